// auto-generated by cutlass_sweep.gemm — config: {"arch": "sm_100", "cluster_m": 2, "cluster_n": 1, "dtype": "nvfp4", "dtype_b": "nvfp4", "layout": "nt", "stages": 0, "tile_k": 256, "tile_m": 128, "tile_n": 128}
#include "cutlass/cutlass.h"
#include "cutlass/gemm/collective/collective_builder.hpp"
#include "cutlass/gemm/device/gemm_universal_adapter.h"
#include "cutlass/gemm/kernel/gemm_universal.hpp"
#include "cutlass/epilogue/collective/collective_builder.hpp"

using ElemA = cutlass::nv_float4_t<cutlass::float_e2m1_t>;
using ElemB = cutlass::nv_float4_t<cutlass::float_e2m1_t>;
using ElemCD = cutlass::bfloat16_t;
using Acc  = float;
using TileShape    = cute::Shape<cute::_128, cute::_128, cute::_256>;
using ClusterShape = cute::Shape<cute::_2, cute::_1, cute::_1>;

using CollectiveEpilogue = typename cutlass::epilogue::collective::CollectiveBuilder<
    cutlass::arch::Sm100, cutlass::arch::OpClassTensorOp,
    TileShape, ClusterShape,
    cutlass::epilogue::collective::EpilogueTileAuto,
    Acc, Acc,
    ElemCD, cutlass::layout::RowMajor, 128 / cutlass::sizeof_bits<ElemCD>::value,
    ElemCD, cutlass::layout::RowMajor, 128 / cutlass::sizeof_bits<ElemCD>::value,
    cutlass::epilogue::collective::EpilogueScheduleAuto
  >::CollectiveOp;

using CollectiveMainloop = typename cutlass::gemm::collective::CollectiveBuilder<
    cutlass::arch::Sm100, cutlass::arch::OpClassBlockScaledTensorOp,
    ElemA, cutlass::layout::RowMajor, 32,
    ElemB, cutlass::layout::ColumnMajor, 32,
    Acc,
    TileShape, ClusterShape,
    cutlass::gemm::collective::StageCountAutoCarveout<static_cast<int>(sizeof(typename CollectiveEpilogue::SharedStorage))>,
    cutlass::gemm::collective::KernelScheduleAuto
  >::CollectiveOp;

using GemmKernel = cutlass::gemm::kernel::GemmUniversal<
    cute::Shape<int,int,int,int>,
    CollectiveMainloop,
    CollectiveEpilogue
>;
using Gemm = cutlass::gemm::device::GemmUniversalAdapter<GemmKernel>;

// Force the device kernel symbol into the cubin without needing a host main.
auto* _anchor = &cutlass::device_kernel<GemmKernel>;


// ===== COMPILED SASS (sm_100a) =====

	.target	sm_100a

	.elftype	@"ET_EXEC"


//--------------------- .note.nv.tkinfo           --------------------------
	.section	.note.nv.tkinfo,"",@"SHT_NOTE"
	.sectionflags	@"SHF_NOTE_NV_TKINFO"
	.tkinfo
        /*0018*/ 	.word	0x00000002
        /*0030*/ 	.string	""
        /*0030*/ 	.string	"ptxas"
        /*0030*/ 	.string	"Cuda compilation tools, release 13.0, V13.0.88"
        /*0030*/ 	.string	"Build cuda_13.0.r13.0/compiler.36424714_0"
        /*0030*/ 	.string	"-arch sm_100a -m 64 "



//--------------------- .note.nv.cuinfo           --------------------------
	.section	.note.nv.cuinfo,"",@"SHT_NOTE"
	.sectionflags	@"SHF_NOTE_NV_CUINFO"
        /*0018*/ 	.short	0x0002
        /*001a*/ 	.short	0x0064
        /*001c*/ 	.short	0x0082
	.zero		2


//--------------------- .nv.info                  --------------------------
	.section	.nv.info,"",@"SHT_CUDA_INFO"
	.align	4


	//----- nvinfo : EIATTR_REGCOUNT
	.align		4
        /*0000*/ 	.byte	0x04, 0x2f
        /*0002*/ 	.short	(.L_19 - .L_18)
	.align		4
.L_18:
        /*0004*/ 	.word	index@(_ZN7cutlass13device_kernelINS_4gemm6kernel13GemmUniversalIN4cute5tupleIJiiiiEEENS1_10collective13CollectiveMmaINS1_46MainloopSm100TmaUmmaWarpSpecializedBlockScaledILi5ELi2ELi2ENS5_IJNS4_1CILi2EEENSA_ILi1EEESC_EEEEENS5_IJNSA_ILi128EEESF_NSA_ILi256EEEEEENS5_IJNS_12float_e2m1_tENS_13float_ue4m3_tEEEENS5_IJNS5_IJlSC_lEEENS4_6LayoutINS5_IJNS5_IJNS5_IJNSA_ILi32EEENSA_ILi4EEEEEEiEEENS5_IJNS5_IJNSA_ILi16EEESO_EEEiEEENS5_IJSC_iEEEEEENS5_IJST_NS5_IJNS5_IJNSA_ILi0EEESC_EEENSA_ILi512EEEEEENS5_IJSW_iEEEEEEEEEEESK_S13_NS4_8TiledMMAINS4_8MMA_AtomIJNS4_17SM100_MMA_MXF4_SSISI_SI_fSJ_Li128ELi128ELi16ELNS4_4UMMA5MajorE0ELS18_0ELNS17_7ScaleInE0ELS19_0EEEEEENSM_INS5_IJSC_SC_SC_EEENS5_IJSW_SW_SW_EEEEENS5_IJNS4_10UnderscoreES1F_S1F_EEEEENS5_IJNS4_13SM90_TMA_LOADES1I_EEENS5_IJNS4_14ComposedLayoutINS4_7SwizzleILi3ELi4ELi3EEENS4_18smem_ptr_flag_bitsILi4EEENSM_INS5_IJNSA_ILi8EEESG_EEENS5_IJSG_SC_EEEEEEENSM_INS5_IJNS5_IJNS5_IJSP_SC_EEESS_EEESC_NS5_IJSC_SO_EEEEEENS5_IJNS5_IJNS5_IJSS_SY_EEESX_EEESW_NS5_IJSO_SY_EEEEEEEEEEEvNS4_8identityENS5_IJNS4_23SM90_TMA_LOAD_MULTICASTES25_EEES23_vS24_EENS_8epilogue10collective18CollectiveEpilogueINS28_23Sm100TmaWarpSpecializedILi4ELi2ELi16ELb1ELb0EEEJNS5_IJNSA_ILi64EEESF_SG_EEENS5_IJNSM_IS2D_SC_EENSM_INS5_IJSR_SB_EEENS5_IJSC_S2D_EEEEEEEENS_10bfloat16_tESL_S2K_SL_NS28_6fusion15FusionCallbacksIS2C_NS2L_17LinearCombinationIS2K_fS2K_fLNS_15FloatRoundStyleE2EEES2E_S2J_JEEENS4_5SM1004TMEM4LOAD26SM100_TMEM_LOAD_32dp32b16xES1I_NS1K_INS1L_ILi1ELi4ELi3EEENS1N_ILi16EEENSM_INS5_IJS1P_SR_EEENS5_IJSR_SC_EEEEEEENS4_39AutoVectorizingCopyWithAssumedAlignmentILi128EEENS4_14SM90_TMA_STOREES30_S32_S32_EEEvvEEEEvNT_6ParamsE)
        /*0008*/ 	.word	0x0000007a


	//----- nvinfo : EIATTR_FRAME_SIZE
	.align		4
.L_19:
        /*000c*/ 	.byte	0x04, 0x11
        /*000e*/ 	.short	(.L_21 - .L_20)
	.align		4
.L_20:
        /*0010*/ 	.word	index@($__internal_2_$__cuda_sm10x_tcgen05_guardrail_trap_unallocated_columns_being_dealloced)
        /*0014*/ 	.word	0x00000000


	//----- nvinfo : EIATTR_FRAME_SIZE
	.align		4
.L_21:
        /*0018*/ 	.byte	0x04, 0x11
        /*001a*/ 	.short	(.L_23 - .L_22)
	.align		4
.L_22:
        /*001c*/ 	.word	index@($__internal_1_$__cuda_sm10x_tcgen05_guardrail_trap_phase_invalid_during_alloc)
        /*0020*/ 	.word	0x00000000


	//----- nvinfo : EIATTR_FRAME_SIZE
	.align		4
.L_23:
        /*0024*/ 	.byte	0x04, 0x11
        /*0026*/ 	.short	(.L_25 - .L_24)
	.align		4
.L_24:
        /*0028*/ 	.word	index@($__internal_0_$__cuda_sm10x_tcgen05_guardrail_trap_col_being_dealloced_not_returned_by_alloc)
        /*002c*/ 	.word	0x00000000


	//----- nvinfo : EIATTR_FRAME_SIZE
	.align		4
.L_25:
        /*0030*/ 	.byte	0x04, 0x11
        /*0032*/ 	.short	(.L_27 - .L_26)
	.align		4
.L_26:
        /*0034*/ 	.word	index@(_ZN7cutlass13device_kernelINS_4gemm6kernel13GemmUniversalIN4cute5tupleIJiiiiEEENS1_10collective13CollectiveMmaINS1_46MainloopSm100TmaUmmaWarpSpecializedBlockScaledILi5ELi2ELi2ENS5_IJNS4_1CILi2EEENSA_ILi1EEESC_EEEEENS5_IJNSA_ILi128EEESF_NSA_ILi256EEEEEENS5_IJNS_12float_e2m1_tENS_13float_ue4m3_tEEEENS5_IJNS5_IJlSC_lEEENS4_6LayoutINS5_IJNS5_IJNS5_IJNSA_ILi32EEENSA_ILi4EEEEEEiEEENS5_IJNS5_IJNSA_ILi16EEESO_EEEiEEENS5_IJSC_iEEEEEENS5_IJST_NS5_IJNS5_IJNSA_ILi0EEESC_EEENSA_ILi512EEEEEENS5_IJSW_iEEEEEEEEEEESK_S13_NS4_8TiledMMAINS4_8MMA_AtomIJNS4_17SM100_MMA_MXF4_SSISI_SI_fSJ_Li128ELi128ELi16ELNS4_4UMMA5MajorE0ELS18_0ELNS17_7ScaleInE0ELS19_0EEEEEENSM_INS5_IJSC_SC_SC_EEENS5_IJSW_SW_SW_EEEEENS5_IJNS4_10UnderscoreES1F_S1F_EEEEENS5_IJNS4_13SM90_TMA_LOADES1I_EEENS5_IJNS4_14ComposedLayoutINS4_7SwizzleILi3ELi4ELi3EEENS4_18smem_ptr_flag_bitsILi4EEENSM_INS5_IJNSA_ILi8EEESG_EEENS5_IJSG_SC_EEEEEEENSM_INS5_IJNS5_IJNS5_IJSP_SC_EEESS_EEESC_NS5_IJSC_SO_EEEEEENS5_IJNS5_IJNS5_IJSS_SY_EEESX_EEESW_NS5_IJSO_SY_EEEEEEEEEEEvNS4_8identityENS5_IJNS4_23SM90_TMA_LOAD_MULTICASTES25_EEES23_vS24_EENS_8epilogue10collective18CollectiveEpilogueINS28_23Sm100TmaWarpSpecializedILi4ELi2ELi16ELb1ELb0EEEJNS5_IJNSA_ILi64EEESF_SG_EEENS5_IJNSM_IS2D_SC_EENSM_INS5_IJSR_SB_EEENS5_IJSC_S2D_EEEEEEEENS_10bfloat16_tESL_S2K_SL_NS28_6fusion15FusionCallbacksIS2C_NS2L_17LinearCombinationIS2K_fS2K_fLNS_15FloatRoundStyleE2EEES2E_S2J_JEEENS4_5SM1004TMEM4LOAD26SM100_TMEM_LOAD_32dp32b16xES1I_NS1K_INS1L_ILi1ELi4ELi3EEENS1N_ILi16EEENSM_INS5_IJS1P_SR_EEENS5_IJSR_SC_EEEEEEENS4_39AutoVectorizingCopyWithAssumedAlignmentILi128EEENS4_14SM90_TMA_STOREES30_S32_S32_EEEvvEEEEvNT_6ParamsE)
        /*0038*/ 	.word	0x00000000


	//----- nvinfo : EIATTR_MIN_STACK_SIZE
	.align		4
.L_27:
        /*003c*/ 	.byte	0x04, 0x12
        /*003e*/ 	.short	(.L_29 - .L_28)
	.align		4
.L_28:
        /*0040*/ 	.word	index@(_ZN7cutlass13device_kernelINS_4gemm6kernel13GemmUniversalIN4cute5tupleIJiiiiEEENS1_10collective13CollectiveMmaINS1_46MainloopSm100TmaUmmaWarpSpecializedBlockScaledILi5ELi2ELi2ENS5_IJNS4_1CILi2EEENSA_ILi1EEESC_EEEEENS5_IJNSA_ILi128EEESF_NSA_ILi256EEEEEENS5_IJNS_12float_e2m1_tENS_13float_ue4m3_tEEEENS5_IJNS5_IJlSC_lEEENS4_6LayoutINS5_IJNS5_IJNS5_IJNSA_ILi32EEENSA_ILi4EEEEEEiEEENS5_IJNS5_IJNSA_ILi16EEESO_EEEiEEENS5_IJSC_iEEEEEENS5_IJST_NS5_IJNS5_IJNSA_ILi0EEESC_EEENSA_ILi512EEEEEENS5_IJSW_iEEEEEEEEEEESK_S13_NS4_8TiledMMAINS4_8MMA_AtomIJNS4_17SM100_MMA_MXF4_SSISI_SI_fSJ_Li128ELi128ELi16ELNS4_4UMMA5MajorE0ELS18_0ELNS17_7ScaleInE0ELS19_0EEEEEENSM_INS5_IJSC_SC_SC_EEENS5_IJSW_SW_SW_EEEEENS5_IJNS4_10UnderscoreES1F_S1F_EEEEENS5_IJNS4_13SM90_TMA_LOADES1I_EEENS5_IJNS4_14ComposedLayoutINS4_7SwizzleILi3ELi4ELi3EEENS4_18smem_ptr_flag_bitsILi4EEENSM_INS5_IJNSA_ILi8EEESG_EEENS5_IJSG_SC_EEEEEEENSM_INS5_IJNS5_IJNS5_IJSP_SC_EEESS_EEESC_NS5_IJSC_SO_EEEEEENS5_IJNS5_IJNS5_IJSS_SY_EEESX_EEESW_NS5_IJSO_SY_EEEEEEEEEEEvNS4_8identityENS5_IJNS4_23SM90_TMA_LOAD_MULTICASTES25_EEES23_vS24_EENS_8epilogue10collective18CollectiveEpilogueINS28_23Sm100TmaWarpSpecializedILi4ELi2ELi16ELb1ELb0EEEJNS5_IJNSA_ILi64EEESF_SG_EEENS5_IJNSM_IS2D_SC_EENSM_INS5_IJSR_SB_EEENS5_IJSC_S2D_EEEEEEEENS_10bfloat16_tESL_S2K_SL_NS28_6fusion15FusionCallbacksIS2C_NS2L_17LinearCombinationIS2K_fS2K_fLNS_15FloatRoundStyleE2EEES2E_S2J_JEEENS4_5SM1004TMEM4LOAD26SM100_TMEM_LOAD_32dp32b16xES1I_NS1K_INS1L_ILi1ELi4ELi3EEENS1N_ILi16EEENSM_INS5_IJS1P_SR_EEENS5_IJSR_SC_EEEEEEENS4_39AutoVectorizingCopyWithAssumedAlignmentILi128EEENS4_14SM90_TMA_STOREES30_S32_S32_EEEvvEEEEvNT_6ParamsE)
        /*0044*/ 	.word	0x00000000
.L_29:


//--------------------- .nv.compat                --------------------------
	.section	.nv.compat,"",@"SHT_CUDA_COMPAT_INFO"
	.align	4
        /*0000*/ 	.byte	0x02, 0x09, 0x01, 0x00, 0x02, 0x02, 0x02, 0x00, 0x02, 0x05, 0x05, 0x00, 0x03, 0x07, 0x01, 0x01
        /*0010*/ 	.byte	0x02, 0x03, 0x01, 0x00, 0x02, 0x06, 0x01, 0x00, 0x04, 0x0b, 0x08, 0x00, 0x09, 0x00, 0x00, 0x00
        /*0020*/ 	.byte	0x00, 0x00, 0x00, 0x00


//--------------------- .nv.info._ZN7cutlass13device_kernelINS_4gemm6kernel13GemmUniversalIN4cute5tupleIJiiiiEEENS1_10collective13CollectiveMmaINS1_46MainloopSm100TmaUmmaWarpSpecializedBlockScaledILi5ELi2ELi2ENS5_IJNS4_1CILi2EEENSA_ILi1EEESC_EEEEENS5_IJNSA_ILi128EEESF_NSA_ILi256EEEEEENS5_IJNS_12float_e2m1_tENS_13float_ue4m3_tEEEENS5_IJNS5_IJlSC_lEEENS4_6LayoutINS5_IJNS5_IJNS5_IJNSA_ILi32EEENSA_ILi4EEEEEEiEEENS5_IJNS5_IJNSA_ILi16EEESO_EEEiEEENS5_IJSC_iEEEEEENS5_IJST_NS5_IJNS5_IJNSA_ILi0EEESC_EEENSA_ILi512EEEEEENS5_IJSW_iEEEEEEEEEEESK_S13_NS4_8TiledMMAINS4_8MMA_AtomIJNS4_17SM100_MMA_MXF4_SSISI_SI_fSJ_Li128ELi128ELi16ELNS4_4UMMA5MajorE0ELS18_0ELNS17_7ScaleInE0ELS19_0EEEEEENSM_INS5_IJSC_SC_SC_EEENS5_IJSW_SW_SW_EEEEENS5_IJNS4_10UnderscoreES1F_S1F_EEEEENS5_IJNS4_13SM90_TMA_LOADES1I_EEENS5_IJNS4_14ComposedLayoutINS4_7SwizzleILi3ELi4ELi3EEENS4_18smem_ptr_flag_bitsILi4EEENSM_INS5_IJNSA_ILi8EEESG_EEENS5_IJSG_SC_EEEEEEENSM_INS5_IJNS5_IJNS5_IJSP_SC_EEESS_EEESC_NS5_IJSC_SO_EEEEEENS5_IJNS5_IJNS5_IJSS_SY_EEESX_EEESW_NS5_IJSO_SY_EEEEEEEEEEEvNS4_8identityENS5_IJNS4_23SM90_TMA_LOAD_MULTICASTES25_EEES23_vS24_EENS_8epilogue10collective18CollectiveEpilogueINS28_23Sm100TmaWarpSpecializedILi4ELi2ELi16ELb1ELb0EEEJNS5_IJNSA_ILi64EEESF_SG_EEENS5_IJNSM_IS2D_SC_EENSM_INS5_IJSR_SB_EEENS5_IJSC_S2D_EEEEEEEENS_10bfloat16_tESL_S2K_SL_NS28_6fusion15FusionCallbacksIS2C_NS2L_17LinearCombinationIS2K_fS2K_fLNS_15FloatRoundStyleE2EEES2E_S2J_JEEENS4_5SM1004TMEM4LOAD26SM100_TMEM_LOAD_32dp32b16xES1I_NS1K_INS1L_ILi1ELi4ELi3EEENS1N_ILi16EEENSM_INS5_IJS1P_SR_EEENS5_IJSR_SC_EEEEEEENS4_39AutoVectorizingCopyWithAssumedAlignmentILi128EEENS4_14SM90_TMA_STOREES30_S32_S32_EEEvvEEEEvNT_6ParamsE --------------------------
	.section	.nv.info._ZN7cutlass13device_kernelINS_4gemm6kernel13GemmUniversalIN4cute5tupleIJiiiiEEENS1_10collective13CollectiveMmaINS1_46MainloopSm100TmaUmmaWarpSpecializedBlockScaledILi5ELi2ELi2ENS5_IJNS4_1CILi2EEENSA_ILi1EEESC_EEEEENS5_IJNSA_ILi128EEESF_NSA_ILi256EEEEEENS5_IJNS_12float_e2m1_tENS_13float_ue4m3_tEEEENS5_IJNS5_IJlSC_lEEENS4_6LayoutINS5_IJNS5_IJNS5_IJNSA_ILi32EEENSA_ILi4EEEEEEiEEENS5_IJNS5_IJNSA_ILi16EEESO_EEEiEEENS5_IJSC_iEEEEEENS5_IJST_NS5_IJNS5_IJNSA_ILi0EEESC_EEENSA_ILi512EEEEEENS5_IJSW_iEEEEEEEEEEESK_S13_NS4_8TiledMMAINS4_8MMA_AtomIJNS4_17SM100_MMA_MXF4_SSISI_SI_fSJ_Li128ELi128ELi16ELNS4_4UMMA5MajorE0ELS18_0ELNS17_7ScaleInE0ELS19_0EEEEEENSM_INS5_IJSC_SC_SC_EEENS5_IJSW_SW_SW_EEEEENS5_IJNS4_10UnderscoreES1F_S1F_EEEEENS5_IJNS4_13SM90_TMA_LOADES1I_EEENS5_IJNS4_14ComposedLayoutINS4_7SwizzleILi3ELi4ELi3EEENS4_18smem_ptr_flag_bitsILi4EEENSM_INS5_IJNSA_ILi8EEESG_EEENS5_IJSG_SC_EEEEEEENSM_INS5_IJNS5_IJNS5_IJSP_SC_EEESS_EEESC_NS5_IJSC_SO_EEEEEENS5_IJNS5_IJNS5_IJSS_SY_EEESX_EEESW_NS5_IJSO_SY_EEEEEEEEEEEvNS4_8identityENS5_IJNS4_23SM90_TMA_LOAD_MULTICASTES25_EEES23_vS24_EENS_8epilogue10collective18CollectiveEpilogueINS28_23Sm100TmaWarpSpecializedILi4ELi2ELi16ELb1ELb0EEEJNS5_IJNSA_ILi64EEESF_SG_EEENS5_IJNSM_IS2D_SC_EENSM_INS5_IJSR_SB_EEENS5_IJSC_S2D_EEEEEEEENS_10bfloat16_tESL_S2K_SL_NS28_6fusion15FusionCallbacksIS2C_NS2L_17LinearCombinationIS2K_fS2K_fLNS_15FloatRoundStyleE2EEES2E_S2J_JEEENS4_5SM1004TMEM4LOAD26SM100_TMEM_LOAD_32dp32b16xES1I_NS1K_INS1L_ILi1ELi4ELi3EEENS1N_ILi16EEENSM_INS5_IJS1P_SR_EEENS5_IJSR_SC_EEEEEEENS4_39AutoVectorizingCopyWithAssumedAlignmentILi128EEENS4_14SM90_TMA_STOREES30_S32_S32_EEEvvEEEEvNT_6ParamsE,"",@"SHT_CUDA_INFO"
	.sectionflags	@""
	.align	4


	//----- nvinfo : EIATTR_CUDA_API_VERSION
	.align		4
        /*0000*/ 	.byte	0x04, 0x37
        /*0002*/ 	.short	(.L_31 - .L_30)
.L_30:
        /*0004*/ 	.word	0x00000082


	//----- nvinfo : EIATTR_KPARAM_INFO
	.align		4
.L_31:
        /*0008*/ 	.byte	0x04, 0x17
        /*000a*/ 	.short	(.L_33 - .L_32)
.L_32:
        /*000c*/ 	.word	0x00000000
        /*0010*/ 	.short	0x0000
        /*0012*/ 	.short	0x0000
        /*0014*/ 	.byte	0x00, 0xf0, 0x01, 0x30


	//----- nvinfo : EIATTR_AT_ENTRY_FRAGMENTS
	.align		4
.L_33:
        /*0018*/ 	.byte	0x04, 0x4f
        /*001a*/ 	.short	(.L_35 - .L_34)


	//   ....[0]....
.L_34:
        /*001c*/ 	.word	0x00000006


	//----- nvinfo : EIATTR_RESERVED_SMEM_USED
	.align		4
.L_35:
        /*0020*/ 	.byte	0x01, 0x41
	.zero		2


	//----- nvinfo : EIATTR_SPARSE_MMA_MASK
	.align		4
        /*0024*/ 	.byte	0x03, 0x50
        /*0026*/ 	.short	0x0000


	//----- nvinfo : EIATTR_TCGEN05_1CTA_USED
	.align		4
        /*0028*/ 	.byte	0x01, 0x51
	.zero		2


	//----- nvinfo : EIATTR_MAXREG_COUNT
	.align		4
        /*002c*/ 	.byte	0x03, 0x1b
        /*002e*/ 	.short	0x00ff


	//----- nvinfo : EIATTR_NUM_BARRIERS
	.align		4
        /*0030*/ 	.byte	0x02, 0x4c
        /*0032*/ 	.byte	0x07
	.zero		1


	//----- nvinfo : EIATTR_EXTERNS
	.align		4
        /*0034*/ 	.byte	0x04, 0x0f
        /*0036*/ 	.short	(.L_37 - .L_36)


	//   ....[0]....
	.align		4
.L_36:
        /*0038*/ 	.word	index@(__assertfail)


	//----- nvinfo : EIATTR_MERCURY_ISA_VERSION
	.align		4
.L_37:
        /*003c*/ 	.byte	0x03, 0x5f
        /*003e*/ 	.short	0x0101


	//----- nvinfo : EIATTR_INT_WARP_WIDE_INSTR_OFFSETS
	.align		4
        /*0040*/ 	.byte	0x04, 0x31
        /*0042*/ 	.short	(.L_39 - .L_38)


	//   ....[0]....
.L_38:
        /*0044*/ 	.word	0x000023a0


	//   ....[1]....
        /*0048*/ 	.word	0x00004190


	//   ....[2]....
        /*004c*/ 	.word	0x000041c0


	//   ....[3]....
        /*0050*/ 	.word	0x00004210


	//   ....[4]....
        /*0054*/ 	.word	0x00004b00


	//   ....[5]....
        /*0058*/ 	.word	0x00004b20


	//   ....[6]....
        /*005c*/ 	.word	0x00004c00


	//   ....[7]....
        /*0060*/ 	.word	0x00004cc0


	//   ....[8]....
        /*0064*/ 	.word	0x00004ce0


	//   ....[9]....
        /*0068*/ 	.word	0x00004dc0


	//   ....[10]....
        /*006c*/ 	.word	0x00004ea0


	//   ....[11]....
        /*0070*/ 	.word	0x00004ee0


	//   ....[12]....
        /*0074*/ 	.word	0x00004fa0


	//   ....[13]....
        /*0078*/ 	.word	0x00005080


	//   ....[14]....
        /*007c*/ 	.word	0x000050a0


	//   ....[15]....
        /*0080*/ 	.word	0x00005190


	//   ....[16]....
        /*0084*/ 	.word	0x00005270


	//   ....[17]....
        /*0088*/ 	.word	0x000052b0


	//   ....[18]....
        /*008c*/ 	.word	0x00005370


	//   ....[19]....
        /*0090*/ 	.word	0x00005450


	//   ....[20]....
        /*0094*/ 	.word	0x00005470


	//   ....[21]....
        /*0098*/ 	.word	0x00005550


	//   ....[22]....
        /*009c*/ 	.word	0x00005630


	//   ....[23]....
        /*00a0*/ 	.word	0x000056a0


	//   ....[24]....
        /*00a4*/ 	.word	0x00005750


	//   ....[25]....
        /*00a8*/ 	.word	0x000058f0


	//   ....[26]....
        /*00ac*/ 	.word	0x00005900


	//   ....[27]....
        /*00b0*/ 	.word	0x000059c0


	//----- nvinfo : EIATTR_COOP_GROUP_MASK_REGIDS
	.align		4
.L_39:
        /*00b4*/ 	.byte	0x04, 0x29
        /*00b6*/ 	.short	(.L_41 - .L_40)


	//   ....[0]....
.L_40:
        /*00b8*/ 	.word	0xffffffff


	//   ....[1]....
        /*00bc*/ 	.word	0xffffffff


	//   ....[2]....
        /*00c0*/ 	.word	0xffffffff


	//   ....[3]....
        /*00c4*/ 	.word	0xffffffff


	//   ....[4]....
        /*00c8*/ 	.word	0xffffffff


	//   ....[5]....
        /*00cc*/ 	.word	0xffffffff


	//   ....[6]....
        /*00d0*/ 	.word	0xffffffff


	//   ....[7]....
        /*00d4*/ 	.word	0xffffffff


	//   ....[8]....
        /*00d8*/ 	.word	0xffffffff


	//   ....[9]....
        /*00dc*/ 	.word	0xffffffff


	//   ....[10]....
        /*00e0*/ 	.word	0xffffffff


	//   ....[11]....
        /*00e4*/ 	.word	0xffffffff


	//   ....[12]....
        /*00e8*/ 	.word	0xffffffff


	//   ....[13]....
        /*00ec*/ 	.word	0xffffffff


	//----- nvinfo : EIATTR_COOP_GROUP_INSTR_OFFSETS
	.align		4
.L_41:
        /*00f0*/ 	.byte	0x04, 0x28
        /*00f2*/ 	.short	(.L_43 - .L_42)


	//   ....[0]....
.L_42:
        /*00f4*/ 	.word	0x00000090


	//   ....[1]....
        /*00f8*/ 	.word	0x00000530


	//   ....[2]....
        /*00fc*/ 	.word	0x000006f0


	//   ....[3]....
        /*0100*/ 	.word	0x00000890


	//   ....[4]....
        /*0104*/ 	.word	0x00000990


	//   ....[5]....
        /*0108*/ 	.word	0x00000b00


	//   ....[6]....
        /*010c*/ 	.word	0x00000c60


	//   ....[7]....
        /*0110*/ 	.word	0x00000e10


	//   ....[8]....
        /*0114*/ 	.word	0x00002280


	//   ....[9]....
        /*0118*/ 	.word	0x00003100


	//   ....[10]....
        /*011c*/ 	.word	0x00003310


	//   ....[11]....
        /*0120*/ 	.word	0x00003340


	//   ....[12]....
        /*0124*/ 	.word	0x00004080


	//   ....[13]....
        /*0128*/ 	.word	0x000042b0


	//----- nvinfo : EIATTR_VRC_CTA_INIT_COUNT
	.align		4
.L_43:
        /*012c*/ 	.byte	0x02, 0x4a
        /*012e*/ 	.byte	0x80
	.zero		1


	//----- nvinfo : EIATTR_SYSCALL_OFFSETS
	.align		4
        /*0130*/ 	.byte	0x04, 0x46
        /*0132*/ 	.short	(.L_45 - .L_44)


	//   ....[0]....
.L_44:
        /*0134*/ 	.word	0x000064e0


	//   ....[1]....
        /*0138*/ 	.word	0x000065d0


	//   ....[2]....
        /*013c*/ 	.word	0x00006ec0


	//   ....[3]....
        /*0140*/ 	.word	0x00007030


	//   ....[4]....
        /*0144*/ 	.word	0x00007d50


	//   ....[5]....
        /*0148*/ 	.word	0x00007ec0


	//   ....[6]....
        /*014c*/ 	.word	0x00008bd0


	//   ....[7]....
        /*0150*/ 	.word	0x00008d40


	//   ....[8]....
        /*0154*/ 	.word	0x00009a80


	//   ....[9]....
        /*0158*/ 	.word	0x00009bf0


	//   ....[10]....
        /*015c*/ 	.word	0x0000a940


	//   ....[11]....
        /*0160*/ 	.word	0x0000aab0


	//   ....[12]....
        /*0164*/ 	.word	0x0000b810


	//   ....[13]....
        /*0168*/ 	.word	0x0000b980


	//   ....[14]....
        /*016c*/ 	.word	0x0000c6d0


	//   ....[15]....
        /*0170*/ 	.word	0x0000c840


	//   ....[16]....
        /*0174*/ 	.word	0x0000d530


	//   ....[17]....
        /*0178*/ 	.word	0x0000d6a0


	//----- nvinfo : EIATTR_MBARRIER_INSTR_OFFSETS
	.align		4
.L_45:
        /*017c*/ 	.byte	0x04, 0x39
        /*017e*/ 	.short	(.L_47 - .L_46)


	//   ....[0]....
.L_46:
        /*0180*/ 	.word	0x00000640
        /*0184*/ 	.word	0x000000ff
        /*0188*/ 	.word	0x00000000
        /*018c*/ 	.short	0x0100
        /*018e*/ 	.byte	0x06
	.zero		1


	//   ....[1]....
        /*0190*/ 	.word	0x00000650
        /*0194*/ 	.word	0x000000ff
        /*0198*/ 	.word	0x00000028
        /*019c*/ 	.short	0x0100
        /*019e*/ 	.byte	0x06
	.zero		1


	//   ....[2]....
        /*01a0*/ 	.word	0x00000660
        /*01a4*/ 	.word	0x000000ff
        /*01a8*/ 	.word	0x00000008
        /*01ac*/ 	.short	0x0100
        /*01ae*/ 	.byte	0x06
	.zero		1


	//   ....[3]....
        /*01b0*/ 	.word	0x00000670
        /*01b4*/ 	.word	0x000000ff
        /*01b8*/ 	.word	0x00000030
        /*01bc*/ 	.short	0x0100
        /*01be*/ 	.byte	0x06
	.zero		1


	//   ....[4]....
        /*01c0*/ 	.word	0x00000680
        /*01c4*/ 	.word	0x000000ff
        /*01c8*/ 	.word	0x00000010
        /*01cc*/ 	.short	0x0100
        /*01ce*/ 	.byte	0x06
	.zero		1


	//   ....[5]....
        /*01d0*/ 	.word	0x00000690
        /*01d4*/ 	.word	0x000000ff
        /*01d8*/ 	.word	0x00000038
        /*01dc*/ 	.short	0x0100
        /*01de*/ 	.byte	0x06
	.zero		1


	//   ....[6]....
        /*01e0*/ 	.word	0x000006a0
        /*01e4*/ 	.word	0x000000ff
        /*01e8*/ 	.word	0x00000018
        /*01ec*/ 	.short	0x0100
        /*01ee*/ 	.byte	0x06
	.zero		1


	//   ....[7]....
        /*01f0*/ 	.word	0x000006b0
        /*01f4*/ 	.word	0x000000ff
        /*01f8*/ 	.word	0x00000040
        /*01fc*/ 	.short	0x0100
        /*01fe*/ 	.byte	0x06
	.zero		1


	//   ....[8]....
        /*0200*/ 	.word	0x000006c0
        /*0204*/ 	.word	0x000000ff
        /*0208*/ 	.word	0x00000020
        /*020c*/ 	.short	0x0100
        /*020e*/ 	.byte	0x06
	.zero		1


	//   ....[9]....
        /*0210*/ 	.word	0x000006d0
        /*0214*/ 	.word	0x000000ff
        /*0218*/ 	.word	0x00000048
        /*021c*/ 	.short	0x0100
        /*021e*/ 	.byte	0x06
	.zero		1


	//   ....[10]....
        /*0220*/ 	.word	0x00000800
        /*0224*/ 	.word	0x000000ff
        /*0228*/ 	.word	0x00000050
        /*022c*/ 	.short	0x0100
        /*022e*/ 	.byte	0x06
	.zero		1


	//   ....[11]....
        /*0230*/ 	.word	0x00000810
        /*0234*/ 	.word	0x000000ff
        /*0238*/ 	.word	0x00000070
        /*023c*/ 	.short	0x0100
        /*023e*/ 	.byte	0x06
	.zero		1


	//   ....[12]....
        /*0240*/ 	.word	0x00000820
        /*0244*/ 	.word	0x000000ff
        /*0248*/ 	.word	0x00000058
        /*024c*/ 	.short	0x0100
        /*024e*/ 	.byte	0x06
	.zero		1


	//   ....[13]....
        /*0250*/ 	.word	0x00000830
        /*0254*/ 	.word	0x000000ff
        /*0258*/ 	.word	0x00000078
        /*025c*/ 	.short	0x0100
        /*025e*/ 	.byte	0x06
	.zero		1


	//   ....[14]....
        /*0260*/ 	.word	0x00000840
        /*0264*/ 	.word	0x000000ff
        /*0268*/ 	.word	0x00000060
        /*026c*/ 	.short	0x0100
        /*026e*/ 	.byte	0x06
	.zero		1


	//   ....[15]....
        /*0270*/ 	.word	0x00000850
        /*0274*/ 	.word	0x000000ff
        /*0278*/ 	.word	0x00000080
        /*027c*/ 	.short	0x0100
        /*027e*/ 	.byte	0x06
	.zero		1


	//   ....[16]....
        /*0280*/ 	.word	0x00000860
        /*0284*/ 	.word	0x000000ff
        /*0288*/ 	.word	0x00000068
        /*028c*/ 	.short	0x0100
        /*028e*/ 	.byte	0x06
	.zero		1


	//   ....[17]....
        /*0290*/ 	.word	0x00000870
        /*0294*/ 	.word	0x000000ff
        /*0298*/ 	.word	0x00000088
        /*029c*/ 	.short	0x0100
        /*029e*/ 	.byte	0x06
	.zero		1


	//   ....[18]....
        /*02a0*/ 	.word	0x00000960
        /*02a4*/ 	.word	0x000000ff
        /*02a8*/ 	.word	0x00000090
        /*02ac*/ 	.short	0x0100
        /*02ae*/ 	.byte	0x05
	.zero		1


	//   ....[19]....
        /*02b0*/ 	.word	0x00000970
        /*02b4*/ 	.word	0x000000ff
        /*02b8*/ 	.word	0x00000098
        /*02bc*/ 	.short	0x0100
        /*02be*/ 	.byte	0x05
	.zero		1


	//   ....[20]....
        /*02c0*/ 	.word	0x00000ab0
        /*02c4*/ 	.word	0x000000ff
        /*02c8*/ 	.word	0x000000a0
        /*02cc*/ 	.short	0x0100
        /*02ce*/ 	.byte	0x05
	.zero		1


	//   ....[21]....
        /*02d0*/ 	.word	0x00000ac0
        /*02d4*/ 	.word	0x000000ff
        /*02d8*/ 	.word	0x000000b0
        /*02dc*/ 	.short	0x0100
        /*02de*/ 	.byte	0x05
	.zero		1


	//   ....[22]....
        /*02e0*/ 	.word	0x00000ad0
        /*02e4*/ 	.word	0x000000ff
        /*02e8*/ 	.word	0x000000a8
        /*02ec*/ 	.short	0x0100
        /*02ee*/ 	.byte	0x05
	.zero		1


	//   ....[23]....
        /*02f0*/ 	.word	0x00000ae0
        /*02f4*/ 	.word	0x000000ff
        /*02f8*/ 	.word	0x000000b8
        /*02fc*/ 	.short	0x0100
        /*02fe*/ 	.byte	0x05
	.zero		1


	//   ....[24]....
        /*0300*/ 	.word	0x00000c10
        /*0304*/ 	.word	0x000000ff
        /*0308*/ 	.word	0x000000c0
        /*030c*/ 	.short	0x0100
        /*030e*/ 	.byte	0x06
	.zero		1


	//   ....[25]....
        /*0310*/ 	.word	0x00000c20
        /*0314*/ 	.word	0x000000ff
        /*0318*/ 	.word	0x000000d0
        /*031c*/ 	.short	0x0100
        /*031e*/ 	.byte	0x06
	.zero		1


	//   ....[26]....
        /*0320*/ 	.word	0x00000c30
        /*0324*/ 	.word	0x000000ff
        /*0328*/ 	.word	0x000000c8
        /*032c*/ 	.short	0x0100
        /*032e*/ 	.byte	0x06
	.zero		1


	//   ....[27]....
        /*0330*/ 	.word	0x00000c40
        /*0334*/ 	.word	0x000000ff
        /*0338*/ 	.word	0x000000d8
        /*033c*/ 	.short	0x0100
        /*033e*/ 	.byte	0x06
	.zero		1


	//   ....[28]....
        /*0340*/ 	.word	0x00000d30
        /*0344*/ 	.word	0x000000ff
        /*0348*/ 	.word	0x000000e0
        /*034c*/ 	.short	0x0100
        /*034e*/ 	.byte	0x05
	.zero		1


	//   ....[29]....
        /*0350*/ 	.word	0x00000d40
        /*0354*/ 	.word	0x000000ff
        /*0358*/ 	.word	0x000000f0
        /*035c*/ 	.short	0x0100
        /*035e*/ 	.byte	0x05
	.zero		1


	//   ....[30]....
        /*0360*/ 	.word	0x00000d50
        /*0364*/ 	.word	0x000000ff
        /*0368*/ 	.word	0x000000e8
        /*036c*/ 	.short	0x0100
        /*036e*/ 	.byte	0x05
	.zero		1


	//   ....[31]....
        /*0370*/ 	.word	0x00000d60
        /*0374*/ 	.word	0x000000ff
        /*0378*/ 	.word	0x000000f8
        /*037c*/ 	.short	0x0100
        /*037e*/ 	.byte	0x05
	.zero		1


	//   ....[32]....
        /*0380*/ 	.word	0x00001840
        /*0384*/ 	.word	0x00000002
        /*0388*/ 	.word	0x000000f0
        /*038c*/ 	.short	0x010a
        /*038e*/ 	.byte	0xff
	.zero		1


	//   ....[33]....
        /*0390*/ 	.word	0x00001870
        /*0394*/ 	.word	0x00000002
        /*0398*/ 	.word	0x000000e0
        /*039c*/ 	.short	0x0101
        /*039e*/ 	.byte	0xff
	.zero		1


	//   ....[34]....
        /*03a0*/ 	.word	0x00001940
        /*03a4*/ 	.word	0x000000ff
        /*03a8*/ 	.word	0x00000028
        /*03ac*/ 	.short	0x010a
        /*03ae*/ 	.byte	0x08
	.zero		1


	//   ....[35]....
        /*03b0*/ 	.word	0x000019c0
        /*03b4*/ 	.word	0x000000ff
        /*03b8*/ 	.word	0x00000028
        /*03bc*/ 	.short	0x010a
        /*03be*/ 	.byte	0x21
	.zero		1


	//   ....[36]....
        /*03c0*/ 	.word	0x00001b00
        /*03c4*/ 	.word	0x000000ff
        /*03c8*/ 	.word	0x00000028
        /*03cc*/ 	.short	0x010a
        /*03ce*/ 	.byte	0x08
	.zero		1


	//   ....[37]....
        /*03d0*/ 	.word	0x00001de0
        /*03d4*/ 	.word	0x000000ff
        /*03d8*/ 	.word	0x00000098
        /*03dc*/ 	.short	0x0101
        /*03de*/ 	.byte	0x06
	.zero		1


	//   ....[38]....
        /*03e0*/ 	.word	0x00001e00
        /*03e4*/ 	.word	0x000000ff
        /*03e8*/ 	.word	0x00000028
        /*03ec*/ 	.short	0x010a
        /*03ee*/ 	.byte	0x08
	.zero		1


	//   ....[39]....
        /*03f0*/ 	.word	0x00001e80
        /*03f4*/ 	.word	0x000000ff
        /*03f8*/ 	.word	0x00000028
        /*03fc*/ 	.short	0x010a
        /*03fe*/ 	.byte	0x21
	.zero		1


	//   ....[40]....
        /*0400*/ 	.word	0x00001fc0
        /*0404*/ 	.word	0x000000ff
        /*0408*/ 	.word	0x00000028
        /*040c*/ 	.short	0x010a
        /*040e*/ 	.byte	0x08
	.zero		1


	//   ....[41]....
        /*0410*/ 	.word	0x000022b0
        /*0414*/ 	.word	0x00000002
        /*0418*/ 	.word	0x000000a0
        /*041c*/ 	.short	0x010a
        /*041e*/ 	.byte	0xff
	.zero		1


	//   ....[42]....
        /*0420*/ 	.word	0x00002370
        /*0424*/ 	.word	0x00000002
        /*0428*/ 	.word	0x00000000
        /*042c*/ 	.short	0x0101
        /*042e*/ 	.byte	0xff
	.zero		1


	//   ....[43]....
        /*0430*/ 	.word	0x000028f0
        /*0434*/ 	.word	0x000000ff
        /*0438*/ 	.word	0x00000000
        /*043c*/ 	.short	0x010a
        /*043e*/ 	.byte	0x04
	.zero		1


	//   ....[44]....
        /*0440*/ 	.word	0x00002980
        /*0444*/ 	.word	0x000000ff
        /*0448*/ 	.word	0x00000000
        /*044c*/ 	.short	0x010a
        /*044e*/ 	.byte	0x04
	.zero		1


	//   ....[45]....
        /*0450*/ 	.word	0x00002a10
        /*0454*/ 	.word	0x000000ff
        /*0458*/ 	.word	0x00000000
        /*045c*/ 	.short	0x010a
        /*045e*/ 	.byte	0x04
	.zero		1


	//   ....[46]....
        /*0460*/ 	.word	0x00002aa0
        /*0464*/ 	.word	0x000000ff
        /*0468*/ 	.word	0x00000000
        /*046c*/ 	.short	0x010a
        /*046e*/ 	.byte	0x04
	.zero		1


	//   ....[47]....
        /*0470*/ 	.word	0x00002b40
        /*0474*/ 	.word	0x00000000
        /*0478*/ 	.word	0x00000000
        /*047c*/ 	.short	0x010a
        /*047e*/ 	.byte	0xff
	.zero		1


	//   ....[48]....
        /*0480*/ 	.word	0x00002c60
        /*0484*/ 	.word	0x00000000
        /*0488*/ 	.word	0x000000e0
        /*048c*/ 	.short	0x010a
        /*048e*/ 	.byte	0xff
	.zero		1


	//   ....[49]....
        /*0490*/ 	.word	0x00002cd0
        /*0494*/ 	.word	0x00000000
        /*0498*/ 	.word	0x00000000
        /*049c*/ 	.short	0x0101
        /*049e*/ 	.byte	0xff
	.zero		1


	//   ....[50]....
        /*04a0*/ 	.word	0x00002cf0
        /*04a4*/ 	.word	0x000000ff
        /*04a8*/ 	.word	0x000000b0
        /*04ac*/ 	.short	0x010a
        /*04ae*/ 	.byte	0x05
	.zero		1


	//   ....[51]....
        /*04b0*/ 	.word	0x00002e10
        /*04b4*/ 	.word	0x00000000
        /*04b8*/ 	.word	0x000000a0
        /*04bc*/ 	.short	0x010a
        /*04be*/ 	.byte	0xff
	.zero		1


	//   ....[52]....
        /*04c0*/ 	.word	0x00002f10
        /*04c4*/ 	.word	0x00000000
        /*04c8*/ 	.word	0x00000000
        /*04cc*/ 	.short	0x0101
        /*04ce*/ 	.byte	0xff
	.zero		1


	//   ....[53]....
        /*04d0*/ 	.word	0x00002fa0
        /*04d4*/ 	.word	0x000000ff
        /*04d8*/ 	.word	0x000000b0
        /*04dc*/ 	.short	0x0106
        /*04de*/ 	.byte	0x05
	.zero		1


	//   ....[54]....
        /*04e0*/ 	.word	0x00002fc0
        /*04e4*/ 	.word	0x000000ff
        /*04e8*/ 	.word	0x000000b0
        /*04ec*/ 	.short	0x010a
        /*04ee*/ 	.byte	0x05
	.zero		1


	//   ....[55]....
        /*04f0*/ 	.word	0x00003050
        /*04f4*/ 	.word	0x000000ff
        /*04f8*/ 	.word	0x000000b0
        /*04fc*/ 	.short	0x0106
        /*04fe*/ 	.byte	0x04
	.zero		1


	//   ....[56]....
        /*0500*/ 	.word	0x00003090
        /*0504*/ 	.word	0x00000000
        /*0508*/ 	.word	0x000000b0
        /*050c*/ 	.short	0x010a
        /*050e*/ 	.byte	0xff
	.zero		1


	//   ....[57]....
        /*0510*/ 	.word	0x00003860
        /*0514*/ 	.word	0x00000000
        /*0518*/ 	.word	0x000000a0
        /*051c*/ 	.short	0x010a
        /*051e*/ 	.byte	0xff
	.zero		1


	//   ....[58]....
        /*0520*/ 	.word	0x00003960
        /*0524*/ 	.word	0x00000003
        /*0528*/ 	.word	0x00000000
        /*052c*/ 	.short	0x0101
        /*052e*/ 	.byte	0xff
	.zero		1


	//   ....[59]....
        /*0530*/ 	.word	0x00003970
        /*0534*/ 	.word	0x000000ff
        /*0538*/ 	.word	0x00000000
        /*053c*/ 	.short	0x010a
        /*053e*/ 	.byte	0x0f
	.zero		1


	//   ....[60]....
        /*0540*/ 	.word	0x000039a0
        /*0544*/ 	.word	0x000000ff
        /*0548*/ 	.word	0x000000d0
        /*054c*/ 	.short	0x010a
        /*054e*/ 	.byte	0x0e
	.zero		1


	//   ....[61]....
        /*0550*/ 	.word	0x00003a70
        /*0554*/ 	.word	0x000000ff
        /*0558*/ 	.word	0x00000000
        /*055c*/ 	.short	0x010a
        /*055e*/ 	.byte	0x16
	.zero		1


	//   ....[62]....
        /*0560*/ 	.word	0x00003ba0
        /*0564*/ 	.word	0x000000ff
        /*0568*/ 	.word	0x00000000
        /*056c*/ 	.short	0x010a
        /*056e*/ 	.byte	0x1e
	.zero		1


	//   ....[63]....
        /*0570*/ 	.word	0x00003fd0
        /*0574*/ 	.word	0x000000ff
        /*0578*/ 	.word	0x00000000
        /*057c*/ 	.short	0x010a
        /*057e*/ 	.byte	0x05
	.zero		1


	//   ....[64]....
        /*0580*/ 	.word	0x00004060
        /*0584*/ 	.word	0x000000ff
        /*0588*/ 	.word	0x00000000
        /*058c*/ 	.short	0x010a
        /*058e*/ 	.byte	0x06
	.zero		1


	//   ....[65]....
        /*0590*/ 	.word	0x000044c0
        /*0594*/ 	.word	0x00000000
        /*0598*/ 	.word	0x000000a0
        /*059c*/ 	.short	0x010a
        /*059e*/ 	.byte	0xff
	.zero		1


	//   ....[66]....
        /*05a0*/ 	.word	0x000045e0
        /*05a4*/ 	.word	0x00000000
        /*05a8*/ 	.word	0x00000000
        /*05ac*/ 	.short	0x0101
        /*05ae*/ 	.byte	0xff
	.zero		1


	//   ....[67]....
        /*05b0*/ 	.word	0x00004900
        /*05b4*/ 	.word	0x000000ff
        /*05b8*/ 	.word	0x00000098
        /*05bc*/ 	.short	0x010a
        /*05be*/ 	.byte	0x06
	.zero		1


	//   ....[68]....
        /*05c0*/ 	.word	0x00004a80
        /*05c4*/ 	.word	0x000000ff
        /*05c8*/ 	.word	0x00000070
        /*05cc*/ 	.short	0x010a
        /*05ce*/ 	.byte	0x06
	.zero		1


	//   ....[69]....
        /*05d0*/ 	.word	0x00004c70
        /*05d4*/ 	.word	0x000000ff
        /*05d8*/ 	.word	0x00000050
        /*05dc*/ 	.short	0x010b
        /*05de*/ 	.byte	0x06
	.zero		1


	//   ....[70]....
        /*05e0*/ 	.word	0x00004c80
        /*05e4*/ 	.word	0x000000ff
        /*05e8*/ 	.word	0x00000000
        /*05ec*/ 	.short	0x0101
        /*05ee*/ 	.byte	0x15
	.zero		1


	//   ....[71]....
        /*05f0*/ 	.word	0x00004c90
        /*05f4*/ 	.word	0x000000ff
        /*05f8*/ 	.word	0x00000078
        /*05fc*/ 	.short	0x010a
        /*05fe*/ 	.byte	0x06
	.zero		1


	//   ....[72]....
        /*0600*/ 	.word	0x00004e50
        /*0604*/ 	.word	0x000000ff
        /*0608*/ 	.word	0x00000058
        /*060c*/ 	.short	0x010b
        /*060e*/ 	.byte	0x06
	.zero		1


	//   ....[73]....
        /*0610*/ 	.word	0x00004e60
        /*0614*/ 	.word	0x000000ff
        /*0618*/ 	.word	0x00000000
        /*061c*/ 	.short	0x0101
        /*061e*/ 	.byte	0x0f
	.zero		1


	//   ....[74]....
        /*0620*/ 	.word	0x00004e70
        /*0624*/ 	.word	0x000000ff
        /*0628*/ 	.word	0x00000080
        /*062c*/ 	.short	0x010a
        /*062e*/ 	.byte	0x06
	.zero		1


	//   ....[75]....
        /*0630*/ 	.word	0x00005030
        /*0634*/ 	.word	0x000000ff
        /*0638*/ 	.word	0x00000060
        /*063c*/ 	.short	0x010b
        /*063e*/ 	.byte	0x06
	.zero		1


	//   ....[76]....
        /*0640*/ 	.word	0x00005040
        /*0644*/ 	.word	0x000000ff
        /*0648*/ 	.word	0x00000000
        /*064c*/ 	.short	0x0101
        /*064e*/ 	.byte	0x0e
	.zero		1


	//   ....[77]....
        /*0650*/ 	.word	0x00005050
        /*0654*/ 	.word	0x000000ff
        /*0658*/ 	.word	0x00000088
        /*065c*/ 	.short	0x010a
        /*065e*/ 	.byte	0x06
	.zero		1


	//   ....[78]....
        /*0660*/ 	.word	0x00005220
        /*0664*/ 	.word	0x000000ff
        /*0668*/ 	.word	0x00000068
        /*066c*/ 	.short	0x010b
        /*066e*/ 	.byte	0x06
	.zero		1


	//   ....[79]....
        /*0670*/ 	.word	0x00005230
        /*0674*/ 	.word	0x000000ff
        /*0678*/ 	.word	0x00000000
        /*067c*/ 	.short	0x0101
        /*067e*/ 	.byte	0x0d
	.zero		1


	//   ....[80]....
        /*0680*/ 	.word	0x00005240
        /*0684*/ 	.word	0x000000ff
        /*0688*/ 	.word	0x00000070
        /*068c*/ 	.short	0x010a
        /*068e*/ 	.byte	0x06
	.zero		1


	//   ....[81]....
        /*0690*/ 	.word	0x00005400
        /*0694*/ 	.word	0x000000ff
        /*0698*/ 	.word	0x00000050
        /*069c*/ 	.short	0x010b
        /*069e*/ 	.byte	0x06
	.zero		1


	//   ....[82]....
        /*06a0*/ 	.word	0x00005410
        /*06a4*/ 	.word	0x000000ff
        /*06a8*/ 	.word	0x00000000
        /*06ac*/ 	.short	0x0101
        /*06ae*/ 	.byte	0x15
	.zero		1


	//   ....[83]....
        /*06b0*/ 	.word	0x00005420
        /*06b4*/ 	.word	0x000000ff
        /*06b8*/ 	.word	0x00000078
        /*06bc*/ 	.short	0x010a
        /*06be*/ 	.byte	0x06
	.zero		1


	//   ....[84]....
        /*06c0*/ 	.word	0x000055d0
        /*06c4*/ 	.word	0x000000ff
        /*06c8*/ 	.word	0x00000058
        /*06cc*/ 	.short	0x010b
        /*06ce*/ 	.byte	0x06
	.zero		1


	//   ....[85]....
        /*06d0*/ 	.word	0x000055e0
        /*06d4*/ 	.word	0x000000ff
        /*06d8*/ 	.word	0x00000000
        /*06dc*/ 	.short	0x0101
        /*06de*/ 	.byte	0x0f
	.zero		1


	//   ....[86]....
        /*06e0*/ 	.word	0x000055f0
        /*06e4*/ 	.word	0x000000ff
        /*06e8*/ 	.word	0x00000080
        /*06ec*/ 	.short	0x010a
        /*06ee*/ 	.byte	0x06
	.zero		1


	//   ....[87]....
        /*06f0*/ 	.word	0x000057d0
        /*06f4*/ 	.word	0x000000ff
        /*06f8*/ 	.word	0x00000060
        /*06fc*/ 	.short	0x010b
        /*06fe*/ 	.byte	0x06
	.zero		1


	//   ....[88]....
        /*0700*/ 	.word	0x00005840
        /*0704*/ 	.word	0x000000ff
        /*0708*/ 	.word	0x00000000
        /*070c*/ 	.short	0x0101
        /*070e*/ 	.byte	0x0e
	.zero		1


	//   ....[89]....
        /*0710*/ 	.word	0x00005850
        /*0714*/ 	.word	0x000000ff
        /*0718*/ 	.word	0x00000088
        /*071c*/ 	.short	0x010a
        /*071e*/ 	.byte	0x06
	.zero		1


	//   ....[90]....
        /*0720*/ 	.word	0x00005ac0
        /*0724*/ 	.word	0x000000ff
        /*0728*/ 	.word	0x00000068
        /*072c*/ 	.short	0x010b
        /*072e*/ 	.byte	0x06
	.zero		1


	//   ....[91]....
        /*0730*/ 	.word	0x00005ae0
        /*0734*/ 	.word	0x000000ff
        /*0738*/ 	.word	0x00000000
        /*073c*/ 	.short	0x0101
        /*073e*/ 	.byte	0x0d
	.zero		1


	//   ....[92]....
        /*0740*/ 	.word	0x00005b20
        /*0744*/ 	.word	0x000000ff
        /*0748*/ 	.word	0x00000070
        /*074c*/ 	.short	0x010a
        /*074e*/ 	.byte	0x06
	.zero		1


	//   ....[93]....
        /*0750*/ 	.word	0x00005b40
        /*0754*/ 	.word	0x000000ff
        /*0758*/ 	.word	0x00000078
        /*075c*/ 	.short	0x010a
        /*075e*/ 	.byte	0x06
	.zero		1


	//   ....[94]....
        /*0760*/ 	.word	0x00005b60
        /*0764*/ 	.word	0x000000ff
        /*0768*/ 	.word	0x00000080
        /*076c*/ 	.short	0x010a
        /*076e*/ 	.byte	0x06
	.zero		1


	//   ....[95]....
        /*0770*/ 	.word	0x00005bb0
        /*0774*/ 	.word	0x00000002
        /*0778*/ 	.word	0x00000088
        /*077c*/ 	.short	0x010a
        /*077e*/ 	.byte	0xff
	.zero		1


	//   ....[96]....
        /*0780*/ 	.word	0x00005ec0
        /*0784*/ 	.word	0x00000000
        /*0788*/ 	.word	0x000000a0
        /*078c*/ 	.short	0x010a
        /*078e*/ 	.byte	0xff
	.zero		1


	//   ....[97]....
        /*0790*/ 	.word	0x00005fd0
        /*0794*/ 	.word	0x00000000
        /*0798*/ 	.word	0x00000000
        /*079c*/ 	.short	0x0101
        /*079e*/ 	.byte	0xff
	.zero		1


	//   ....[98]....
        /*07a0*/ 	.word	0x00006a10
        /*07a4*/ 	.word	0x000000ff
        /*07a8*/ 	.word	0x00000050
        /*07ac*/ 	.short	0x010a
        /*07ae*/ 	.byte	0x32
	.zero		1


	//   ....[99]....
        /*07b0*/ 	.word	0x00006a20
        /*07b4*/ 	.word	0x0000003a
        /*07b8*/ 	.word	0x000000c0
        /*07bc*/ 	.short	0x010a
        /*07be*/ 	.byte	0xff
	.zero		1


	//   ....[100]....
        /*07c0*/ 	.word	0x00006b90
        /*07c4*/ 	.word	0x000000ff
        /*07c8*/ 	.word	0x00000050
        /*07cc*/ 	.short	0x010a
        /*07ce*/ 	.byte	0x32
	.zero		1


	//   ....[101]....
        /*07d0*/ 	.word	0x00006c70
        /*07d4*/ 	.word	0x0000003a
        /*07d8*/ 	.word	0x000000c0
        /*07dc*/ 	.short	0x010a
        /*07de*/ 	.byte	0xff
	.zero		1


	//   ....[102]....
        /*07e0*/ 	.word	0x00007a60
        /*07e4*/ 	.word	0x00000000
        /*07e8*/ 	.word	0x00000000
        /*07ec*/ 	.short	0x0101
        /*07ee*/ 	.byte	0xff
	.zero		1


	//   ....[103]....
        /*07f0*/ 	.word	0x00007a70
        /*07f4*/ 	.word	0x00000002
        /*07f8*/ 	.word	0x00000050
        /*07fc*/ 	.short	0x010a
        /*07fe*/ 	.byte	0xff
	.zero		1


	//   ....[104]....
        /*0800*/ 	.word	0x00007b30
        /*0804*/ 	.word	0x00000002
        /*0808*/ 	.word	0x00000050
        /*080c*/ 	.short	0x010a
        /*080e*/ 	.byte	0xff
	.zero		1


	//   ....[105]....
        /*0810*/ 	.word	0x00008910
        /*0814*/ 	.word	0x0000006a
        /*0818*/ 	.word	0x00000000
        /*081c*/ 	.short	0x0101
        /*081e*/ 	.byte	0xff
	.zero		1


	//   ....[106]....
        /*0820*/ 	.word	0x00008930
        /*0824*/ 	.word	0x00000000
        /*0828*/ 	.word	0x00000050
        /*082c*/ 	.short	0x010a
        /*082e*/ 	.byte	0xff
	.zero		1


	//   ....[107]....
        /*0830*/ 	.word	0x000089e0
        /*0834*/ 	.word	0x00000000
        /*0838*/ 	.word	0x00000050
        /*083c*/ 	.short	0x010a
        /*083e*/ 	.byte	0xff
	.zero		1


	//   ....[108]....
        /*0840*/ 	.word	0x00009740
        /*0844*/ 	.word	0x0000006a
        /*0848*/ 	.word	0x00000000
        /*084c*/ 	.short	0x0101
        /*084e*/ 	.byte	0xff
	.zero		1


	//   ....[109]....
        /*0850*/ 	.word	0x00009760
        /*0854*/ 	.word	0x00000000
        /*0858*/ 	.word	0x00000050
        /*085c*/ 	.short	0x010a
        /*085e*/ 	.byte	0xff
	.zero		1


	//   ....[110]....
        /*0860*/ 	.word	0x00009820
        /*0864*/ 	.word	0x00000000
        /*0868*/ 	.word	0x00000050
        /*086c*/ 	.short	0x010a
        /*086e*/ 	.byte	0xff
	.zero		1


	//   ....[111]....
        /*0870*/ 	.word	0x0000a630
        /*0874*/ 	.word	0x0000006b
        /*0878*/ 	.word	0x00000000
        /*087c*/ 	.short	0x0101
        /*087e*/ 	.byte	0xff
	.zero		1


	//   ....[112]....
        /*0880*/ 	.word	0x0000a650
        /*0884*/ 	.word	0x00000000
        /*0888*/ 	.word	0x00000050
        /*088c*/ 	.short	0x010a
        /*088e*/ 	.byte	0xff
	.zero		1


	//   ....[113]....
        /*0890*/ 	.word	0x0000a700
        /*0894*/ 	.word	0x00000000
        /*0898*/ 	.word	0x00000050
        /*089c*/ 	.short	0x010a
        /*089e*/ 	.byte	0xff
	.zero		1


	//   ....[114]....
        /*08a0*/ 	.word	0x0000b4d0
        /*08a4*/ 	.word	0x0000006b
        /*08a8*/ 	.word	0x00000000
        /*08ac*/ 	.short	0x0101
        /*08ae*/ 	.byte	0xff
	.zero		1


	//   ....[115]....
        /*08b0*/ 	.word	0x0000b4f0
        /*08b4*/ 	.word	0x00000000
        /*08b8*/ 	.word	0x00000050
        /*08bc*/ 	.short	0x010a
        /*08be*/ 	.byte	0xff
	.zero		1


	//   ....[116]....
        /*08c0*/ 	.word	0x0000b5a0
        /*08c4*/ 	.word	0x00000000
        /*08c8*/ 	.word	0x00000050
        /*08cc*/ 	.short	0x010a
        /*08ce*/ 	.byte	0xff
	.zero		1


	//   ....[117]....
        /*08d0*/ 	.word	0x0000c3c0
        /*08d4*/ 	.word	0x0000006b
        /*08d8*/ 	.word	0x00000000
        /*08dc*/ 	.short	0x0101
        /*08de*/ 	.byte	0xff
	.zero		1


	//   ....[118]....
        /*08e0*/ 	.word	0x0000c3e0
        /*08e4*/ 	.word	0x00000000
        /*08e8*/ 	.word	0x00000050
        /*08ec*/ 	.short	0x010a
        /*08ee*/ 	.byte	0xff
	.zero		1


	//   ....[119]....
        /*08f0*/ 	.word	0x0000c490
        /*08f4*/ 	.word	0x00000000
        /*08f8*/ 	.word	0x00000050
        /*08fc*/ 	.short	0x010a
        /*08fe*/ 	.byte	0xff
	.zero		1


	//   ....[120]....
        /*0900*/ 	.word	0x0000d240
        /*0904*/ 	.word	0x0000006b
        /*0908*/ 	.word	0x00000000
        /*090c*/ 	.short	0x0101
        /*090e*/ 	.byte	0xff
	.zero		1


	//   ....[121]....
        /*0910*/ 	.word	0x0000d260
        /*0914*/ 	.word	0x00000000
        /*0918*/ 	.word	0x00000050
        /*091c*/ 	.short	0x010a
        /*091e*/ 	.byte	0xff
	.zero		1


	//   ....[122]....
        /*0920*/ 	.word	0x0000d310
        /*0924*/ 	.word	0x00000000
        /*0928*/ 	.word	0x00000050
        /*092c*/ 	.short	0x010a
        /*092e*/ 	.byte	0xff
	.zero		1


	//   ....[123]....
        /*0930*/ 	.word	0x0000db80
        /*0934*/ 	.word	0x000000ff
        /*0938*/ 	.word	0x00000000
        /*093c*/ 	.short	0x0101
        /*093e*/ 	.byte	0x04
	.zero		1


	//   ....[124]....
        /*0940*/ 	.word	0x0000e100
        /*0944*/ 	.word	0x00000000
        /*0948*/ 	.word	0x00000000
        /*094c*/ 	.short	0x0101
        /*094e*/ 	.byte	0xff
	.zero		1


	//   ....[125]....
        /*0950*/ 	.word	0x0000e390
        /*0954*/ 	.word	0x000000ff
        /*0958*/ 	.word	0x00000000
        /*095c*/ 	.short	0x0101
        /*095e*/ 	.byte	0x04
	.zero		1


	//   ....[126]....
        /*0960*/ 	.word	0x0000e3b0
        /*0964*/ 	.word	0x00000002
        /*0968*/ 	.word	0x000000f0
        /*096c*/ 	.short	0x010a
        /*096e*/ 	.byte	0xff
	.zero		1


	//   ....[127]....
        /*0970*/ 	.word	0x0000e410
        /*0974*/ 	.word	0x00000002
        /*0978*/ 	.word	0x00000028
        /*097c*/ 	.short	0x010a
        /*097e*/ 	.byte	0xff
	.zero		1


	//   ....[128]....
        /*0980*/ 	.word	0x0000e470
        /*0984*/ 	.word	0x00000002
        /*0988*/ 	.word	0x00000028
        /*098c*/ 	.short	0x010a
        /*098e*/ 	.byte	0xff
	.zero		1


	//   ....[129]....
        /*0990*/ 	.word	0x0000e4c0
        /*0994*/ 	.word	0x00000002
        /*0998*/ 	.word	0x000000a0
        /*099c*/ 	.short	0x010a
        /*099e*/ 	.byte	0xff
	.zero		1


	//   ....[130]....
        /*09a0*/ 	.word	0x0000e520
        /*09a4*/ 	.word	0x00000000
        /*09a8*/ 	.word	0x00000000
        /*09ac*/ 	.short	0x010a
        /*09ae*/ 	.byte	0xff
	.zero		1


	//   ....[131]....
        /*09b0*/ 	.word	0x0000e580
        /*09b4*/ 	.word	0x00000000
        /*09b8*/ 	.word	0x00000000
        /*09bc*/ 	.short	0x010a
        /*09be*/ 	.byte	0xff
	.zero		1


	//   ....[132]....
        /*09c0*/ 	.word	0x0000e5e0
        /*09c4*/ 	.word	0x00000000
        /*09c8*/ 	.word	0x00000000
        /*09cc*/ 	.short	0x010a
        /*09ce*/ 	.byte	0xff
	.zero		1


	//   ....[133]....
        /*09d0*/ 	.word	0x0000e640
        /*09d4*/ 	.word	0x00000000
        /*09d8*/ 	.word	0x00000000
        /*09dc*/ 	.short	0x010a
        /*09de*/ 	.byte	0xff
	.zero		1


	//   ....[134]....
        /*09e0*/ 	.word	0x0000e690
        /*09e4*/ 	.word	0x00000000
        /*09e8*/ 	.word	0x000000e0
        /*09ec*/ 	.short	0x010a
        /*09ee*/ 	.byte	0xff
	.zero		1


	//   ....[135]....
        /*09f0*/ 	.word	0x0000e6f0
        /*09f4*/ 	.word	0x00000000
        /*09f8*/ 	.word	0x000000b0
        /*09fc*/ 	.short	0x010a
        /*09fe*/ 	.byte	0xff
	.zero		1


	//   ....[136]....
        /*0a00*/ 	.word	0x0000e740
        /*0a04*/ 	.word	0x00000000
        /*0a08*/ 	.word	0x000000a0
        /*0a0c*/ 	.short	0x010a
        /*0a0e*/ 	.byte	0xff
	.zero		1


	//   ....[137]....
        /*0a10*/ 	.word	0x0000e7a0
        /*0a14*/ 	.word	0x00000000
        /*0a18*/ 	.word	0x000000b0
        /*0a1c*/ 	.short	0x010a
        /*0a1e*/ 	.byte	0xff
	.zero		1


	//   ....[138]....
        /*0a20*/ 	.word	0x0000e7f0
        /*0a24*/ 	.word	0x00000000
        /*0a28*/ 	.word	0x000000a0
        /*0a2c*/ 	.short	0x010a
        /*0a2e*/ 	.byte	0xff
	.zero		1


	//   ....[139]....
        /*0a30*/ 	.word	0x0000e850
        /*0a34*/ 	.word	0x00000002
        /*0a38*/ 	.word	0x000000d0
        /*0a3c*/ 	.short	0x010a
        /*0a3e*/ 	.byte	0xff
	.zero		1


	//   ....[140]....
        /*0a40*/ 	.word	0x0000e8b0
        /*0a44*/ 	.word	0x00000000
        /*0a48*/ 	.word	0x00000000
        /*0a4c*/ 	.short	0x010a
        /*0a4e*/ 	.byte	0xff
	.zero		1


	//   ....[141]....
        /*0a50*/ 	.word	0x0000e910
        /*0a54*/ 	.word	0x00000000
        /*0a58*/ 	.word	0x00000000
        /*0a5c*/ 	.short	0x010a
        /*0a5e*/ 	.byte	0xff
	.zero		1


	//   ....[142]....
        /*0a60*/ 	.word	0x0000e970
        /*0a64*/ 	.word	0x00000000
        /*0a68*/ 	.word	0x00000000
        /*0a6c*/ 	.short	0x010a
        /*0a6e*/ 	.byte	0xff
	.zero		1


	//   ....[143]....
        /*0a70*/ 	.word	0x0000e9c0
        /*0a74*/ 	.word	0x00000000
        /*0a78*/ 	.word	0x000000a0
        /*0a7c*/ 	.short	0x010a
        /*0a7e*/ 	.byte	0xff
	.zero		1


	//   ....[144]....
        /*0a80*/ 	.word	0x0000ea20
        /*0a84*/ 	.word	0x00000000
        /*0a88*/ 	.word	0x00000098
        /*0a8c*/ 	.short	0x010a
        /*0a8e*/ 	.byte	0xff
	.zero		1


	//   ....[145]....
        /*0a90*/ 	.word	0x0000ea80
        /*0a94*/ 	.word	0x00000000
        /*0a98*/ 	.word	0x00000070
        /*0a9c*/ 	.short	0x010a
        /*0a9e*/ 	.byte	0xff
	.zero		1


	//   ....[146]....
        /*0aa0*/ 	.word	0x0000eae0
        /*0aa4*/ 	.word	0x00000000
        /*0aa8*/ 	.word	0x00000078
        /*0aac*/ 	.short	0x010a
        /*0aae*/ 	.byte	0xff
	.zero		1


	//   ....[147]....
        /*0ab0*/ 	.word	0x0000eb40
        /*0ab4*/ 	.word	0x00000000
        /*0ab8*/ 	.word	0x00000080
        /*0abc*/ 	.short	0x010a
        /*0abe*/ 	.byte	0xff
	.zero		1


	//   ....[148]....
        /*0ac0*/ 	.word	0x0000eba0
        /*0ac4*/ 	.word	0x00000000
        /*0ac8*/ 	.word	0x00000088
        /*0acc*/ 	.short	0x010a
        /*0ace*/ 	.byte	0xff
	.zero		1


	//   ....[149]....
        /*0ad0*/ 	.word	0x0000ec00
        /*0ad4*/ 	.word	0x00000000
        /*0ad8*/ 	.word	0x00000070
        /*0adc*/ 	.short	0x010a
        /*0ade*/ 	.byte	0xff
	.zero		1


	//   ....[150]....
        /*0ae0*/ 	.word	0x0000ec60
        /*0ae4*/ 	.word	0x00000000
        /*0ae8*/ 	.word	0x00000078
        /*0aec*/ 	.short	0x010a
        /*0aee*/ 	.byte	0xff
	.zero		1


	//   ....[151]....
        /*0af0*/ 	.word	0x0000ecc0
        /*0af4*/ 	.word	0x00000000
        /*0af8*/ 	.word	0x00000080
        /*0afc*/ 	.short	0x010a
        /*0afe*/ 	.byte	0xff
	.zero		1


	//   ....[152]....
        /*0b00*/ 	.word	0x0000ed20
        /*0b04*/ 	.word	0x00000000
        /*0b08*/ 	.word	0x00000088
        /*0b0c*/ 	.short	0x010a
        /*0b0e*/ 	.byte	0xff
	.zero		1


	//   ....[153]....
        /*0b10*/ 	.word	0x0000ed80
        /*0b14*/ 	.word	0x00000000
        /*0b18*/ 	.word	0x00000070
        /*0b1c*/ 	.short	0x010a
        /*0b1e*/ 	.byte	0xff
	.zero		1


	//   ....[154]....
        /*0b20*/ 	.word	0x0000ede0
        /*0b24*/ 	.word	0x00000000
        /*0b28*/ 	.word	0x00000078
        /*0b2c*/ 	.short	0x010a
        /*0b2e*/ 	.byte	0xff
	.zero		1


	//   ....[155]....
        /*0b30*/ 	.word	0x0000ee40
        /*0b34*/ 	.word	0x00000002
        /*0b38*/ 	.word	0x00000080
        /*0b3c*/ 	.short	0x010a
        /*0b3e*/ 	.byte	0xff
	.zero		1


	//   ....[156]....
        /*0b40*/ 	.word	0x0000ee90
        /*0b44*/ 	.word	0x00000000
        /*0b48*/ 	.word	0x000000a0
        /*0b4c*/ 	.short	0x010a
        /*0b4e*/ 	.byte	0xff
	.zero		1


	//   ....[157]....
        /*0b50*/ 	.word	0x0000eef0
        /*0b54*/ 	.word	0x00000004
        /*0b58*/ 	.word	0x00000050
        /*0b5c*/ 	.short	0x010a
        /*0b5e*/ 	.byte	0xff
	.zero		1


	//   ....[158]....
        /*0b60*/ 	.word	0x0000ef40
        /*0b64*/ 	.word	0x0000003a
        /*0b68*/ 	.word	0x000000c0
        /*0b6c*/ 	.short	0x010a
        /*0b6e*/ 	.byte	0xff
	.zero		1


	//   ....[159]....
        /*0b70*/ 	.word	0x0000ef90
        /*0b74*/ 	.word	0x00000002
        /*0b78*/ 	.word	0x00000050
        /*0b7c*/ 	.short	0x010a
        /*0b7e*/ 	.byte	0xff
	.zero		1


	//   ....[160]....
        /*0b80*/ 	.word	0x0000efe0
        /*0b84*/ 	.word	0x00000000
        /*0b88*/ 	.word	0x00000050
        /*0b8c*/ 	.short	0x010a
        /*0b8e*/ 	.byte	0xff
	.zero		1


	//   ....[161]....
        /*0b90*/ 	.word	0x0000f030
        /*0b94*/ 	.word	0x00000000
        /*0b98*/ 	.word	0x00000050
        /*0b9c*/ 	.short	0x010a
        /*0b9e*/ 	.byte	0xff
	.zero		1


	//   ....[162]....
        /*0ba0*/ 	.word	0x0000f080
        /*0ba4*/ 	.word	0x00000000
        /*0ba8*/ 	.word	0x00000050
        /*0bac*/ 	.short	0x010a
        /*0bae*/ 	.byte	0xff
	.zero		1


	//   ....[163]....
        /*0bb0*/ 	.word	0x0000f0d0
        /*0bb4*/ 	.word	0x00000000
        /*0bb8*/ 	.word	0x00000050
        /*0bbc*/ 	.short	0x010a
        /*0bbe*/ 	.byte	0xff
	.zero		1


	//   ....[164]....
        /*0bc0*/ 	.word	0x0000f120
        /*0bc4*/ 	.word	0x00000000
        /*0bc8*/ 	.word	0x00000050
        /*0bcc*/ 	.short	0x010a
        /*0bce*/ 	.byte	0xff
	.zero		1


	//   ....[165]....
        /*0bd0*/ 	.word	0x0000f170
        /*0bd4*/ 	.word	0x00000000
        /*0bd8*/ 	.word	0x00000050
        /*0bdc*/ 	.short	0x010a
        /*0bde*/ 	.byte	0xff
	.zero		1


	//----- nvinfo : EIATTR_NUM_MBARRIERS
	.align		4
.L_47:
        /*0be0*/ 	.byte	0x03, 0x38
        /*0be2*/ 	.short	0x0020


	//----- nvinfo : EIATTR_EXIT_INSTR_OFFSETS
	.align		4
        /*0be4*/ 	.byte	0x04, 0x1c
        /*0be6*/ 	.short	(.L_49 - .L_48)


	//   ....[0]....
.L_48:
        /*0be8*/ 	.word	0x00002b70


	//   ....[1]....
        /*0bec*/ 	.word	0x00003060


	//   ....[2]....
        /*0bf0*/ 	.word	0x000030c0


	//   ....[3]....
        /*0bf4*/ 	.word	0x000042c0


	//   ....[4]....
        /*0bf8*/ 	.word	0x00005be0


	//   ....[5]....
        /*0bfc*/ 	.word	0x00005c20


	//   ....[6]....
        /*0c00*/ 	.word	0x0000e280


	//   ....[7]....
        /*0c04*/ 	.word	0x0000e300


	//   ....[8]....
        /*0c08*/ 	.word	0x0000e330


	//   ....[9]....
        /*0c0c*/ 	.word	0x0000e3a0


	//----- nvinfo : EIATTR_MAX_THREADS
	.align		4
.L_49:
        /*0c10*/ 	.byte	0x04, 0x05
        /*0c12*/ 	.short	(.L_51 - .L_50)
.L_50:
        /*0c14*/ 	.word	0x00000100
        /*0c18*/ 	.word	0x00000001
        /*0c1c*/ 	.word	0x00000001


	//----- nvinfo : EIATTR_CRS_STACK_SIZE
	.align		4
.L_51:
        /*0c20*/ 	.byte	0x04, 0x1e
        /*0c22*/ 	.short	(.L_53 - .L_52)
.L_52:
        /*0c24*/ 	.word	0x00000000


	//----- nvinfo : EIATTR_CBANK_PARAM_SIZE
	.align		4
.L_53:
        /*0c28*/ 	.byte	0x03, 0x19
        /*0c2a*/ 	.short	0x0c00


	//----- nvinfo : EIATTR_PARAM_CBANK
	.align		4
        /*0c2c*/ 	.byte	0x04, 0x0a
        /*0c2e*/ 	.short	(.L_55 - .L_54)
	.align		4
.L_54:
        /*0c30*/ 	.word	index@(.nv.constant0._ZN7cutlass13device_kernelINS_4gemm6kernel13GemmUniversalIN4cute5tupleIJiiiiEEENS1_10collective13CollectiveMmaINS1_46MainloopSm100TmaUmmaWarpSpecializedBlockScaledILi5ELi2ELi2ENS5_IJNS4_1CILi2EEENSA_ILi1EEESC_EEEEENS5_IJNSA_ILi128EEESF_NSA_ILi256EEEEEENS5_IJNS_12float_e2m1_tENS_13float_ue4m3_tEEEENS5_IJNS5_IJlSC_lEEENS4_6LayoutINS5_IJNS5_IJNS5_IJNSA_ILi32EEENSA_ILi4EEEEEEiEEENS5_IJNS5_IJNSA_ILi16EEESO_EEEiEEENS5_IJSC_iEEEEEENS5_IJST_NS5_IJNS5_IJNSA_ILi0EEESC_EEENSA_ILi512EEEEEENS5_IJSW_iEEEEEEEEEEESK_S13_NS4_8TiledMMAINS4_8MMA_AtomIJNS4_17SM100_MMA_MXF4_SSISI_SI_fSJ_Li128ELi128ELi16ELNS4_4UMMA5MajorE0ELS18_0ELNS17_7ScaleInE0ELS19_0EEEEEENSM_INS5_IJSC_SC_SC_EEENS5_IJSW_SW_SW_EEEEENS5_IJNS4_10UnderscoreES1F_S1F_EEEEENS5_IJNS4_13SM90_TMA_LOADES1I_EEENS5_IJNS4_14ComposedLayoutINS4_7SwizzleILi3ELi4ELi3EEENS4_18smem_ptr_flag_bitsILi4EEENSM_INS5_IJNSA_ILi8EEESG_EEENS5_IJSG_SC_EEEEEEENSM_INS5_IJNS5_IJNS5_IJSP_SC_EEESS_EEESC_NS5_IJSC_SO_EEEEEENS5_IJNS5_IJNS5_IJSS_SY_EEESX_EEESW_NS5_IJSO_SY_EEEEEEEEEEEvNS4_8identityENS5_IJNS4_23SM90_TMA_LOAD_MULTICASTES25_EEES23_vS24_EENS_8epilogue10collective18CollectiveEpilogueINS28_23Sm100TmaWarpSpecializedILi4ELi2ELi16ELb1ELb0EEEJNS5_IJNSA_ILi64EEESF_SG_EEENS5_IJNSM_IS2D_SC_EENSM_INS5_IJSR_SB_EEENS5_IJSC_S2D_EEEEEEEENS_10bfloat16_tESL_S2K_SL_NS28_6fusion15FusionCallbacksIS2C_NS2L_17LinearCombinationIS2K_fS2K_fLNS_15FloatRoundStyleE2EEES2E_S2J_JEEENS4_5SM1004TMEM4LOAD26SM100_TMEM_LOAD_32dp32b16xES1I_NS1K_INS1L_ILi1ELi4ELi3EEENS1N_ILi16EEENSM_INS5_IJS1P_SR_EEENS5_IJSR_SC_EEEEEEENS4_39AutoVectorizingCopyWithAssumedAlignmentILi128EEENS4_14SM90_TMA_STOREES30_S32_S32_EEEvvEEEEvNT_6ParamsE)
        /*0c34*/ 	.short	0x0380
        /*0c36*/ 	.short	0x0c00


	//----- nvinfo : EIATTR_SW_WAR
	.align		4
.L_55:
        /*0c38*/ 	.byte	0x04, 0x36
        /*0c3a*/ 	.short	(.L_57 - .L_56)
.L_56:
        /*0c3c*/ 	.word	0x00000008
.L_57:


//--------------------- .nv.callgraph             --------------------------
	.section	.nv.callgraph,"",@"SHT_CUDA_CALLGRAPH"
	.align	4
	.sectionentsize	8
	.align		4
        /*0000*/ 	.word	0x00000000
	.align		4
        /*0004*/ 	.word	0xffffffff
	.align		4
        /*0008*/ 	.word	index@(_ZN7cutlass13device_kernelINS_4gemm6kernel13GemmUniversalIN4cute5tupleIJiiiiEEENS1_10collective13CollectiveMmaINS1_46MainloopSm100TmaUmmaWarpSpecializedBlockScaledILi5ELi2ELi2ENS5_IJNS4_1CILi2EEENSA_ILi1EEESC_EEEEENS5_IJNSA_ILi128EEESF_NSA_ILi256EEEEEENS5_IJNS_12float_e2m1_tENS_13float_ue4m3_tEEEENS5_IJNS5_IJlSC_lEEENS4_6LayoutINS5_IJNS5_IJNS5_IJNSA_ILi32EEENSA_ILi4EEEEEEiEEENS5_IJNS5_IJNSA_ILi16EEESO_EEEiEEENS5_IJSC_iEEEEEENS5_IJST_NS5_IJNS5_IJNSA_ILi0EEESC_EEENSA_ILi512EEEEEENS5_IJSW_iEEEEEEEEEEESK_S13_NS4_8TiledMMAINS4_8MMA_AtomIJNS4_17SM100_MMA_MXF4_SSISI_SI_fSJ_Li128ELi128ELi16ELNS4_4UMMA5MajorE0ELS18_0ELNS17_7ScaleInE0ELS19_0EEEEEENSM_INS5_IJSC_SC_SC_EEENS5_IJSW_SW_SW_EEEEENS5_IJNS4_10UnderscoreES1F_S1F_EEEEENS5_IJNS4_13SM90_TMA_LOADES1I_EEENS5_IJNS4_14ComposedLayoutINS4_7SwizzleILi3ELi4ELi3EEENS4_18smem_ptr_flag_bitsILi4EEENSM_INS5_IJNSA_ILi8EEESG_EEENS5_IJSG_SC_EEEEEEENSM_INS5_IJNS5_IJNS5_IJSP_SC_EEESS_EEESC_NS5_IJSC_SO_EEEEEENS5_IJNS5_IJNS5_IJSS_SY_EEESX_EEESW_NS5_IJSO_SY_EEEEEEEEEEEvNS4_8identityENS5_IJNS4_23SM90_TMA_LOAD_MULTICASTES25_EEES23_vS24_EENS_8epilogue10collective18CollectiveEpilogueINS28_23Sm100TmaWarpSpecializedILi4ELi2ELi16ELb1ELb0EEEJNS5_IJNSA_ILi64EEESF_SG_EEENS5_IJNSM_IS2D_SC_EENSM_INS5_IJSR_SB_EEENS5_IJSC_S2D_EEEEEEEENS_10bfloat16_tESL_S2K_SL_NS28_6fusion15FusionCallbacksIS2C_NS2L_17LinearCombinationIS2K_fS2K_fLNS_15FloatRoundStyleE2EEES2E_S2J_JEEENS4_5SM1004TMEM4LOAD26SM100_TMEM_LOAD_32dp32b16xES1I_NS1K_INS1L_ILi1ELi4ELi3EEENS1N_ILi16EEENSM_INS5_IJS1P_SR_EEENS5_IJSR_SC_EEEEEEENS4_39AutoVectorizingCopyWithAssumedAlignmentILi128EEENS4_14SM90_TMA_STOREES30_S32_S32_EEEvvEEEEvNT_6ParamsE)
	.align		4
        /*000c*/ 	.word	index@(__assertfail)
	.align		4
        /*0010*/ 	.word	0x00000000
	.align		4
        /*0014*/ 	.word	0xfffffffe
	.align		4
        /*0018*/ 	.word	0x00000000
	.align		4
        /*001c*/ 	.word	0xfffffffd
	.align		4
        /*0020*/ 	.word	0x00000000
	.align		4
        /*0024*/ 	.word	0xfffffffc


//--------------------- .nv.constant4             --------------------------
	.section	.nv.constant4,"a",@progbits
	.align	8
	.align		8
.nv.constant4:
        /*0000*/ 	.dword	__assertfail
	.align		8
        /*0008*/ 	.dword	__unnamed_1
	.align		8
        /*0010*/ 	.dword	__unnamed_2
	.align		8
        /*0018*/ 	.dword	_ZN40_INTERNAL_a6a59f0f_4_k_cu_fd79f505_191794cuda3std3__45__cpo5beginE
	.align		8
        /*0020*/ 	.dword	_ZN40_INTERNAL_a6a59f0f_4_k_cu_fd79f505_191794cuda3std3__45__cpo3endE
	.align		8
        /*0028*/ 	.dword	_ZN40_INTERNAL_a6a59f0f_4_k_cu_fd79f505_191794cuda3std3__45__cpo6cbeginE
	.align		8
        /*0030*/ 	.dword	_ZN40_INTERNAL_a6a59f0f_4_k_cu_fd79f505_191794cuda3std3__45__cpo4cendE
	.align		8
        /*0038*/ 	.dword	_ZN40_INTERNAL_a6a59f0f_4_k_cu_fd79f505_191794cuda3std3__442_GLOBAL__N__a6a59f0f_4_k_cu_fd79f505_191796ignoreE
	.align		8
        /*0040*/ 	.dword	_ZN40_INTERNAL_a6a59f0f_4_k_cu_fd79f505_191794cuda3std3__419piecewise_constructE
	.align		8
        /*0048*/ 	.dword	_ZN40_INTERNAL_a6a59f0f_4_k_cu_fd79f505_191794cuda3std3__48in_placeE
	.align		8
        /*0050*/ 	.dword	_ZN40_INTERNAL_a6a59f0f_4_k_cu_fd79f505_191794cuda3std6ranges3__45__cpo4swapE
	.align		8
        /*0058*/ 	.dword	_ZN40_INTERNAL_a6a59f0f_4_k_cu_fd79f505_191794cuda3std6ranges3__45__cpo9iter_moveE
	.align		8
        /*0060*/ 	.dword	_ZN40_INTERNAL_a6a59f0f_4_k_cu_fd79f505_191794cute7productE
	.align		8
        /*0068*/ 	.dword	_ZN40_INTERNAL_a6a59f0f_4_k_cu_fd79f505_191794cute1_E
	.align		8
        /*0070*/ 	.dword	$str$25
	.align		8
        /*0078*/ 	.dword	$str$26
	.align		8
        /*0080*/ 	.dword	$str$29
	.align		8
        /*0088*/ 	.dword	$str$30


//--------------------- .text._ZN7cutlass13device_kernelINS_4gemm6kernel13GemmUniversalIN4cute5tupleIJiiiiEEENS1_10collective13CollectiveMmaINS1_46MainloopSm100TmaUmmaWarpSpecializedBlockScaledILi5ELi2ELi2ENS5_IJNS4_1CILi2EEENSA_ILi1EEESC_EEEEENS5_IJNSA_ILi128EEESF_NSA_ILi256EEEEEENS5_IJNS_12float_e2m1_tENS_13float_ue4m3_tEEEENS5_IJNS5_IJlSC_lEEENS4_6LayoutINS5_IJNS5_IJNS5_IJNSA_ILi32EEENSA_ILi4EEEEEEiEEENS5_IJNS5_IJNSA_ILi16EEESO_EEEiEEENS5_IJSC_iEEEEEENS5_IJST_NS5_IJNS5_IJNSA_ILi0EEESC_EEENSA_ILi512EEEEEENS5_IJSW_iEEEEEEEEEEESK_S13_NS4_8TiledMMAINS4_8MMA_AtomIJNS4_17SM100_MMA_MXF4_SSISI_SI_fSJ_Li128ELi128ELi16ELNS4_4UMMA5MajorE0ELS18_0ELNS17_7ScaleInE0ELS19_0EEEEEENSM_INS5_IJSC_SC_SC_EEENS5_IJSW_SW_SW_EEEEENS5_IJNS4_10UnderscoreES1F_S1F_EEEEENS5_IJNS4_13SM90_TMA_LOADES1I_EEENS5_IJNS4_14ComposedLayoutINS4_7SwizzleILi3ELi4ELi3EEENS4_18smem_ptr_flag_bitsILi4EEENSM_INS5_IJNSA_ILi8EEESG_EEENS5_IJSG_SC_EEEEEEENSM_INS5_IJNS5_IJNS5_IJSP_SC_EEESS_EEESC_NS5_IJSC_SO_EEEEEENS5_IJNS5_IJNS5_IJSS_SY_EEESX_EEESW_NS5_IJSO_SY_EEEEEEEEEEEvNS4_8identityENS5_IJNS4_23SM90_TMA_LOAD_MULTICASTES25_EEES23_vS24_EENS_8epilogue10collective18CollectiveEpilogueINS28_23Sm100TmaWarpSpecializedILi4ELi2ELi16ELb1ELb0EEEJNS5_IJNSA_ILi64EEESF_SG_EEENS5_IJNSM_IS2D_SC_EENSM_INS5_IJSR_SB_EEENS5_IJSC_S2D_EEEEEEEENS_10bfloat16_tESL_S2K_SL_NS28_6fusion15FusionCallbacksIS2C_NS2L_17LinearCombinationIS2K_fS2K_fLNS_15FloatRoundStyleE2EEES2E_S2J_JEEENS4_5SM1004TMEM4LOAD26SM100_TMEM_LOAD_32dp32b16xES1I_NS1K_INS1L_ILi1ELi4ELi3EEENS1N_ILi16EEENSM_INS5_IJS1P_SR_EEENS5_IJSR_SC_EEEEEEENS4_39AutoVectorizingCopyWithAssumedAlignmentILi128EEENS4_14SM90_TMA_STOREES30_S32_S32_EEEvvEEEEvNT_6ParamsE --------------------------
	.section	.text._ZN7cutlass13device_kernelINS_4gemm6kernel13GemmUniversalIN4cute5tupleIJiiiiEEENS1_10collective13CollectiveMmaINS1_46MainloopSm100TmaUmmaWarpSpecializedBlockScaledILi5ELi2ELi2ENS5_IJNS4_1CILi2EEENSA_ILi1EEESC_EEEEENS5_IJNSA_ILi128EEESF_NSA_ILi256EEEEEENS5_IJNS_12float_e2m1_tENS_13float_ue4m3_tEEEENS5_IJNS5_IJlSC_lEEENS4_6LayoutINS5_IJNS5_IJNS5_IJNSA_ILi32EEENSA_ILi4EEEEEEiEEENS5_IJNS5_IJNSA_ILi16EEESO_EEEiEEENS5_IJSC_iEEEEEENS5_IJST_NS5_IJNS5_IJNSA_ILi0EEESC_EEENSA_ILi512EEEEEENS5_IJSW_iEEEEEEEEEEESK_S13_NS4_8TiledMMAINS4_8MMA_AtomIJNS4_17SM100_MMA_MXF4_SSISI_SI_fSJ_Li128ELi128ELi16ELNS4_4UMMA5MajorE0ELS18_0ELNS17_7ScaleInE0ELS19_0EEEEEENSM_INS5_IJSC_SC_SC_EEENS5_IJSW_SW_SW_EEEEENS5_IJNS4_10UnderscoreES1F_S1F_EEEEENS5_IJNS4_13SM90_TMA_LOADES1I_EEENS5_IJNS4_14ComposedLayoutINS4_7SwizzleILi3ELi4ELi3EEENS4_18smem_ptr_flag_bitsILi4EEENSM_INS5_IJNSA_ILi8EEESG_EEENS5_IJSG_SC_EEEEEEENSM_INS5_IJNS5_IJNS5_IJSP_SC_EEESS_EEESC_NS5_IJSC_SO_EEEEEENS5_IJNS5_IJNS5_IJSS_SY_EEESX_EEESW_NS5_IJSO_SY_EEEEEEEEEEEvNS4_8identityENS5_IJNS4_23SM90_TMA_LOAD_MULTICASTES25_EEES23_vS24_EENS_8epilogue10collective18CollectiveEpilogueINS28_23Sm100TmaWarpSpecializedILi4ELi2ELi16ELb1ELb0EEEJNS5_IJNSA_ILi64EEESF_SG_EEENS5_IJNSM_IS2D_SC_EENSM_INS5_IJSR_SB_EEENS5_IJSC_S2D_EEEEEEEENS_10bfloat16_tESL_S2K_SL_NS28_6fusion15FusionCallbacksIS2C_NS2L_17LinearCombinationIS2K_fS2K_fLNS_15FloatRoundStyleE2EEES2E_S2J_JEEENS4_5SM1004TMEM4LOAD26SM100_TMEM_LOAD_32dp32b16xES1I_NS1K_INS1L_ILi1ELi4ELi3EEENS1N_ILi16EEENSM_INS5_IJS1P_SR_EEENS5_IJSR_SC_EEEEEEENS4_39AutoVectorizingCopyWithAssumedAlignmentILi128EEENS4_14SM90_TMA_STOREES30_S32_S32_EEEvvEEEEvNT_6ParamsE,"ax",@progbits
	.align	128
.text._ZN7cutlass13device_kernelINS_4gemm6kernel13GemmUniversalIN4cute5tupleIJiiiiEEENS1_10collective13CollectiveMmaINS1_46MainloopSm100TmaUmmaWarpSpecializedBlockScaledILi5ELi2ELi2ENS5_IJNS4_1CILi2EEENSA_ILi1EEESC_EEEEENS5_IJNSA_ILi128EEESF_NSA_ILi256EEEEEENS5_IJNS_12float_e2m1_tENS_13float_ue4m3_tEEEENS5_IJNS5_IJlSC_lEEENS4_6LayoutINS5_IJNS5_IJNS5_IJNSA_ILi32EEENSA_ILi4EEEEEEiEEENS5_IJNS5_IJNSA_ILi16EEESO_EEEiEEENS5_IJSC_iEEEEEENS5_IJST_NS5_IJNS5_IJNSA_ILi0EEESC_EEENSA_ILi512EEEEEENS5_IJSW_iEEEEEEEEEEESK_S13_NS4_8TiledMMAINS4_8MMA_AtomIJNS4_17SM100_MMA_MXF4_SSISI_SI_fSJ_Li128ELi128ELi16ELNS4_4UMMA5MajorE0ELS18_0ELNS17_7ScaleInE0ELS19_0EEEEEENSM_INS5_IJSC_SC_SC_EEENS5_IJSW_SW_SW_EEEEENS5_IJNS4_10UnderscoreES1F_S1F_EEEEENS5_IJNS4_13SM90_TMA_LOADES1I_EEENS5_IJNS4_14ComposedLayoutINS4_7SwizzleILi3ELi4ELi3EEENS4_18smem_ptr_flag_bitsILi4EEENSM_INS5_IJNSA_ILi8EEESG_EEENS5_IJSG_SC_EEEEEEENSM_INS5_IJNS5_IJNS5_IJSP_SC_EEESS_EEESC_NS5_IJSC_SO_EEEEEENS5_IJNS5_IJNS5_IJSS_SY_EEESX_EEESW_NS5_IJSO_SY_EEEEEEEEEEEvNS4_8identityENS5_IJNS4_23SM90_TMA_LOAD_MULTICASTES25_EEES23_vS24_EENS_8epilogue10collective18CollectiveEpilogueINS28_23Sm100TmaWarpSpecializedILi4ELi2ELi16ELb1ELb0EEEJNS5_IJNSA_ILi64EEESF_SG_EEENS5_IJNSM_IS2D_SC_EENSM_INS5_IJSR_SB_EEENS5_IJSC_S2D_EEEEEEEENS_10bfloat16_tESL_S2K_SL_NS28_6fusion15FusionCallbacksIS2C_NS2L_17LinearCombinationIS2K_fS2K_fLNS_15FloatRoundStyleE2EEES2E_S2J_JEEENS4_5SM1004TMEM4LOAD26SM100_TMEM_LOAD_32dp32b16xES1I_NS1K_INS1L_ILi1ELi4ELi3EEENS1N_ILi16EEENSM_INS5_IJS1P_SR_EEENS5_IJSR_SC_EEEEEEENS4_39AutoVectorizingCopyWithAssumedAlignmentILi128EEENS4_14SM90_TMA_STOREES30_S32_S32_EEEvvEEEEvNT_6ParamsE:
        .type           _ZN7cutlass13device_kernelINS_4gemm6kernel13GemmUniversalIN4cute5tupleIJiiiiEEENS1_10collective13CollectiveMmaINS1_46MainloopSm100TmaUmmaWarpSpecializedBlockScaledILi5ELi2ELi2ENS5_IJNS4_1CILi2EEENSA_ILi1EEESC_EEEEENS5_IJNSA_ILi128EEESF_NSA_ILi256EEEEEENS5_IJNS_12float_e2m1_tENS_13float_ue4m3_tEEEENS5_IJNS5_IJlSC_lEEENS4_6LayoutINS5_IJNS5_IJNS5_IJNSA_ILi32EEENSA_ILi4EEEEEEiEEENS5_IJNS5_IJNSA_ILi16EEESO_EEEiEEENS5_IJSC_iEEEEEENS5_IJST_NS5_IJNS5_IJNSA_ILi0EEESC_EEENSA_ILi512EEEEEENS5_IJSW_iEEEEEEEEEEESK_S13_NS4_8TiledMMAINS4_8MMA_AtomIJNS4_17SM100_MMA_MXF4_SSISI_SI_fSJ_Li128ELi128ELi16ELNS4_4UMMA5MajorE0ELS18_0ELNS17_7ScaleInE0ELS19_0EEEEEENSM_INS5_IJSC_SC_SC_EEENS5_IJSW_SW_SW_EEEEENS5_IJNS4_10UnderscoreES1F_S1F_EEEEENS5_IJNS4_13SM90_TMA_LOADES1I_EEENS5_IJNS4_14ComposedLayoutINS4_7SwizzleILi3ELi4ELi3EEENS4_18smem_ptr_flag_bitsILi4EEENSM_INS5_IJNSA_ILi8EEESG_EEENS5_IJSG_SC_EEEEEEENSM_INS5_IJNS5_IJNS5_IJSP_SC_EEESS_EEESC_NS5_IJSC_SO_EEEEEENS5_IJNS5_IJNS5_IJSS_SY_EEESX_EEESW_NS5_IJSO_SY_EEEEEEEEEEEvNS4_8identityENS5_IJNS4_23SM90_TMA_LOAD_MULTICASTES25_EEES23_vS24_EENS_8epilogue10collective18CollectiveEpilogueINS28_23Sm100TmaWarpSpecializedILi4ELi2ELi16ELb1ELb0EEEJNS5_IJNSA_ILi64EEESF_SG_EEENS5_IJNSM_IS2D_SC_EENSM_INS5_IJSR_SB_EEENS5_IJSC_S2D_EEEEEEEENS_10bfloat16_tESL_S2K_SL_NS28_6fusion15FusionCallbacksIS2C_NS2L_17LinearCombinationIS2K_fS2K_fLNS_15FloatRoundStyleE2EEES2E_S2J_JEEENS4_5SM1004TMEM4LOAD26SM100_TMEM_LOAD_32dp32b16xES1I_NS1K_INS1L_ILi1ELi4ELi3EEENS1N_ILi16EEENSM_INS5_IJS1P_SR_EEENS5_IJSR_SC_EEEEEEENS4_39AutoVectorizingCopyWithAssumedAlignmentILi128EEENS4_14SM90_TMA_STOREES30_S32_S32_EEEvvEEEEvNT_6ParamsE,@function
        .size           _ZN7cutlass13device_kernelINS_4gemm6kernel13GemmUniversalIN4cute5tupleIJiiiiEEENS1_10collective13CollectiveMmaINS1_46MainloopSm100TmaUmmaWarpSpecializedBlockScaledILi5ELi2ELi2ENS5_IJNS4_1CILi2EEENSA_ILi1EEESC_EEEEENS5_IJNSA_ILi128EEESF_NSA_ILi256EEEEEENS5_IJNS_12float_e2m1_tENS_13float_ue4m3_tEEEENS5_IJNS5_IJlSC_lEEENS4_6LayoutINS5_IJNS5_IJNS5_IJNSA_ILi32EEENSA_ILi4EEEEEEiEEENS5_IJNS5_IJNSA_ILi16EEESO_EEEiEEENS5_IJSC_iEEEEEENS5_IJST_NS5_IJNS5_IJNSA_ILi0EEESC_EEENSA_ILi512EEEEEENS5_IJSW_iEEEEEEEEEEESK_S13_NS4_8TiledMMAINS4_8MMA_AtomIJNS4_17SM100_MMA_MXF4_SSISI_SI_fSJ_Li128ELi128ELi16ELNS4_4UMMA5MajorE0ELS18_0ELNS17_7ScaleInE0ELS19_0EEEEEENSM_INS5_IJSC_SC_SC_EEENS5_IJSW_SW_SW_EEEEENS5_IJNS4_10UnderscoreES1F_S1F_EEEEENS5_IJNS4_13SM90_TMA_LOADES1I_EEENS5_IJNS4_14ComposedLayoutINS4_7SwizzleILi3ELi4ELi3EEENS4_18smem_ptr_flag_bitsILi4EEENSM_INS5_IJNSA_ILi8EEESG_EEENS5_IJSG_SC_EEEEEEENSM_INS5_IJNS5_IJNS5_IJSP_SC_EEESS_EEESC_NS5_IJSC_SO_EEEEEENS5_IJNS5_IJNS5_IJSS_SY_EEESX_EEESW_NS5_IJSO_SY_EEEEEEEEEEEvNS4_8identityENS5_IJNS4_23SM90_TMA_LOAD_MULTICASTES25_EEES23_vS24_EENS_8epilogue10collective18CollectiveEpilogueINS28_23Sm100TmaWarpSpecializedILi4ELi2ELi16ELb1ELb0EEEJNS5_IJNSA_ILi64EEESF_SG_EEENS5_IJNSM_IS2D_SC_EENSM_INS5_IJSR_SB_EEENS5_IJSC_S2D_EEEEEEEENS_10bfloat16_tESL_S2K_SL_NS28_6fusion15FusionCallbacksIS2C_NS2L_17LinearCombinationIS2K_fS2K_fLNS_15FloatRoundStyleE2EEES2E_S2J_JEEENS4_5SM1004TMEM4LOAD26SM100_TMEM_LOAD_32dp32b16xES1I_NS1K_INS1L_ILi1ELi4ELi3EEENS1N_ILi16EEENSM_INS5_IJS1P_SR_EEENS5_IJSR_SC_EEEEEEENS4_39AutoVectorizingCopyWithAssumedAlignmentILi128EEENS4_14SM90_TMA_STOREES30_S32_S32_EEEvvEEEEvNT_6ParamsE,(.L_x_244 - _ZN7cutlass13device_kernelINS_4gemm6kernel13GemmUniversalIN4cute5tupleIJiiiiEEENS1_10collective13CollectiveMmaINS1_46MainloopSm100TmaUmmaWarpSpecializedBlockScaledILi5ELi2ELi2ENS5_IJNS4_1CILi2EEENSA_ILi1EEESC_EEEEENS5_IJNSA_ILi128EEESF_NSA_ILi256EEEEEENS5_IJNS_12float_e2m1_tENS_13float_ue4m3_tEEEENS5_IJNS5_IJlSC_lEEENS4_6LayoutINS5_IJNS5_IJNS5_IJNSA_ILi32EEENSA_ILi4EEEEEEiEEENS5_IJNS5_IJNSA_ILi16EEESO_EEEiEEENS5_IJSC_iEEEEEENS5_IJST_NS5_IJNS5_IJNSA_ILi0EEESC_EEENSA_ILi512EEEEEENS5_IJSW_iEEEEEEEEEEESK_S13_NS4_8TiledMMAINS4_8MMA_AtomIJNS4_17SM100_MMA_MXF4_SSISI_SI_fSJ_Li128ELi128ELi16ELNS4_4UMMA5MajorE0ELS18_0ELNS17_7ScaleInE0ELS19_0EEEEEENSM_INS5_IJSC_SC_SC_EEENS5_IJSW_SW_SW_EEEEENS5_IJNS4_10UnderscoreES1F_S1F_EEEEENS5_IJNS4_13SM90_TMA_LOADES1I_EEENS5_IJNS4_14ComposedLayoutINS4_7SwizzleILi3ELi4ELi3EEENS4_18smem_ptr_flag_bitsILi4EEENSM_INS5_IJNSA_ILi8EEESG_EEENS5_IJSG_SC_EEEEEEENSM_INS5_IJNS5_IJNS5_IJSP_SC_EEESS_EEESC_NS5_IJSC_SO_EEEEEENS5_IJNS5_IJNS5_IJSS_SY_EEESX_EEESW_NS5_IJSO_SY_EEEEEEEEEEEvNS4_8identityENS5_IJNS4_23SM90_TMA_LOAD_MULTICASTES25_EEES23_vS24_EENS_8epilogue10collective18CollectiveEpilogueINS28_23Sm100TmaWarpSpecializedILi4ELi2ELi16ELb1ELb0EEEJNS5_IJNSA_ILi64EEESF_SG_EEENS5_IJNSM_IS2D_SC_EENSM_INS5_IJSR_SB_EEENS5_IJSC_S2D_EEEEEEEENS_10bfloat16_tESL_S2K_SL_NS28_6fusion15FusionCallbacksIS2C_NS2L_17LinearCombinationIS2K_fS2K_fLNS_15FloatRoundStyleE2EEES2E_S2J_JEEENS4_5SM1004TMEM4LOAD26SM100_TMEM_LOAD_32dp32b16xES1I_NS1K_INS1L_ILi1ELi4ELi3EEENS1N_ILi16EEENSM_INS5_IJS1P_SR_EEENS5_IJSR_SC_EEEEEEENS4_39AutoVectorizingCopyWithAssumedAlignmentILi128EEENS4_14SM90_TMA_STOREES30_S32_S32_EEEvvEEEEvNT_6ParamsE)
        .other          _ZN7cutlass13device_kernelINS_4gemm6kernel13GemmUniversalIN4cute5tupleIJiiiiEEENS1_10collective13CollectiveMmaINS1_46MainloopSm100TmaUmmaWarpSpecializedBlockScaledILi5ELi2ELi2ENS5_IJNS4_1CILi2EEENSA_ILi1EEESC_EEEEENS5_IJNSA_ILi128EEESF_NSA_ILi256EEEEEENS5_IJNS_12float_e2m1_tENS_13float_ue4m3_tEEEENS5_IJNS5_IJlSC_lEEENS4_6LayoutINS5_IJNS5_IJNS5_IJNSA_ILi32EEENSA_ILi4EEEEEEiEEENS5_IJNS5_IJNSA_ILi16EEESO_EEEiEEENS5_IJSC_iEEEEEENS5_IJST_NS5_IJNS5_IJNSA_ILi0EEESC_EEENSA_ILi512EEEEEENS5_IJSW_iEEEEEEEEEEESK_S13_NS4_8TiledMMAINS4_8MMA_AtomIJNS4_17SM100_MMA_MXF4_SSISI_SI_fSJ_Li128ELi128ELi16ELNS4_4UMMA5MajorE0ELS18_0ELNS17_7ScaleInE0ELS19_0EEEEEENSM_INS5_IJSC_SC_SC_EEENS5_IJSW_SW_SW_EEEEENS5_IJNS4_10UnderscoreES1F_S1F_EEEEENS5_IJNS4_13SM90_TMA_LOADES1I_EEENS5_IJNS4_14ComposedLayoutINS4_7SwizzleILi3ELi4ELi3EEENS4_18smem_ptr_flag_bitsILi4EEENSM_INS5_IJNSA_ILi8EEESG_EEENS5_IJSG_SC_EEEEEEENSM_INS5_IJNS5_IJNS5_IJSP_SC_EEESS_EEESC_NS5_IJSC_SO_EEEEEENS5_IJNS5_IJNS5_IJSS_SY_EEESX_EEESW_NS5_IJSO_SY_EEEEEEEEEEEvNS4_8identityENS5_IJNS4_23SM90_TMA_LOAD_MULTICASTES25_EEES23_vS24_EENS_8epilogue10collective18CollectiveEpilogueINS28_23Sm100TmaWarpSpecializedILi4ELi2ELi16ELb1ELb0EEEJNS5_IJNSA_ILi64EEESF_SG_EEENS5_IJNSM_IS2D_SC_EENSM_INS5_IJSR_SB_EEENS5_IJSC_S2D_EEEEEEEENS_10bfloat16_tESL_S2K_SL_NS28_6fusion15FusionCallbacksIS2C_NS2L_17LinearCombinationIS2K_fS2K_fLNS_15FloatRoundStyleE2EEES2E_S2J_JEEENS4_5SM1004TMEM4LOAD26SM100_TMEM_LOAD_32dp32b16xES1I_NS1K_INS1L_ILi1ELi4ELi3EEENS1N_ILi16EEENSM_INS5_IJS1P_SR_EEENS5_IJSR_SC_EEEEEEENS4_39AutoVectorizingCopyWithAssumedAlignmentILi128EEENS4_14SM90_TMA_STOREES30_S32_S32_EEEvvEEEEvNT_6ParamsE,@"STO_CUDA_ENTRY STV_DEFAULT"
_ZN7cutlass13device_kernelINS_4gemm6kernel13GemmUniversalIN4cute5tupleIJiiiiEEENS1_10collective13CollectiveMmaINS1_46MainloopSm100TmaUmmaWarpSpecializedBlockScaledILi5ELi2ELi2ENS5_IJNS4_1CILi2EEENSA_ILi1EEESC_EEEEENS5_IJNSA_ILi128EEESF_NSA_ILi256EEEEEENS5_IJNS_12float_e2m1_tENS_13float_ue4m3_tEEEENS5_IJNS5_IJlSC_lEEENS4_6LayoutINS5_IJNS5_IJNS5_IJNSA_ILi32EEENSA_ILi4EEEEEEiEEENS5_IJNS5_IJNSA_ILi16EEESO_EEEiEEENS5_IJSC_iEEEEEENS5_IJST_NS5_IJNS5_IJNSA_ILi0EEESC_EEENSA_ILi512EEEEEENS5_IJSW_iEEEEEEEEEEESK_S13_NS4_8TiledMMAINS4_8MMA_AtomIJNS4_17SM100_MMA_MXF4_SSISI_SI_fSJ_Li128ELi128ELi16ELNS4_4UMMA5MajorE0ELS18_0ELNS17_7ScaleInE0ELS19_0EEEEEENSM_INS5_IJSC_SC_SC_EEENS5_IJSW_SW_SW_EEEEENS5_IJNS4_10UnderscoreES1F_S1F_EEEEENS5_IJNS4_13SM90_TMA_LOADES1I_EEENS5_IJNS4_14ComposedLayoutINS4_7SwizzleILi3ELi4ELi3EEENS4_18smem_ptr_flag_bitsILi4EEENSM_INS5_IJNSA_ILi8EEESG_EEENS5_IJSG_SC_EEEEEEENSM_INS5_IJNS5_IJNS5_IJSP_SC_EEESS_EEESC_NS5_IJSC_SO_EEEEEENS5_IJNS5_IJNS5_IJSS_SY_EEESX_EEESW_NS5_IJSO_SY_EEEEEEEEEEEvNS4_8identityENS5_IJNS4_23SM90_TMA_LOAD_MULTICASTES25_EEES23_vS24_EENS_8epilogue10collective18CollectiveEpilogueINS28_23Sm100TmaWarpSpecializedILi4ELi2ELi16ELb1ELb0EEEJNS5_IJNSA_ILi64EEESF_SG_EEENS5_IJNSM_IS2D_SC_EENSM_INS5_IJSR_SB_EEENS5_IJSC_S2D_EEEEEEEENS_10bfloat16_tESL_S2K_SL_NS28_6fusion15FusionCallbacksIS2C_NS2L_17LinearCombinationIS2K_fS2K_fLNS_15FloatRoundStyleE2EEES2E_S2J_JEEENS4_5SM1004TMEM4LOAD26SM100_TMEM_LOAD_32dp32b16xES1I_NS1K_INS1L_ILi1ELi4ELi3EEENS1N_ILi16EEENSM_INS5_IJS1P_SR_EEENS5_IJSR_SC_EEEEEEENS4_39AutoVectorizingCopyWithAssumedAlignmentILi128EEENS4_14SM90_TMA_STOREES30_S32_S32_EEEvvEEEEvNT_6ParamsE:
[----:B------:R-:W1:Y:S01]  /*0000*/  LDC R1, c[0x0][0x37c] ;  /* 0x0000df00ff017b82 */ /* 0x000e620000000800 */
[----:B------:R-:W2:Y:S01]  /*0010*/  S2R R3, SR_TID.X ;  /* 0x0000000000037919 */ /* 0x000ea20000002100 */
[----:B------:R-:W3:Y:S01]  /*0020*/  LDCU.64 UR4, c[0x0][0xc90] ;  /* 0x00019200ff0477ac */ /* 0x000ee20008000a00 */
[----:B------:R-:W-:Y:S02]  /*0030*/  PRMT R86, RZ, 0x7610, R86 ;  /* 0x00007610ff567816 */ /* 0x000fe40000000056 */
[----:B------:R-:W-:Y:S01]  /*0040*/  ELECT P5, URZ, PT ;  /* 0x0000000000ff782f */ /* 0x000fe200038a0000 */
[----:B------:R-:W4:Y:S01]  /*0050*/  LDCU.64 UR46, c[0x0][0x358] ;  /* 0x00006b00ff2e77ac */ /* 0x000f220008000a00 */
[----:B---3--:R-:W-:-:S04]  /*0060*/  UISETP.NE.U32.AND UP0, UPT, UR4, URZ, UPT ;  /* 0x000000ff0400728c */ /* 0x008fc8000bf05070 */
[----:B------:R-:W-:Y:S01]  /*0070*/  UISETP.NE.AND.EX UP0, UPT, UR5, URZ, UPT, UP0 ;  /* 0x000000ff0500728c */ /* 0x000fe2000bf05300 */
[----:B--2---:R-:W-:-:S05]  /*0080*/  SHF.R.U32.HI R99, RZ, 0x5, R3 ;  /* 0x00000005ff637819 */ /* 0x004fca0000011603 */
[----:B------:R-:W2:Y:S02]  /*0090*/  SHFL.IDX PT, R0, R99, RZ, 0x1f ;  /* 0x00001fff63007589 */ /* 0x000ea400000e0000 */
[----:B--2---:R-:W-:Y:S01]  /*00a0*/  R2UR UR13, R0 ;  /* 0x00000000000d72ca */ /* 0x004fe200000e0000 */
[----:B-1--4-:R-:W-:-:S14]  /*00b0*/  BRA.U UP0, `(.L_x_0) ;  /* 0x00000001002c7547 */ /* 0x012fdc000b800000 */
[----:B------:R-:W1:Y:S02]  /*00c0*/  LDCU.64 UR6, c[0x0][0xc88] ;  /* 0x00019100ff0677ac */ /* 0x000e640008000a00 */
[----:B-1----:R-:W-:-:S04]  /*00d0*/  UISETP.NE.U32.AND UP0, UPT, UR6, URZ, UPT ;  /* 0x000000ff0600728c */ /* 0x002fc8000bf05070 */
[----:B------:R-:W-:-:S09]  /*00e0*/  UISETP.NE.AND.EX UP0, UPT, UR7, URZ, UPT, UP0 ;  /* 0x000000ff0700728c */ /* 0x000fd2000bf05300 */
[----:B------:R-:W-:Y:S05]  /*00f0*/  BRA.U !UP0, `(.L_x_1) ;  /* 0x0000000108107547 */ /* 0x000fea000b800000 */
[----:B------:R-:W1:Y:S02]  /*0100*/  LDC.64 R4, c[0x0][0xc88] ;  /* 0x00032200ff047b82 */ /* 0x000e640000000a00 */
[----:B-1----:R1:W5:Y:S01]  /*0110*/  LDG.E R53, desc[UR46][R4.64] ;  /* 0x0000002e04357981 */ /* 0x002362000c1e1900 */
[----:B------:R-:W-:Y:S01]  /*0120*/  HFMA2 R86, -RZ, RZ, 0, 5.9604644775390625e-08 ;  /* 0x00000001ff567431 */ /* 0x000fe200000001ff */
[----:B------:R-:W-:Y:S05]  /*0130*/  BRA `(.L_x_0) ;  /* 0x00000000000c7947 */ /* 0x000fea0003800000 */
.L_x_1:
[----:B------:R-:W1:Y:S01]  /*0140*/  LDCU UR6, c[0x0][0xc80] ;  /* 0x00019000ff0677ac */ /* 0x000e620008000800 */
[----:B------:R-:W-:Y:S01]  /*0150*/  HFMA2 R86, -RZ, RZ, 0, 5.9604644775390625e-08 ;  /* 0x00000001ff567431 */ /* 0x000fe200000001ff */
[----:B-1----:R-:W-:-:S07]  /*0160*/  MOV R53, UR6 ;  /* 0x0000000600357c02 */ /* 0x002fce0008000f00 */
.L_x_0:
[----:B------:R-:W2:Y:S02]  /*0170*/  LDCU.64 UR6, c[0x0][0xcb0] ;  /* 0x00019600ff0677ac */ /* 0x000ea40008000a00 */
[----:B--2---:R-:W-:-:S04]  /*0180*/  UISETP.NE.U32.AND UP0, UPT, UR6, URZ, UPT ;  /* 0x000000ff0600728c */ /* 0x004fc8000bf05070 */
[----:B------:R-:W-:-:S09]  /*0190*/  UISETP.NE.AND.EX UP0, UPT, UR7, URZ, UPT, UP0 ;  /* 0x000000ff0700728c */ /* 0x000fd2000bf05300 */
[----:B------:R-:W-:Y:S05]  /*01a0*/  BRA.U UP0, `(.L_x_2) ;  /* 0x0000000100247547 */ /* 0x000fea000b800000 */
[----:B------:R-:W2:Y:S02]  /*01b0*/  LDCU.64 UR6, c[0x0][0xca8] ;  /* 0x00019500ff0677ac */ /* 0x000ea40008000a00 */
[----:B--2---:R-:W-:-:S04]  /*01c0*/  UISETP.NE.U32.AND UP0, UPT, UR6, URZ, UPT ;  /* 0x000000ff0600728c */ /* 0x004fc8000bf05070 */
[----:B------:R-:W-:-:S09]  /*01d0*/  UISETP.NE.AND.EX UP0, UPT, UR7, URZ, UPT, UP0 ;  /* 0x000000ff0700728c */ /* 0x000fd2000bf05300 */
[----:B------:R-:W-:Y:S05]  /*01e0*/  BRA.U !UP0, `(.L_x_3) ;  /* 0x00000001080c7547 */ /* 0x000fea000b800000 */
[----:B-1----:R-:W1:Y:S02]  /*01f0*/  LDC.64 R4, c[0x0][0xca8] ;  /* 0x00032a00ff047b82 */ /* 0x002e640000000a00 */
[----:B-1----:R2:W5:Y:S01]  /*0200*/  LDG.E R52, desc[UR46][R4.64] ;  /* 0x0000002e04347981 */ /* 0x002562000c1e1900 */
[----:B------:R-:W-:Y:S05]  /*0210*/  BRA `(.L_x_2) ;  /* 0x0000000000087947 */ /* 0x000fea0003800000 */
.L_x_3:
[----:B------:R-:W2:Y:S02]  /*0220*/  LDCU UR6, c[0x0][0xca0] ;  /* 0x00019400ff0677ac */ /* 0x000ea40008000800 */
[----:B--2---:R-:W-:Y:S02]  /*0230*/  MOV R52, UR6 ;  /* 0x0000000600347c02 */ /* 0x004fe40008000f00 */
.L_x_2:
[----:B------:R-:W-:Y:S01]  /*0240*/  IMAD.U32 R0, RZ, RZ, UR13 ;  /* 0x0000000dff007e24 */ /* 0x000fe2000f8e00ff */
[----:B------:R-:W-:Y:S04]  /*0250*/  BSSY.RECONVERGENT B0, `(.L_x_4) ;  /* 0x0000012000007945 */ /* 0x000fe80003800200 */
[C---:B------:R-:W-:Y:S02]  /*0260*/  ISETP.NE.OR P1, PT, R0.reuse, 0x1, !P5 ;  /* 0x000000010000780c */ /* 0x040fe40006f25670 */
[----:B------:R-:W-:-:S11]  /*0270*/  ISETP.NE.OR P0, PT, R0, 0x3, !P5 ;  /* 0x000000030000780c */ /* 0x000fd60006f05670 */
[----:B------:R-:W-:Y:S05]  /*0280*/  @P1 BRA `(.L_x_5) ;  /* 0x0000000000381947 */ /* 0x000fea0003800000 */
[----:B------:R-:W3:Y:S02]  /*0290*/  LDCU.64 UR6, c[0x0][0x348] ;  /* 0x00006900ff0677ac */ /* 0x000ee40008000a00 */
[----:B---3--:R-:W-:Y:S02]  /*02a0*/  UIADD3 UR14, UP3, UPT, UR6, 0x80, URZ ;  /* 0x00000080060e7890 */ /* 0x008fe4000ff7e0ff */
[----:B------:R-:W-:Y:S02]  /*02b0*/  UIADD3 UR10, UP2, UPT, UR6, 0x180, URZ ;  /* 0x00000180060a7890 */ /* 0x000fe4000ff5e0ff */
[----:B------:R-:W-:Y:S02]  /*02c0*/  UIADD3 UR8, UP1, UPT, UR6, 0x280, URZ ;  /* 0x0000028006087890 */ /* 0x000fe4000ff3e0ff */
[----:B------:R-:W-:Y:S02]  /*02d0*/  UIADD3 UR6, UP0, UPT, UR6, 0x380, URZ ;  /* 0x0000038006067890 */ /* 0x000fe4000ff1e0ff */
[----:B------:R-:W-:-:S02]  /*02e0*/  UIADD3.X UR15, UPT, UPT, URZ, UR7, URZ, UP3, !UPT ;  /* 0x00000007ff0f7290 */ /* 0x000fc40009ffe4ff */
[----:B------:R-:W-:Y:S02]  /*02f0*/  UIADD3.X UR11, UPT, UPT, URZ, UR7, URZ, UP2, !UPT ;  /* 0x00000007ff0b7290 */ /* 0x000fe400097fe4ff */
[----:B------:R-:W-:Y:S02]  /*0300*/  UIADD3.X UR9, UPT, UPT, URZ, UR7, URZ, UP1, !UPT ;  /* 0x00000007ff097290 */ /* 0x000fe40008ffe4ff */
[----:B------:R-:W-:-:S03]  /*0310*/  UIADD3.X UR7, UPT, UPT, URZ, UR7, URZ, UP0, !UPT ;  /* 0x00000007ff077290 */ /* 0x000fc600087fe4ff */
[----:B------:R3:W-:Y:S02]  /*0320*/  UTMACCTL.PF [UR14] ;  /* 0x000000000e0079b9 */ /* 0x0007e40008040000 */
[----:B------:R3:W-:Y:S02]  /*0330*/  UTMACCTL.PF [UR10] ;  /* 0x000000000a0079b9 */ /* 0x0007e40008040000 */
[----:B------:R3:W-:Y:S02]  /*0340*/  UTMACCTL.PF [UR8] ;  /* 0x00000000080079b9 */ /* 0x0007e40008040000 */
[----:B------:R3:W-:Y:S02]  /*0350*/  UTMACCTL.PF [UR6] ;  /* 0x00000000060079b9 */ /* 0x0007e40008040000 */
[----:B---3--:R-:W-:Y:S01]  /*0360*/  NOP ;  /* 0x0000000000007918 */ /* 0x008fe20000000000 */
.L_x_5:
[----:B------:R-:W-:Y:S05]  /*0370*/  BSYNC.RECONVERGENT B0 ;  /* 0x0000000000007941 */ /* 0x000fea0003800200 */
.L_x_4:
[----:B------:R-:W-:Y:S04]  /*0380*/  BSSY.RECONVERGENT B0, `(.L_x_6) ;  /* 0x000000a000007945 */ /* 0x000fe80003800200 */
[----:B------:R-:W-:Y:S05]  /*0390*/  @P0 BRA `(.L_x_7) ;  /* 0x0000000000200947 */ /* 0x000fea0003800000 */
[----:B------:R-:W3:Y:S02]  /*03a0*/  LDCU.64 UR6, c[0x0][0x348] ;  /* 0x00006900ff0677ac */ /* 0x000ee40008000a00 */
[----:B---3--:R-:W-:Y:S02]  /*03b0*/  UIADD3 UR8, UP1, UPT, UR6, 0x980, URZ ;  /* 0x0000098006087890 */ /* 0x008fe4000ff3e0ff */
[----:B------:R-:W-:Y:S02]  /*03c0*/  UIADD3 UR6, UP0, UPT, UR6, 0xa80, URZ ;  /* 0x00000a8006067890 */ /* 0x000fe4000ff1e0ff */
[----:B------:R-:W-:Y:S02]  /*03d0*/  UIADD3.X UR9, UPT, UPT, URZ, UR7, URZ, UP1, !UPT ;  /* 0x00000007ff097290 */ /* 0x000fe40008ffe4ff */
[----:B------:R-:W-:-:S07]  /*03e0*/  UIADD3.X UR7, UPT, UPT, URZ, UR7, URZ, UP0, !UPT ;  /* 0x00000007ff077290 */ /* 0x000fce00087fe4ff */
[----:B------:R3:W-:Y:S02]  /*03f0*/  UTMACCTL.PF [UR8] ;  /* 0x00000000080079b9 */ /* 0x0007e40008040000 */
[----:B------:R3:W-:Y:S02]  /*0400*/  UTMACCTL.PF [UR6] ;  /* 0x00000000060079b9 */ /* 0x0007e40008040000 */
[----:B---3--:R-:W-:Y:S01]  /*0410*/  NOP ;  /* 0x0000000000007918 */ /* 0x008fe20000000000 */
.L_x_7:
[----:B------:R-:W-:Y:S05]  /*0420*/  BSYNC.RECONVERGENT B0 ;  /* 0x0000000000007941 */ /* 0x000fea0003800200 */
.L_x_6:
[----:B------:R-:W3:Y:S01]  /*0430*/  LDCU.64 UR6, c[0x0][0xc88] ;  /* 0x00019100ff0677ac */ /* 0x000ee20008000a00 */
[----:B------:R-:W-:Y:S02]  /*0440*/  UISETP.EQ.U32.AND UP1, UPT, UR4, URZ, UPT ;  /* 0x000000ff0400728c */ /* 0x000fe4000bf22070 */
[----:B------:R-:W-:Y:S02]  /*0450*/  UPLOP3.LUT UP6, UPT, UPT, UPT, UPT, 0x80, 0x8 ;  /* 0x000000000008789c */ /* 0x000fe40003fcf070 */
[----:B---3--:R-:W-:-:S04]  /*0460*/  UISETP.NE.U32.AND UP0, UPT, UR6, URZ, UPT ;  /* 0x000000ff0600728c */ /* 0x008fc8000bf05070 */
[----:B------:R-:W-:-:S04]  /*0470*/  UISETP.NE.AND.EX UP0, UPT, UR7, URZ, UPT, UP0 ;  /* 0x000000ff0700728c */ /* 0x000fc8000bf05300 */
[----:B------:R-:W-:-:S04]  /*0480*/  UISETP.EQ.OR.EX UP2, UPT, UR5, URZ, !UP0, UP1 ;  /* 0x000000ff0500728c */ /* 0x000fc8000c742710 */
[----:B------:R-:W-:-:S05]  /*0490*/  UP2UR UR56, UPR, URZ, 0x4 ;  /* 0x00000004ff387883 */ /* 0x000fca0008000000 */
[----:B------:R-:W-:Y:S07]  /*04a0*/  BRA.U !UP2, `(.L_x_8) ;  /* 0x000000010a207547 */ /* 0x000fee000b800000 */
[----:B------:R-:W-:Y:S01]  /*04b0*/  UISETP.NE.U32.AND UP2, UPT, UR4, URZ, UPT ;  /* 0x000000ff0400728c */ /* 0x000fe2000bf45070 */
[----:B-----5:R-:W-:Y:S01]  /*04c0*/  FSETP.NEU.AND P0, PT, R53, RZ, PT ;  /* 0x000000ff3500720b */ /* 0x020fe20003f0d000 */
[----:B------:R-:W-:Y:S02]  /*04d0*/  USEL UR4, URZ, 0xffffffff, UP0 ;  /* 0xffffffffff047887 */ /* 0x000fe40008000000 */
[----:B------:R-:W-:-:S10]  /*04e0*/  UISETP.NE.AND.EX UP2, UPT, UR5, URZ, UPT, UP2 ;  /* 0x000000ff0500728c */ /* 0x000fd4000bf45320 */
[----:B------:R-:W-:Y:S01]  /*04f0*/  VOTEU.ANY UP1, P0 ;  /* 0x0000000000ff7886 */ /* 0x000fe20000020100 */
[----:B------:R-:W-:-:S04]  /*0500*/  @!UP2 USEL UR4, URZ, 0xffffffff, UP1 ;  /* 0xffffffffff04a887 */ /* 0x000fc80008800000 */
[----:B------:R-:W-:-:S04]  /*0510*/  ULOP3.LUT UR4, UR4, 0x1, URZ, 0xc0, !UPT ;  /* 0x0000000104047892 */ /* 0x000fc8000f8ec0ff */
[----:B------:R-:W-:-:S11]  /*0520*/  UISETP.NE.U32.AND UP6, UPT, UR4, 0x1, UPT ;  /* 0x000000010400788c */ /* 0x000fd6000bfc5070 */
.L_x_8:
[----:B------:R-:W3:Y:S01]  /*0530*/  SHFL.IDX PT, R2, R99, RZ, 0x1f ;  /* 0x00001fff63027589 */ /* 0x000ee200000e0000 */
[----:B------:R-:W-:Y:S01]  /*0540*/  UISETP.NE.AND UP4, UPT, UR13, 0x2, UPT ;  /* 0x000000020d00788c */ /* 0x000fe2000bf85270 */
[----:B---3--:R-:W-:-:S13]  /*0550*/  ISETP.NE.AND P0, PT, R2, RZ, PT ;  /* 0x000000ff0200720c */ /* 0x008fda0003f05270 */
[----:B------:R-:W-:Y:S05]  /*0560*/  @P0 BRA `(.L_x_9) ;  /* 0x0000000000600947 */ /* 0x000fea0003800000 */
[----:B------:R-:W3:Y:S01]  /*0570*/  S2UR UR6, SR_CgaCtaId ;  /* 0x00000000000679c3 */ /* 0x000ee20000008800 */
[----:B------:R-:W-:Y:S01]  /*0580*/  UMOV UR7, 0x400 ;  /* 0x0000040000077882 */ /* 0x000fe20000000000 */
[----:B------:R-:W-:Y:S01]  /*0590*/  UMOV UR5, 0x1 ;  /* 0x0000000100057882 */ /* 0x000fe20000000000 */
[----:B------:R-:W-:Y:S01]  /*05a0*/  UMOV UR4, 0x2 ;  /* 0x0000000200047882 */ /* 0x000fe20000000000 */
[----:B------:R-:W-:-:S04]  /*05b0*/  UIADD3 UR8, UPT, UPT, -UR5, 0x100000, URZ ;  /* 0x0010000005087890 */ /* 0x000fc8000fffe1ff */
[----:B------:R-:W-:Y:S02]  /*05c0*/  USHF.L.U32 UR9, UR8, 0xb, URZ ;  /* 0x0000000b08097899 */ /* 0x000fe400080006ff */
[----:B------:R-:W-:Y:S02]  /*05d0*/  USHF.L.U32 UR8, UR8, 0x1, URZ ;  /* 0x0000000108087899 */ /* 0x000fe400080006ff */
[----:B------:R-:W-:-:S04]  /*05e0*/  UIADD3 UR4, UPT, UPT, -UR4, 0x100000, URZ ;  /* 0x0010000004047890 */ /* 0x000fc8000fffe1ff */
[----:B------:R-:W-:Y:S02]  /*05f0*/  USHF.L.U32 UR5, UR4, 0xb, URZ ;  /* 0x0000000b04057899 */ /* 0x000fe400080006ff */
[----:B------:R-:W-:Y:S01]  /*0600*/  USHF.L.U32 UR4, UR4, 0x1, URZ ;  /* 0x0000000104047899 */ /* 0x000fe200080006ff */
[----:B------:R-:W-:Y:S01]  /*0610*/  ELECT P0, URZ, PT ;  /* 0x0000000000ff782f */ /* 0x000fe20003800000 */
[----:B---3--:R-:W-:Y:S01]  /*0620*/  ULEA UR6, UR6, UR7, 0x18 ;  /* 0x0000000706067291 */ /* 0x008fe2000f8ec0ff */
[----:B------:R-:W3:Y:S11]  /*0630*/  FENCE.VIEW.ASYNC.S ;  /* 0x00000000000073c6 */ /* 0x000ef60000000000 */
[----:B---3--:R3:W4:Y:S01]  /*0640*/  SYNCS.EXCH.64 URZ, [UR6], UR8 ;  /* 0x0000000806ff75b2 */ /* 0x0087220008000100 */
[----:B------:R3:W1:Y:S01]  /*0650*/  SYNCS.EXCH.64 URZ, [UR6+0x28], UR4 ;  /* 0x0000280406ff75b2 */ /* 0x0006620008000100 */
        /* <DEDUP_REMOVED lines=8> */
[----:B------:R-:W-:Y:S01]  /*06e0*/  NOP ;  /* 0x0000000000007918 */ /* 0x000fe20000000000 */
.L_x_9:
[----:B------:R-:W2:Y:S01]  /*06f0*/  SHFL.IDX PT, R2, R99, RZ, 0x1f ;  /* 0x00001fff63027589 */ /* 0x000ea200000e0000 */
[----:B------:R-:W-:Y:S01]  /*0700*/  NOP ;  /* 0x0000000000007918 */ /* 0x000fe20000000000 */
[----:B--2---:R-:W-:-:S13]  /*0710*/  ISETP.NE.AND P0, PT, R2, 0x1, PT ;  /* 0x000000010200780c */ /* 0x004fda0003f05270 */
[----:B------:R-:W-:Y:S05]  /*0720*/  @P0 BRA `(.L_x_10) ;  /* 0x0000000000580947 */ /* 0x000fea0003800000 */
[----:B---3--:R-:W2:Y:S01]  /*0730*/  S2UR UR6, SR_CgaCtaId ;  /* 0x00000000000679c3 */ /* 0x008ea20000008800 */
        /* <DEDUP_REMOVED lines=10> */
[----:B--2---:R-:W-:Y:S01]  /*07e0*/  ULEA UR6, UR6, UR7, 0x18 ;  /* 0x0000000706067291 */ /* 0x004fe2000f8ec0ff */
[----:B------:R-:W2:Y:S11]  /*07f0*/  FENCE.VIEW.ASYNC.S ;  /* 0x00000000000073c6 */ /* 0x000eb60000000000 */
[----:B--2---:R2:W3:Y:S01]  /*0800*/  SYNCS.EXCH.64 URZ, [UR6+0x50], UR8 ;  /* 0x0000500806ff75b2 */ /* 0x0044e20008000100 */
        /* <DEDUP_REMOVED lines=8> */
.L_x_10:
[----:B------:R-:W4:Y:S01]  /*0890*/  SHFL.IDX PT, R2, R99, RZ, 0x1f ;  /* 0x00001fff63027589 */ /* 0x000f2200000e0000 */
[----:B------:R-:W-:Y:S01]  /*08a0*/  NOP ;  /* 0x0000000000007918 */ /* 0x000fe20000000000 */
[----:B----4-:R-:W-:-:S13]  /*08b0*/  ISETP.NE.AND P0, PT, R2, 0x3, PT ;  /* 0x000000030200780c */ /* 0x010fda0003f05270 */
[----:B------:R-:W-:Y:S05]  /*08c0*/  @P0 BRA `(.L_x_11) ;  /* 0x0000000000300947 */ /* 0x000fea0003800000 */
[----:B--23--:R-:W2:Y:S01]  /*08d0*/  S2UR UR5, SR_CgaCtaId ;  /* 0x00000000000579c3 */ /* 0x00cea20000008800 */
[----:B------:R-:W-:Y:S01]  /*08e0*/  UMOV UR6, 0x400 ;  /* 0x0000040000067882 */ /* 0x000fe20000000000 */
[----:B------:R-:W-:Y:S01]  /*08f0*/  UMOV UR4, 0x20 ;  /* 0x0000002000047882 */ /* 0x000fe20000000000 */
[----:B------:R-:W-:Y:S01]  /*0900*/  ELECT P0, URZ, PT ;  /* 0x0000000000ff782f */ /* 0x000fe20003800000 */
[----:B--2---:R-:W-:Y:S02]  /*0910*/  ULEA UR5, UR5, UR6, 0x18 ;  /* 0x0000000605057291 */ /* 0x004fe4000f8ec0ff */
[----:B------:R-:W-:-:S04]  /*0920*/  UIADD3 UR6, UPT, UPT, -UR4, 0x100000, URZ ;  /* 0x0010000004067890 */ /* 0x000fc8000fffe1ff */
[----:B------:R-:W-:Y:S02]  /*0930*/  USHF.L.U32 UR7, UR6, 0xb, URZ ;  /* 0x0000000b06077899 */ /* 0x000fe400080006ff */
[----:B------:R-:W-:Y:S01]  /*0940*/  USHF.L.U32 UR6, UR6, 0x1, URZ ;  /* 0x0000000106067899 */ /* 0x000fe200080006ff */
[----:B------:R-:W2:Y:S11]  /*0950*/  FENCE.VIEW.ASYNC.S ;  /* 0x00000000000073c6 */ /* 0x000eb60000000000 */
[----:B--2---:R4:W2:Y:S01]  /*0960*/  SYNCS.EXCH.64 URZ, [UR5+0x90], UR6 ;  /* 0x0000900605ff75b2 */ /* 0x0048a20008000100 */
[----:B------:R4:W3:Y:S02]  /*0970*/  SYNCS.EXCH.64 URZ, [UR5+0x98], UR6 ;  /* 0x0000980605ff75b2 */ /* 0x0008e40008000100 */
[----:B----4-:R-:W-:Y:S01]  /*0980*/  NOP ;  /* 0x0000000000007918 */ /* 0x010fe20000000000 */
.L_x_11:
[----:B------:R-:W4:Y:S01]  /*0990*/  SHFL.IDX PT, R2, R99, RZ, 0x1f ;  /* 0x00001fff63027589 */ /* 0x000f2200000e0000 */
[----:B------:R-:W-:Y:S01]  /*09a0*/  NOP ;  /* 0x0000000000007918 */ /* 0x000fe20000000000 */
[----:B----4-:R-:W-:-:S13]  /*09b0*/  ISETP.NE.AND P0, PT, R2, 0x4, PT ;  /* 0x000000040200780c */ /* 0x010fda0003f05270 */
[----:B------:R-:W-:Y:S05]  /*09c0*/  @P0 BRA `(.L_x_12) ;  /* 0x00000000004c0947 */ /* 0x000fea0003800000 */
[----:B--23--:R-:W2:Y:S01]  /*09d0*/  S2UR UR5, SR_CgaCtaId ;  /* 0x00000000000579c3 */ /* 0x00cea20000008800 */
[----:B------:R-:W-:Y:S01]  /*09e0*/  UMOV UR7, 0x1e0 ;  /* 0x000001e000077882 */ /* 0x000fe20000000000 */
[----:B------:R-:W-:Y:S01]  /*09f0*/  UMOV UR6, 0x400 ;  /* 0x0000040000067882 */ /* 0x000fe20000000000 */
[----:B------:R-:W-:Y:S01]  /*0a00*/  USEL UR7, UR7, 0x1a0, UP6 ;  /* 0x000001a007077887 */ /* 0x000fe2000b000000 */
[----:B------:R-:W-:Y:S01]  /*0a10*/  UMOV UR4, 0x1 ;  /* 0x0000000100047882 */ /* 0x000fe20000000000 */
[----:B------:R-:W-:Y:S01]  /*0a20*/  ELECT P0, URZ, PT ;  /* 0x0000000000ff782f */ /* 0x000fe20003800000 */
[----:B------:R-:W-:-:S04]  /*0a30*/  UIADD3 UR8, UPT, UPT, -UR4, 0x100000, URZ ;  /* 0x0010000004087890 */ /* 0x000fc8000fffe1ff */
[----:B------:R-:W-:Y:S02]  /*0a40*/  USHF.L.U32 UR9, UR8, 0xb, URZ ;  /* 0x0000000b08097899 */ /* 0x000fe400080006ff */
[----:B------:R-:W-:Y:S02]  /*0a50*/  USHF.L.U32 UR8, UR8, 0x1, URZ ;  /* 0x0000000108087899 */ /* 0x000fe400080006ff */
[----:B--2---:R-:W-:Y:S02]  /*0a60*/  ULEA UR5, UR5, UR6, 0x18 ;  /* 0x0000000605057291 */ /* 0x004fe4000f8ec0ff */
[----:B------:R-:W-:-:S04]  /*0a70*/  UIADD3 UR6, UPT, UPT, -UR7, 0x100000, URZ ;  /* 0x0010000007067890 */ /* 0x000fc8000fffe1ff */
[----:B------:R-:W-:Y:S02]  /*0a80*/  USHF.L.U32 UR7, UR6, 0xb, URZ ;  /* 0x0000000b06077899 */ /* 0x000fe400080006ff */
[----:B------:R-:W-:Y:S01]  /*0a90*/  USHF.L.U32 UR6, UR6, 0x1, URZ ;  /* 0x0000000106067899 */ /* 0x000fe200080006ff */
[----:B------:R-:W2:Y:S03]  /*0aa0*/  FENCE.VIEW.ASYNC.S ;  /* 0x00000000000073c6 */ /* 0x000ea60000000000 */
[----:B--2---:R4:W2:Y:S08]  /*0ab0*/  SYNCS.EXCH.64 URZ, [UR5+0xa0], UR8 ;  /* 0x0000a00805ff75b2 */ /* 0x0048b00008000100 */
[----:B------:R4:W3:Y:S01]  /*0ac0*/  SYNCS.EXCH.64 URZ, [UR5+0xb0], UR6 ;  /* 0x0000b00605ff75b2 */ /* 0x0008e20008000100 */
[----:B------:R4:W1:Y:S01]  /*0ad0*/  SYNCS.EXCH.64 URZ, [UR5+0xa8], UR8 ;  /* 0x0000a80805ff75b2 */ /* 0x0008620008000100 */
[----:B------:R4:W1:Y:S02]  /*0ae0*/  SYNCS.EXCH.64 URZ, [UR5+0xb8], UR6 ;  /* 0x0000b80605ff75b2 */ /* 0x0008640008000100 */
[----:B----4-:R-:W-:Y:S01]  /*0af0*/  NOP ;  /* 0x0000000000007918 */ /* 0x010fe20000000000 */
.L_x_12:
[----:B------:R-:W4:Y:S01]  /*0b00*/  SHFL.IDX PT, R2, R99, RZ, 0x1f ;  /* 0x00001fff63027589 */ /* 0x000f2200000e0000 */
[----:B------:R-:W-:Y:S01]  /*0b10*/  NOP ;  /* 0x0000000000007918 */ /* 0x000fe20000000000 */
[----:B----4-:R-:W-:-:S13]  /*0b20*/  ISETP.NE.AND P0, PT, R2, 0x5, PT ;  /* 0x000000050200780c */ /* 0x010fda0003f05270 */
[----:B------:R-:W-:Y:S05]  /*0b30*/  @P0 BRA `(.L_x_13) ;  /* 0x0000000000480947 */ /* 0x000fea0003800000 */
[----:B--23--:R-:W2:Y:S01]  /*0b40*/  S2UR UR6, SR_CgaCtaId ;  /* 0x00000000000679c3 */ /* 0x00cea20000008800 */
        /* <DEDUP_REMOVED lines=12> */
[----:B--2---:R4:W2:Y:S01]  /*0c10*/  SYNCS.EXCH.64 URZ, [UR6+0xc0], UR8 ;  /* 0x0000c00806ff75b2 */ /* 0x0048a20008000100 */
[----:B------:R4:W3:Y:S01]  /*0c20*/  SYNCS.EXCH.64 URZ, [UR6+0xd0], UR4 ;  /* 0x0000d00406ff75b2 */ /* 0x0008e20008000100 */
[----:B------:R4:W1:Y:S01]  /*0c30*/  SYNCS.EXCH.64 URZ, [UR6+0xc8], UR8 ;  /* 0x0000c80806ff75b2 */ /* 0x0008620008000100 */
[----:B------:R4:W1:Y:S02]  /*0c40*/  SYNCS.EXCH.64 URZ, [UR6+0xd8], UR4 ;  /* 0x0000d80406ff75b2 */ /* 0x0008640008000100 */
[----:B----4-:R-:W-:Y:S01]  /*0c50*/  NOP ;  /* 0x0000000000007918 */ /* 0x010fe20000000000 */
.L_x_13:
[----:B------:R-:W4:Y:S01]  /*0c60*/  SHFL.IDX PT, R2, R99, RZ, 0x1f ;  /* 0x00001fff63027589 */ /* 0x000f2200000e0000 */
[----:B------:R-:W1:Y:S01]  /*0c70*/  S2UR UR37, SR_CgaCtaId ;  /* 0x00000000002579c3 */ /* 0x000e620000008800 */
[----:B------:R-:W-:Y:S01]  /*0c80*/  NOP ;  /* 0x0000000000007918 */ /* 0x000fe20000000000 */
[----:B----4-:R-:W-:-:S13]  /*0c90*/  ISETP.NE.AND P0, PT, R2, 0x3, PT ;  /* 0x000000030200780c */ /* 0x010fda0003f05270 */
[----:B-1----:R-:W-:Y:S05]  /*0ca0*/  @P0 BRA `(.L_x_14) ;  /* 0x0000000000340947 */ /* 0x002fea0003800000 */
[----:B--23--:R-:W-:Y:S01]  /*0cb0*/  UMOV UR5, 0x400 ;  /* 0x0000040000057882 */ /* 0x00cfe20000000000 */
[----:B------:R-:W-:Y:S01]  /*0cc0*/  UMOV UR4, 0x20 ;  /* 0x0000002000047882 */ /* 0x000fe20000000000 */
[----:B------:R-:W-:Y:S02]  /*0cd0*/  ULEA UR5, UR37, UR5, 0x18 ;  /* 0x0000000525057291 */ /* 0x000fe4000f8ec0ff */
[----:B------:R-:W-:-:S04]  /*0ce0*/  UIADD3 UR6, UPT, UPT, -UR4, 0x100000, URZ ;  /* 0x0010000004067890 */ /* 0x000fc8000fffe1ff */
[----:B------:R-:W-:Y:S02]  /*0cf0*/  USHF.L.U32 UR7, UR6, 0xb, URZ ;  /* 0x0000000b06077899 */ /* 0x000fe400080006ff */
[----:B------:R-:W-:Y:S01]  /*0d00*/  USHF.L.U32 UR6, UR6, 0x1, URZ ;  /* 0x0000000106067899 */ /* 0x000fe200080006ff */
[----:B------:R-:W-:Y:S01]  /*0d10*/  ELECT P0, URZ, PT ;  /* 0x0000000000ff782f */ /* 0x000fe20003800000 */
[----:B------:R-:W1:Y:S10]  /*0d20*/  FENCE.VIEW.ASYNC.S ;  /* 0x00000000000073c6 */ /* 0x000e740000000000 */
[----:B-1----:R1:W4:Y:S01]  /*0d30*/  SYNCS.EXCH.64 URZ, [UR5+0xe0], UR6 ;  /* 0x0000e00605ff75b2 */ /* 0x0023220008000100 */
[----:B------:R1:W2:Y:S01]  /*0d40*/  SYNCS.EXCH.64 URZ, [UR5+0xf0], UR6 ;  /* 0x0000f00605ff75b2 */ /* 0x0002a20008000100 */
[----:B------:R1:W3:Y:S01]  /*0d50*/  SYNCS.EXCH.64 URZ, [UR5+0xe8], UR6 ;  /* 0x0000e80605ff75b2 */ /* 0x0002e20008000100 */
[----:B------:R1:W1:Y:S01]  /*0d60*/  SYNCS.EXCH.64 URZ, [UR5+0xf8], UR6 ;  /* 0x0000f80605ff75b2 */ /* 0x0002620008000100 */
[----:B------:R-:W-:Y:S01]  /*0d70*/  NOP ;  /* 0x0000000000007918 */ /* 0x000fe20000000000 */
.L_x_14:
[----:B--23--:R-:W2:Y:S01]  /*0d80*/  LDCU UR4, c[0x0][0x36c] ;  /* 0x00006d80ff0477ac */ /* 0x00cea20008000800 */
[----:B------:R-:W-:Y:S01]  /*0d90*/  ISETP.NE.OR P5, PT, R0, 0x2, !P5 ;  /* 0x000000020000780c */ /* 0x000fe20006fa5670 */
[----:B------:R-:W-:Y:S01]  /*0da0*/  NOP ;  /* 0x0000000000007918 */ /* 0x000fe20000000000 */
[----:B------:R-:W-:Y:S01]  /*0db0*/  LOP3.LUT R2, R3, 0x1f, RZ, 0xc0, !PT ;  /* 0x0000001f03027812 */ /* 0x000fe200078ec0ff */
[----:B------:R-:W-:Y:S02]  /*0dc0*/  UISETP.NE.AND UP3, UPT, UR13, URZ, UPT ;  /* 0x000000ff0d00728c */ /* 0x000fe4000bf65270 */
[----:B--2---:R-:W-:-:S09]  /*0dd0*/  UISETP.EQ.U32.AND UP1, UPT, UR4, 0x1, UPT ;  /* 0x000000010400788c */ /* 0x004fd2000bf22070 */
[----:B------:R-:W-:Y:S05]  /*0de0*/  BRA.U !UP1, `(.L_x_15) ;  /* 0x0000000109087547 */ /* 0x000fea000b800000 */
[----:B-1--4-:R-:W-:Y:S01]  /*0df0*/  UCGABAR_ARV ;  /* 0x00000000000079c7 */ /* 0x012fe20008000000 */
[----:B------:R-:W-:Y:S05]  /*0e00*/  BRA `(.L_x_16) ;  /* 0x0000000000047947 */ /* 0x000fea0003800000 */
.L_x_15:
[----:B-1--4-:R-:W-:Y:S01]  /*0e10*/  NOP ;  /* 0x0000000000007918 */ /* 0x012fe20000000000 */
.L_x_16:
[----:B------:R-:W1:Y:S01]  /*0e20*/  S2UR UR20, SR_CTAID.X ;  /* 0x00000000001479c3 */ /* 0x000e620000002500 */
[----:B------:R-:W-:-:S05]  /*0e30*/  CS2R.32 R43, SR_CgaSize ;  /* 0x00000000002b7805 */ /* 0x000fca0000008a00 */
[----:B------:R-:W-:-:S05]  /*0e40*/  IMAD R43, R43, -0xa0, RZ ;  /* 0xffffff602b2b7824 */ /* 0x000fca00078e02ff */
[----:B------:R-:W-:-:S14]  /*0e50*/  R2UR UR5, R43 ;  /* 0x000000002b0572ca */ /* 0x000fdc00000e0000 */
[----:B------:R-:W2:Y:S01]  /*0e60*/  LDCU UR5, c[0x0][UR5+0x2b0] ;  /* 0x00005600050577ac */ /* 0x000ea20008000800 */
[----:B------:R-:W-:-:S05]  /*0e70*/  CS2R.32 R43, SR_CgaSize ;  /* 0x00000000002b7805 */ /* 0x000fca0000008a00 */
[----:B------:R-:W-:-:S05]  /*0e80*/  IMAD R43, R43, -0xa0, RZ ;  /* 0xffffff602b2b7824 */ /* 0x000fca00078e02ff */
[----:B------:R-:W-:-:S14]  /*0e90*/  R2UR UR4, R43 ;  /* 0x000000002b0472ca */ /* 0x000fdc00000e0000 */
[----:B------:R-:W3:Y:S01]  /*0ea0*/  LDCU UR4, c[0x0][UR4+0x2b4] ;  /* 0x00005680040477ac */ /* 0x000ee20008000800 */
[----:B------:R-:W4:Y:S01]  /*0eb0*/  S2UR UR12, SR_CTAID.Y ;  /* 0x00000000000c79c3 */ /* 0x000f220000002600 */
[----:B------:R-:W-:-:S05]  /*0ec0*/  CS2R.32 R43, SR_CgaSize ;  /* 0x00000000002b7805 */ /* 0x000fca0000008a00 */
[----:B------:R-:W-:-:S05]  /*0ed0*/  IMAD R43, R43, -0xa0, RZ ;  /* 0xffffff602b2b7824 */ /* 0x000fca00078e02ff */
[----:B------:R-:W-:-:S14]  /*0ee0*/  R2UR UR7, R43 ;  /* 0x000000002b0772ca */ /* 0x000fdc00000e0000 */
[----:B------:R-:W3:Y:S01]  /*0ef0*/  LDCU UR7, c[0x0][UR7+0x2a0] ;  /* 0x00005400070777ac */ /* 0x000ee20008000800 */
[----:B------:R-:W-:-:S05]  /*0f00*/  CS2R.32 R43, SR_CgaSize ;  /* 0x00000000002b7805 */ /* 0x000fca0000008a00 */
[----:B------:R-:W-:-:S05]  /*0f10*/  IMAD R43, R43, -0xa0, RZ ;  /* 0xffffff602b2b7824 */ /* 0x000fca00078e02ff */
[----:B------:R-:W-:-:S14]  /*0f20*/  R2UR UR6, R43 ;  /* 0x000000002b0672ca */ /* 0x000fdc00000e0000 */
[----:B------:R-:W3:Y:S01]  /*0f30*/  LDCU UR6, c[0x0][UR6+0x2a4] ;  /* 0x00005480060677ac */ /* 0x000ee20008000800 */
[----:B------:R-:W3:Y:S01]  /*0f40*/  LDC R43, c[0x0][0xf24] ;  /* 0x0003c900ff2b7b82 */ /* 0x000ee20000000800 */
[----:B------:R-:W3:Y:S01]  /*0f50*/  LDCU UR17, c[0x0][0xf24] ;  /* 0x0001e480ff1177ac */ /* 0x000ee20008000800 */
[----:B------:R-:W3:Y:S01]  /*0f60*/  LDCU UR14, c[0x0][0xf30] ;  /* 0x0001e600ff0e77ac */ /* 0x000ee20008000800 */
[----:B-1----:R-:W-:-:S05]  /*0f70*/  I2FP.F32.U32 R4, UR20 ;  /* 0x0000001400047c45 */ /* 0x002fca0008201000 */
[----:B--2---:R-:W-:Y:S01]  /*0f80*/  FMUL R4, R4, UR5 ;  /* 0x0000000504047c20 */ /* 0x004fe20008400000 */
[----:B------:R-:W-:Y:S01]  /*0f90*/  USHF.L.U32 UR5, UR37, 0xd, URZ ;  /* 0x0000000d25057899 */ /* 0x000fe200080006ff */
[----:B----4-:R-:W-:-:S03]  /*0fa0*/  I2FP.F32.U32 R0, UR12 ;  /* 0x0000000c00007c45 */ /* 0x010fc60008201000 */
[----:B------:R-:W-:Y:S01]  /*0fb0*/  ULOP3.LUT UR5, UR5, 0x2000, URZ, 0xc0, !UPT ;  /* 0x0000200005057892 */ /* 0x000fe2000f8ec0ff */
[----:B------:R-:W1:Y:S01]  /*0fc0*/  F2I.U32.TRUNC.NTZ R4, R4 ;  /* 0x0000000400047305 */ /* 0x000e62000020f000 */
[----:B---3--:R-:W-:Y:S01]  /*0fd0*/  FMUL R0, R0, UR4 ;  /* 0x0000000400007c20 */ /* 0x008fe20008400000 */
[----:B------:R-:W-:-:S04]  /*0fe0*/  USHF.L.U32 UR4, UR37, 0xa, URZ ;  /* 0x0000000a25047899 */ /* 0x000fc800080006ff */
[----:B------:R-:W-:Y:S02]  /*0ff0*/  ULOP3.LUT UR4, UR4, 0x400, URZ, 0xc0, !UPT ;  /* 0x0000040004047892 */ /* 0x000fe4000f8ec0ff */
[----:B------:R-:W2:Y:S01]  /*1000*/  F2I.U32.TRUNC.NTZ R0, R0 ;  /* 0x0000000000007305 */ /* 0x000ea2000020f000 */
[----:B-1----:R-:W-:Y:S02]  /*1010*/  R2UR UR39, R4 ;  /* 0x00000000042772ca */ /* 0x002fe400000e0000 */
[----:B--2---:R-:W-:Y:S02]  /*1020*/  R2UR UR38, R0 ;  /* 0x00000000002672ca */ /* 0x004fe400000e0000 */
[----:B------:R-:W-:-:S09]  /*1030*/  PRMT R0, RZ, 0x7610, R0 ;  /* 0x00007610ff007816 */ /* 0x000fd20000000000 */
[----:B------:R-:W-:-:S04]  /*1040*/  UIADD3 UR39, UPT, UPT, -UR39, URZ, URZ ;  /* 0x000000ff27277290 */ /* 0x000fc8000fffe1ff */
[----:B------:R-:W-:Y:S02]  /*1050*/  UIMAD UR39, UR7, UR39, UR20 ;  /* 0x00000027072772a4 */ /* 0x000fe4000f8e0214 */
[----:B------:R-:W-:-:S04]  /*1060*/  UIADD3 UR38, UPT, UPT, -UR38, URZ, URZ ;  /* 0x000000ff26267290 */ /* 0x000fc8000fffe1ff */
[----:B------:R-:W-:Y:S01]  /*1070*/  UIMAD UR38, UR6, UR38, UR12 ;  /* 0x00000026062672a4 */ /* 0x000fe2000f8e020c */
[----:B------:R-:W-:Y:S11]  /*1080*/  BRA.U UP3, `(.L_x_17) ;  /* 0x0000000103247547 */ /* 0x000ff6000b800000 */
[----:B------:R-:W-:-:S04]  /*1090*/  UISETP.NE.AND UP2, UPT, UR38, URZ, UPT ;  /* 0x000000ff2600728c */ /* 0x000fc8000bf45270 */
[----:B------:R-:W-:-:S04]  /*10a0*/  UISETP.EQ.OR UP2, UPT, UR39, URZ, !UP2 ;  /* 0x000000ff2700728c */ /* 0x000fc8000d742670 */
[----:B------:R-:W-:Y:S02]  /*10b0*/  USEL UR7, URZ, 0x1, !UP2 ;  /* 0x00000001ff077887 */ /* 0x000fe4000d000000 */
[----:B------:R-:W-:-:S04]  /*10c0*/  UISETP.NE.AND UP2, UPT, UR38, URZ, UPT ;  /* 0x000000ff2600728c */ /* 0x000fc8000bf45270 */
[----:B------:R-:W-:Y:S02]  /*10d0*/  USEL UR6, URZ, 0x2, UP2 ;  /* 0x00000002ff067887 */ /* 0x000fe40009000000 */
[----:B------:R-:W-:-:S04]  /*10e0*/  UISETP.NE.AND UP2, UPT, UR39, 0x1, UPT ;  /* 0x000000012700788c */ /* 0x000fc8000bf45270 */
[----:B------:R-:W-:-:S04]  /*10f0*/  USEL UR6, UR6, 0x2, UP2 ;  /* 0x0000000206067887 */ /* 0x000fc80009000000 */
[----:B------:R-:W-:-:S06]  /*1100*/  UIADD3 UR6, UPT, UPT, UR7, UR6, URZ ;  /* 0x0000000607067290 */ /* 0x000fcc000fffe0ff */
[----:B------:R-:W-:-:S07]  /*1110*/  MOV R0, UR6 ;  /* 0x0000000600007c02 */ /* 0x000fce0008000f00 */
.L_x_17:
[----:B------:R-:W1:Y:S01]  /*1120*/  S2UR UR36, SR_CTAID.Z ;  /* 0x00000000002479c3 */ /* 0x000e620000002700 */
[----:B------:R-:W-:-:S09]  /*1130*/  UISETP.GE.AND UP2, UPT, UR17, 0x1, UPT ;  /* 0x000000011100788c */ /* 0x000fd2000bf46270 */
[----:B------:R-:W-:Y:S05]  /*1140*/  BRA.U !UP2, `(.L_x_18) ;  /* 0x000000010ac07547 */ /* 0x000fea000b800000 */
[----:B------:R-:W2:Y:S01]  /*1150*/  LDCU.128 UR8, c[0x0][0xf10] ;  /* 0x0001e200ff0877ac */ /* 0x000ea20008000c00 */
[----:B------:R-:W3:Y:S01]  /*1160*/  LDCU UR16, c[0x0][0xf0c] ;  /* 0x0001e180ff1077ac */ /* 0x000ee20008000800 */
[----:B------:R-:W4:Y:S01]  /*1170*/  LDCU UR19, c[0x0][0x370] ;  /* 0x00006e00ff1377ac */ /* 0x000f220008000800 */
[----:B------:R-:W1:Y:S01]  /*1180*/  LDCU UR18, c[0x0][0x374] ;  /* 0x00006e80ff1277ac */ /* 0x000e620008000800 */
[----:B------:R-:W1:Y:S01]  /*1190*/  LDCU UR15, c[0x0][0xf20] ;  /* 0x0001e400ff0f77ac */ /* 0x000e620008000800 */
[----:B--2---:R-:W-:Y:S02]  /*11a0*/  UIMAD.WIDE.U32 UR6, UR20, UR8, URZ ;  /* 0x00000008140672a5 */ /* 0x004fe4000f8e00ff */
[----:B---3--:R-:W-:Y:S02]  /*11b0*/  UISETP.NE.AND UP2, UPT, UR16, 0x1, UPT ;  /* 0x000000011000788c */ /* 0x008fe4000bf45270 */
[----:B------:R-:W-:Y:S02]  /*11c0*/  UIMAD.WIDE.U32 UR22, UR12, UR11, URZ ;  /* 0x0000000b0c1672a5 */ /* 0x000fe4000f8e00ff */
[----:B----4-:R-:W-:-:S02]  /*11d0*/  UIMAD.WIDE.U32 UR24, UR19, UR8, URZ ;  /* 0x00000008131872a5 */ /* 0x010fc4000f8e00ff */
[----:B------:R-:W-:-:S03]  /*11e0*/  USHF.R.U32.HI UR8, URZ, UR9, UR7 ;  /* 0x00000009ff087299 */ /* 0x000fc60008011607 */
[----:B------:R-:W2:Y:S02]  /*11f0*/  LDCU.64 UR6, c[0x0][0xf28] ;  /* 0x0001e500ff0677ac */ /* 0x000ea40008000a00 */
[----:B------:R-:W-:Y:S01]  /*1200*/  UMOV UR21, UR25 ;  /* 0x0000001900157c82 */ /* 0x000fe20008000000 */
[----:B------:R-:W-:Y:S02]  /*1210*/  USEL UR8, UR20, UR8, !UP2 ;  /* 0x0000000814087287 */ /* 0x000fe4000d000000 */
[----:B------:R-:W-:Y:S02]  /*1220*/  @UP2 USHF.R.U32.HI UR19, URZ, UR9, UR21 ;  /* 0x00000009ff132299 */ /* 0x000fe40008011615 */
[----:B------:R-:W-:Y:S02]  /*1230*/  UISETP.NE.AND UP2, UPT, UR10, 0x1, UPT ;  /* 0x000000010a00788c */ /* 0x000fe4000bf45270 */
[----:B-1----:R-:W-:Y:S02]  /*1240*/  UIMAD.WIDE.U32 UR24, UR18, UR11, URZ ;  /* 0x0000000b121872a5 */ /* 0x002fe4000f8e00ff */
[----:B------:R-:W-:-:S04]  /*1250*/  USHF.R.U32.HI UR9, URZ, UR15, UR23 ;  /* 0x0000000fff097299 */ /* 0x000fc80008011617 */
[----:B------:R-:W-:Y:S02]  /*1260*/  USEL UR9, UR12, UR9, !UP2 ;  /* 0x000000090c097287 */ /* 0x000fe4000d000000 */
[----:B--2---:R-:W-:Y:S02]  /*1270*/  UIMAD.WIDE.U32 UR22, UR19, UR6, URZ ;  /* 0x00000006131672a5 */ /* 0x004fe4000f8e00ff */
[----:B------:R-:W-:Y:S02]  /*1280*/  @UP2 USHF.R.U32.HI UR18, URZ, UR15, UR25 ;  /* 0x0000000fff122299 */ /* 0x000fe40008011619 */
[----:B------:R-:W-:Y:S02]  /*1290*/  UISETP.NE.AND UP2, UPT, UR17, 0x1, UPT ;  /* 0x000000011100788c */ /* 0x000fe4000bf45270 */
[----:B------:R-:W-:Y:S02]  /*12a0*/  UIMAD.WIDE.U32 UR24, UR18, UR6, URZ ;  /* 0x00000006121872a5 */ /* 0x000fe4000f8e00ff */
[----:B------:R-:W-:-:S04]  /*12b0*/  UIADD3 UR15, UPT, UPT, -UR9, URZ, URZ ;  /* 0x000000ff090f7290 */ /* 0x000fc8000fffe1ff */
[----:B------:R-:W-:Y:S01]  /*12c0*/  UIMAD UR12, UR10, UR15, UR12 ;  /* 0x0000000f0a0c72a4 */ /* 0x000fe2000f8e020c */
[----:B------:R-:W-:Y:S02]  /*12d0*/  UMOV UR11, UR25 ;  /* 0x00000019000b7c82 */ /* 0x000fe40008000000 */
[----:B------:R-:W-:Y:S02]  /*12e0*/  @UP2 USHF.R.U32.HI UR19, URZ, UR7, UR23 ;  /* 0x00000007ff132299 */ /* 0x000fe40008011617 */
[----:B------:R-:W-:Y:S02]  /*12f0*/  @UP2 USHF.R.U32.HI UR18, URZ, UR7, UR11 ;  /* 0x00000007ff122299 */ /* 0x000fe4000801160b */
[----:B------:R-:W-:Y:S02]  /*1300*/  UIMAD UR11, UR19, UR17, URZ ;  /* 0x00000011130b72a4 */ /* 0x000fe4000f8e02ff */
[----:B------:R-:W-:Y:S02]  /*1310*/  UIMAD UR18, UR18, UR17, URZ ;  /* 0x00000011121272a4 */ /* 0x000fe4000f8e02ff */
[----:B------:R-:W-:-:S02]  /*1320*/  UIMAD.WIDE.U32 UR24, UR9, UR6, URZ ;  /* 0x00000006091872a5 */ /* 0x000fc4000f8e00ff */
[----:B------:R-:W-:Y:S02]  /*1330*/  UISETP.GE.AND UP5, UPT, UR9, UR18, UPT ;  /* 0x000000120900728c */ /* 0x000fe4000bfa6270 */
[----:B------:R-:W-:Y:S02]  /*1340*/  UIMAD.WIDE.U32 UR22, UR8, UR6, URZ ;  /* 0x00000006081672a5 */ /* 0x000fe4000f8e00ff */
[----:B------:R-:W-:Y:S02]  /*1350*/  UISETP.GE.OR UP5, UPT, UR8, UR11, UP5 ;  /* 0x0000000b0800728c */ /* 0x000fe4000afa6670 */
[----:B------:R-:W-:Y:S01]  /*1360*/  UIADD3 UR15, UPT, UPT, -UR8, URZ, URZ ;  /* 0x000000ff080f7290 */ /* 0x000fe2000fffe1ff */
[----:B------:R-:W-:Y:S02]  /*1370*/  UMOV UR11, UR25 ;  /* 0x00000019000b7c82 */ /* 0x000fe40008000000 */
[----:B------:R-:W-:Y:S02]  /*1380*/  USHF.R.U32.HI UR6, URZ, UR7, UR11 ;  /* 0x00000007ff067299 */ /* 0x000fe4000801160b */
[----:B------:R-:W-:-:S02]  /*1390*/  UIMAD UR15, UR16, UR15, UR20 ;  /* 0x0000000f100f72a4 */ /* 0x000fc4000f8e0214 */
[----:B------:R-:W-:Y:S02]  /*13a0*/  USEL UR6, UR9, UR6, !UP2 ;  /* 0x0000000609067287 */ /* 0x000fe4000d000000 */
[----:B------:R-:W-:Y:S02]  /*13b0*/  @!UP5 USHF.R.U32.HI UR11, URZ, UR7, UR23 ;  /* 0x00000007ff0bd299 */ /* 0x000fe40008011617 */
[----:B------:R-:W-:Y:S02]  /*13c0*/  UIADD3 UR7, UPT, UPT, -UR6, URZ, URZ ;  /* 0x000000ff06077290 */ /* 0x000fe4000fffe1ff */
[----:B------:R-:W-:Y:S02]  /*13d0*/  @!UP5 USEL UR11, UR8, UR11, !UP2 ;  /* 0x0000000b080bd287 */ /* 0x000fe4000d000000 */
[----:B------:R-:W-:Y:S02]  /*13e0*/  UIMAD UR7, UR17, UR7, UR9 ;  /* 0x00000007110772a4 */ /* 0x000fe4000f8e0209 */
[----:B------:R-:W-:-:S02]  /*13f0*/  @!UP5 UIADD3 UR6, UPT, UPT, UR6, -UR11, URZ ;  /* 0x8000000b0606d290 */ /* 0x000fc4000fffe0ff */
[----:B------:R-:W-:Y:S02]  /*1400*/  @!UP5 UIMAD UR7, UR7, UR19, UR11 ;  /* 0x000000130707d2a4 */ /* 0x000fe4000f8e020b */
[----:B------:R-:W-:-:S04]  /*1410*/  @!UP5 UIMAD UR9, UR6, UR17, UR8 ;  /* 0x000000110609d2a4 */ /* 0x000fc8000f8e0208 */
[----:B------:R-:W-:Y:S01]  /*1420*/  UIMAD UR12, UR9, UR10, UR12 ;  /* 0x0000000a090c72a4 */ /* 0x000fe2000f8e020c */
[----:B------:R-:W-:Y:S02]  /*1430*/  @!UP5 UMOV UR8, UR7 ;  /* 0x000000070008dc82 */ /* 0x000fe40008000000 */
[----:B------:R-:W-:-:S12]  /*1440*/  UIMAD UR20, UR8, UR16, UR15 ;  /* 0x00000010081472a4 */ /* 0x000fd8000f8e020f */
.L_x_18:
[----:B------:R-:W-:-:S09]  /*1450*/  UISETP.NE.AND UP2, UPT, UR14, 0x1, UPT ;  /* 0x000000010e00788c */ /* 0x000fd2000bf45270 */
[----:B------:R-:W-:Y:S05]  /*1460*/  BRA.U UP2, `(.L_x_19) ;  /* 0x0000000102407547 */ /* 0x000fea000b800000 */
[----:B------:R-:W2:Y:S01]  /*1470*/  LDCU.128 UR8, c[0x0][0xf10] ;  /* 0x0001e200ff0877ac */ /* 0x000ea20008000c00 */
[----:B------:R-:W3:Y:S01]  /*1480*/  LDCU UR7, c[0x0][0xf0c] ;  /* 0x0001e180ff0777ac */ /* 0x000ee20008000800 */
[----:B------:R-:W4:Y:S01]  /*1490*/  LDCU UR6, c[0x0][0xf20] ;  /* 0x0001e400ff0677ac */ /* 0x000f220008000800 */
[----:B--2---:R-:W-:Y:S02]  /*14a0*/  UIMAD.WIDE.U32 UR16, UR20, UR8, URZ ;  /* 0x00000008141072a5 */ /* 0x004fe4000f8e00ff */
[----:B------:R-:W-:Y:S02]  /*14b0*/  UIMAD.WIDE.U32 UR14, UR12, UR11, URZ ;  /* 0x0000000b0c0e72a5 */ /* 0x000fe4000f8e00ff */
[----:B---3--:R-:W-:-:S03]  /*14c0*/  UISETP.NE.AND UP2, UPT, UR7, 0x1, UPT ;  /* 0x000000010700788c */ /* 0x008fc6000bf45270 */
[----:B------:R-:W-:Y:S01]  /*14d0*/  UMOV UR11, UR17 ;  /* 0x00000011000b7c82 */ /* 0x000fe20008000000 */
[----:B----4-:R-:W-:Y:S02]  /*14e0*/  USHF.R.U32.HI UR6, URZ, UR6, UR15 ;  /* 0x00000006ff067299 */ /* 0x010fe4000801160f */
[----:B------:R-:W-:-:S04]  /*14f0*/  USHF.R.U32.HI UR8, URZ, UR9, UR11 ;  /* 0x00000009ff087299 */ /* 0x000fc8000801160b */
[----:B------:R-:W-:Y:S02]  /*1500*/  USEL UR8, UR20, UR8, !UP2 ;  /* 0x0000000814087287 */ /* 0x000fe4000d000000 */
[----:B------:R-:W-:-:S04]  /*1510*/  UISETP.NE.AND UP2, UPT, UR10, 0x1, UPT ;  /* 0x000000010a00788c */ /* 0x000fc8000bf45270 */
[----:B------:R-:W-:-:S04]  /*1520*/  USEL UR6, UR12, UR6, !UP2 ;  /* 0x000000060c067287 */ /* 0x000fc8000d000000 */
[----:B------:R-:W-:Y:S02]  /*1530*/  UIADD3 UR9, UPT, UPT, UR8, -UR6, URZ ;  /* 0x8000000608097290 */ /* 0x000fe4000fffe0ff */
[----:B------:R-:W-:Y:S02]  /*1540*/  UIADD3 UR6, UPT, UPT, -UR8, UR6, URZ ;  /* 0x0000000608067290 */ /* 0x000fe4000fffe1ff */
[----:B------:R-:W-:Y:S02]  /*1550*/  UIMAD UR12, UR9, UR10, UR12 ;  /* 0x0000000a090c72a4 */ /* 0x000fe4000f8e020c */
[----:B------:R-:W-:-:S12]  /*1560*/  UIMAD UR20, UR6, UR7, UR20 ;  /* 0x00000007061472a4 */ /* 0x000fd8000f8e0214 */
.L_x_19:
[----:B------:R-:W-:Y:S01]  /*1570*/  UISETP.NE.AND UP2, UPT, UR13, 0x2, UPT ;  /* 0x000000020d00788c */ /* 0x000fe2000bf45270 */
[----:B------:R-:W-:Y:S09]  /*1580*/  BRA.U !UP1, `(.L_x_20) ;  /* 0x00000001090c7547 */ /* 0x000ff2000b800000 */
[----:B------:R-:W-:Y:S01]  /*1590*/  UCGABAR_WAIT ;  /* 0x0000000000007dc7 */ /* 0x000fe20008000000 */
[----:B------:R-:W-:Y:S01]  /*15a0*/  CCTL.IVALL ;  /* 0x00000000ff00798f */ /* 0x000fe20002000000 */
[----:B------:R-:W-:Y:S05]  /*15b0*/  BRA `(.L_x_21) ;  /* 0x0000000000047947 */ /* 0x000fea0003800000 */
.L_x_20:
[----:B------:R-:W-:Y:S06]  /*15c0*/  BAR.SYNC.DEFER_BLOCKING 0x0 ;  /* 0x0000000000007b1d */ /* 0x000fec0000010000 */
.L_x_21:
[----:B------:R-:W-:Y:S05]  /*15d0*/  BRA.U UP2, `(.L_x_22) ;  /* 0x00000015026c7547 */ /* 0x000fea000b800000 */
[----:B------:R-:W2:Y:S01]  /*15e0*/  LDCU UR29, c[0x0][0x38c] ;  /* 0x00007180ff1d77ac */ /* 0x000ea20008000800 */
[----:B------:R-:W3:Y:S01]  /*15f0*/  LDC R8, c[0x0][0x370] ;  /* 0x0000dc00ff087b82 */ /* 0x000ee20000000800 */
[----:B------:R-:W-:Y:S01]  /*1600*/  PLOP3.LUT P1, PT, PT, PT, UP6, 0x80, 0x8 ;  /* 0x000000000008781c */ /* 0x000fe20003f2f068 */
[----:B------:R-:W-:Y:S01]  /*1610*/  IMAD.MOV.U32 R15, RZ, RZ, 0x1 ;  /* 0x00000001ff0f7424 */ /* 0x000fe200078e00ff */
[----:B------:R-:W-:Y:S01]  /*1620*/  USHF.L.U32 UR22, UR37, 0x6, URZ ;  /* 0x0000000625167899 */ /* 0x000fe200080006ff */
[----:B------:R-:W-:Y:S01]  /*1630*/  ISETP.EQ.OR P4, PT, R2, RZ, P5 ;  /* 0x000000ff0200720c */ /* 0x000fe20002f82670 */
[----:B------:R-:W-:Y:S01]  /*1640*/  UISETP.NE.AND UP0, UPT, UR13, URZ, UPT ;  /* 0x000000ff0d00728c */ /* 0x000fe2000bf05270 */
[----:B------:R-:W-:Y:S01]  /*1650*/  PLOP3.LUT P1, PT, P1, PT, PT, 0x8, 0x80 ;  /* 0x000000000080781c */ /* 0x000fe20000f2e170 */
[----:B------:R-:W-:Y:S01]  /*1660*/  USEL UR14, URZ, 0x1, UP4 ;  /* 0x00000001ff0e7887 */ /* 0x000fe2000a000000 */
[----:B------:R-:W4:Y:S01]  /*1670*/  LDC R0, c[0x0][0x374] ;  /* 0x0000dd00ff007b82 */ /* 0x000f220000000800 */
[----:B------:R-:W-:Y:S01]  /*1680*/  IMAD.MOV.U32 R14, RZ, RZ, RZ ;  /* 0x000000ffff0e7224 */ /* 0x000fe200078e00ff */
[----:B------:R-:W-:Y:S01]  /*1690*/  CS2R R12, SRZ ;  /* 0x00000000000c7805 */ /* 0x000fe2000001ff00 */
[----:B------:R-:W-:Y:S01]  /*16a0*/  IMAD.MOV.U32 R11, RZ, RZ, 0x1 ;  /* 0x00000001ff0b7424 */ /* 0x000fe200078e00ff */
[----:B------:R-:W1:Y:S01]  /*16b0*/  LDCU.64 UR40, c[0x0][0x348] ;  /* 0x00006900ff2877ac */ /* 0x000e620008000a00 */
[----:B------:R-:W-:-:S02]  /*16c0*/  ULOP3.LUT UR22, UR22, 0x40, URZ, 0xe2, !UPT ;  /* 0x0000004016167892 */ /* 0x000fc4000f8ee2ff */
[----:B--2---:R-:W-:Y:S02]  /*16d0*/  UIADD3 UR6, UPT, UPT, UR29, 0xff, URZ ;  /* 0x000000ff1d067890 */ /* 0x004fe4000fffe0ff */
[----:B------:R-:W-:Y:S02]  /*16e0*/  USEL UR14, UR14, 0x2, UP0 ;  /* 0x000000020e0e7887 */ /* 0x000fe40008000000 */
[----:B------:R-:W-:Y:S01]  /*16f0*/  USHF.R.S32.HI UR31, URZ, 0x1f, UR6 ;  /* 0x0000001fff1f7899 */ /* 0x000fe20008011406 */
[----:B------:R-:W-:-:S03]  /*1700*/  UMOV UR15, URZ ;  /* 0x000000ff000f7c82 */ /* 0x000fc60008000000 */
[----:B------:R-:W-:Y:S02]  /*1710*/  ULEA.HI UR31, UR31, UR6, URZ, 0x8 ;  /* 0x000000061f1f7291 */ /* 0x000fe4000f8f40ff */
[----:B------:R-:W-:Y:S02]  /*1720*/  UIADD3 UR6, UPT, UPT, UR29, -0x1, URZ ;  /* 0xffffffff1d067890 */ /* 0x000fe4000fffe0ff */
[----:B------:R-:W-:Y:S02]  /*1730*/  USHF.R.S32.HI UR31, URZ, 0x8, UR31 ;  /* 0x00000008ff1f7899 */ /* 0x000fe4000801141f */
[----:B------:R-:W-:Y:S02]  /*1740*/  UISETP.GE.U32.AND UP2, UPT, UR6, -0x1ff, UPT ;  /* 0xfffffe010600788c */ /* 0x000fe4000bf46070 */
[----:B------:R-:W-:Y:S02]  /*1750*/  UISETP.LT.U32.AND UP1, UPT, UR31, 0x5, UPT ;  /* 0x000000051f00788c */ /* 0x000fe4000bf21070 */
[----:B------:R-:W-:-:S02]  /*1760*/  UIADD3 UR29, UPT, UPT, UR29, 0x1fe, URZ ;  /* 0x000001fe1d1d7890 */ /* 0x000fc4000fffe0ff */
[----:B------:R-:W-:-:S04]  /*1770*/  USEL UR30, UR31, 0x5, UP1 ;  /* 0x000000051f1e7887 */ /* 0x000fc80008800000 */
[----:B------:R-:W-:Y:S02]  /*1780*/  UIADD3 UR7, UPT, UPT, UR30, -0x1, URZ ;  /* 0xffffffff1e077890 */ /* 0x000fe4000fffe0ff */
[----:B------:R-:W-:Y:S02]  /*1790*/  @UP2 UIADD3 UR7, UPT, UPT, UR30, URZ, URZ ;  /* 0x000000ff1e072290 */ /* 0x000fe4000fffe0ff */
[----:B------:R-:W-:Y:S02]  /*17a0*/  UIADD3 UR23, UPT, UPT, UR31, -UR30, URZ ;  /* 0x8000001e1f177290 */ /* 0x000fe4000fffe0ff */
[----:B-1----:R-:W-:-:S12]  /*17b0*/  UIADD3 UR7, UPT, UPT, UR7, 0x1, URZ ;  /* 0x0000000107077890 */ /* 0x002fd8000fffe0ff */
.L_x_46:
[----:B------:R-:W-:Y:S01]  /*17c0*/  UISETP.NE.AND UP0, UPT, UR37, URZ, UPT ;  /* 0x000000ff2500728c */ /* 0x000fe2000bf05270 */
[----:B------:R-:W1:Y:S08]  /*17d0*/  S2UR UR37, SR_CgaCtaId ;  /* 0x00000000002579c3 */ /* 0x000e700000008800 */
[----:B------:R-:W-:Y:S05]  /*17e0*/  BRA.U UP0, `(.L_x_23) ;  /* 0x0000000100347547 */ /* 0x000fea000b800000 */
[----:B------:R-:W2:Y:S01]  /*17f0*/  S2R R2, SR_CgaCtaId ;  /* 0x0000000000027919 */ /* 0x000ea20000008800 */
[----:B------:R-:W-:-:S04]  /*1800*/  MOV R3, 0x400 ;  /* 0x0000040000037802 */ /* 0x000fc80000000f00 */
[----:B--2---:R-:W-:Y:S02]  /*1810*/  LEA R2, R2, R3, 0x18 ;  /* 0x0000000302027211 */ /* 0x004fe400078ec0ff */
[----:B------:R-:W-:-:S03]  /*1820*/  SHF.L.U32 R3, R11, 0x1f, RZ ;  /* 0x0000001f0b037819 */ /* 0x000fc600000006ff */
[----:B------:R-:W-:-:S04]  /*1830*/  IMAD R2, R12, 0x8, R2 ;  /* 0x000000080c027824 */ /* 0x000fc800078e0202 */
[----:B------:R-:W2:Y:S02]  /*1840*/  SYNCS.PHASECHK.TRANS64.TRYWAIT P0, [R2+URZ+0xf0], R3 ;  /* 0x0000f003020075a7 */ /* 0x000ea400080011ff */
[----:B--2---:R-:W-:Y:S05]  /*1850*/  @!P0 BRA `(.L_x_24) ;  /* 0x000000c800d48947 */ /* 0x004fea0003800000 */
.L_x_193:
[----:B------:R-:W-:Y:S01]  /*1860*/  VIADD R12, R12, 0x1 ;  /* 0x000000010c0c7836 */ /* 0x000fe20000000000 */
[----:B------:R2:W-:Y:S04]  /*1870*/  SYNCS.ARRIVE.TRANS64.A1T0 RZ, [R2+URZ+0xe0], RZ ;  /* 0x0000e0ff02ff79a7 */ /* 0x0005e800081000ff */
[----:B------:R-:W-:-:S04]  /*1880*/  ISETP.NE.AND P0, PT, R12, 0x2, PT ;  /* 0x000000020c00780c */ /* 0x000fc80003f05270 */
[----:B------:R-:W-:Y:S02]  /*1890*/  SEL R12, R12, RZ, P0 ;  /* 0x000000ff0c0c7207 */ /* 0x000fe40000000000 */
[----:B--2---:R-:W-:-:S04]  /*18a0*/  SEL R2, RZ, 0x1, P0 ;  /* 0x00000001ff027807 */ /* 0x004fc80000000000 */
[----:B------:R-:W-:-:S07]  /*18b0*/  LOP3.LUT R11, R11, R2, RZ, 0x3c, !PT ;  /* 0x000000020b0b7212 */ /* 0x000fce00078e3cff */
.L_x_23:
[----:B------:R-:W-:Y:S01]  /*18c0*/  UMOV UR6, 0x400 ;  /* 0x0000040000067882 */ /* 0x000fe20000000000 */
[----:B------:R-:W-:Y:S01]  /*18d0*/  SHF.L.U32 R2, R15, 0x1f, RZ ;  /* 0x0000001f0f027819 */ /* 0x000fe200000006ff */
[----:B-1----:R-:W-:Y:S02]  /*18e0*/  ULEA UR6, UR37, UR6, 0x18 ;  /* 0x0000000625067291 */ /* 0x002fe4000f8ec0ff */
[----:B------:R-:W-:Y:S02]  /*18f0*/  UISETP.GE.U32.AND UP0, UPT, UR29, 0x1ff, UPT ;  /* 0x000001ff1d00788c */ /* 0x000fe4000bf06070 */
[----:B------:R-:W-:Y:S02]  /*1900*/  ULEA UR8, UR15, UR6, 0x3 ;  /* 0x000000060f087291 */ /* 0x000fe4000f8e18ff */
[----:B------:R-:W-:Y:S02]  /*1910*/  USHF.L.U32 UR35, UR20, 0x7, URZ ;  /* 0x0000000714237899 */ /* 0x000fe400080006ff */
[----:B------:R-:W-:Y:S01]  /*1920*/  ULEA UR27, UR12, UR22, 0x7 ;  /* 0x000000160c1b7291 */ /* 0x000fe2000f8e38ff */
[----:B------:R-:W-:-:S04]  /*1930*/  UMOV UR45, URZ ;  /* 0x000000ff002d7c82 */ /* 0x000fc80008000000 */
[----:B------:R1:W2:Y:S01]  /*1940*/  SYNCS.PHASECHK.TRANS64.TRYWAIT P2, [UR8+0x28], R2 ;  /* 0x00002802ff0075a7 */ /* 0x0002a20008041108 */
[----:B------:R-:W-:Y:S06]  /*1950*/  BRA.U !UP0, `(.L_x_25) ;  /* 0x0000000508187547 */ /* 0x000fec000b800000 */
[----:B------:R-:W-:Y:S01]  /*1960*/  UMOV UR43, URZ ;  /* 0x000000ff002b7c82 */ /* 0x000fe20008000000 */
[----:B------:R-:W-:-:S05]  /*1970*/  UMOV UR42, UR15 ;  /* 0x0000000f002a7c82 */ /* 0x000fca0008000000 */
.L_x_33:
[----:B------:R-:W-:Y:S01]  /*1980*/  ULEA UR33, UR42, UR6, 0x3 ;  /* 0x000000062a217291 */ /* 0x000fe2000f8e18ff */
[----:B--2---:R-:W-:Y:S01]  /*1990*/  @!P5 MOV R3, 0x9000 ;  /* 0x000090000003d802 */ /* 0x004fe20000000f00 */
[----:B--2---:R-:W-:Y:S10]  /*19a0*/  @P2 BRA `(.L_x_26) ;  /* 0x00000000000c2947 */ /* 0x004ff40003800000 */
[----:B------:R-:W-:-:S04]  /*19b0*/  SHF.L.U32 R4, R15, 0x1f, RZ ;  /* 0x0000001f0f047819 */ /* 0x000fc800000006ff */
[----:B------:R-:W2:Y:S02]  /*19c0*/  SYNCS.PHASECHK.TRANS64.TRYWAIT P0, [UR33+0x28], R4 ;  /* 0x00002804ff0075a7 */ /* 0x000ea40008001121 */
[----:B--2---:R-:W-:Y:S05]  /*19d0*/  @!P0 BRA `(.L_x_27) ;  /* 0x000000c800888947 */ /* 0x004fea0003800000 */
.L_x_26:
[----:B------:R2:W-:Y:S01]  /*19e0*/  @!P5 SYNCS.ARRIVE.TRANS64 RZ, [UR33], R3 ;  /* 0x00000003ffffd9a7 */ /* 0x0005e20008000021 */
[----:B------:R-:W-:-:S04]  /*19f0*/  ULOP3.LUT UR8, UR14, 0x2, URZ, 0xfc, !UPT ;  /* 0x000000020e087892 */ /* 0x000fc8000f8efcff */
[----:B------:R-:W-:-:S09]  /*1a00*/  UISETP.NE.AND UP0, UPT, UR8, 0x2, UPT ;  /* 0x000000020800788c */ /* 0x000fd2000bf05270 */
[----:B------:R-:W-:Y:S05]  /*1a10*/  BRA.U UP0, `(.L_x_28) ;  /* 0x0000000100047547 */ /* 0x000fea000b800000 */
[----:B------:R-:W-:Y:S05]  /*1a20*/  BPT.TRAP 0x1 ;  /* 0x000000040000795c */ /* 0x000fea0000300000 */
.L_x_28:
[----:B------:R-:W-:Y:S04]  /*1a30*/  BSSY.RECONVERGENT B0, `(.L_x_29) ;  /* 0x0000003000007945 */ /* 0x000fe80003800200 */
[----:B------:R-:W-:Y:S05]  /*1a40*/  @P4 BRA `(.L_x_30) ;  /* 0x0000000000044947 */ /* 0x000fea0003800000 */
[----:B------:R-:W-:Y:S05]  /*1a50*/  BPT.TRAP 0x1 ;  /* 0x000000040000795c */ /* 0x000fea0000300000 */
.L_x_30:
[----:B------:R-:W-:Y:S05]  /*1a60*/  BSYNC.RECONVERGENT B0 ;  /* 0x0000000000007941 */ /* 0x000fea0003800200 */
.L_x_29:
[----:B------:R-:W-:Y:S01]  /*1a70*/  UIADD3 UR15, UPT, UPT, UR42, 0x1, URZ ;  /* 0x000000012a0f7890 */ /* 0x000fe2000fffe0ff */
[----:B------:R-:W-:Y:S01]  /*1a80*/  BSSY.RECONVERGENT B0, `(.L_x_31) ;  /* 0x000002e000007945 */ /* 0x000fe20003800200 */
[----:B------:R-:W-:Y:S02]  /*1a90*/  ELECT P0, URZ, PT ;  /* 0x0000000000ff782f */ /* 0x000fe40003800000 */
[----:B------:R-:W-:-:S04]  /*1aa0*/  UISETP.NE.AND UP0, UPT, UR15, 0x5, UPT ;  /* 0x000000050f00788c */ /* 0x000fc8000bf05270 */
[----:B------:R-:W-:Y:S02]  /*1ab0*/  USEL UR9, URZ, 0x1, UP0 ;  /* 0x00000001ff097887 */ /* 0x000fe40008000000 */
[----:B------:R-:W-:-:S04]  /*1ac0*/  USEL UR15, UR15, URZ, UP0 ;  /* 0x000000ff0f0f7287 */ /* 0x000fc80008000000 */
[----:B------:R-:W-:Y:S01]  /*1ad0*/  ULEA UR8, UR15, UR6, 0x3 ;  /* 0x000000060f087291 */ /* 0x000fe2000f8e18ff */
[----:B------:R-:W-:-:S04]  /*1ae0*/  LOP3.LUT R15, R15, UR9, RZ, 0x3c, !PT ;  /* 0x000000090f0f7c12 */ /* 0x000fc8000f8e3cff */
[----:B-1----:R-:W-:-:S04]  /*1af0*/  SHF.L.U32 R2, R15, 0x1f, RZ ;  /* 0x0000001f0f027819 */ /* 0x002fc800000006ff */
[----:B------:R1:W1:Y:S01]  /*1b00*/  SYNCS.PHASECHK.TRANS64.TRYWAIT P2, [UR8+0x28], R2 ;  /* 0x00002802ff0075a7 */ /* 0x0002620008041108 */
[----:B------:R-:W-:Y:S05]  /*1b10*/  @!P0 BRA `(.L_x_32) ;  /* 0x0000000000908947 */ /* 0x000fea0003800000 */
[----:B------:R-:W-:Y:S02]  /*1b20*/  USHF.L.U32 UR32, UR42, 0xe, URZ ;  /* 0x0000000e2a207899 */ /* 0x000fe400080006ff */
[----:B------:R-:W-:Y:S02]  /*1b30*/  USHF.L.U32 UR16, UR42, 0xb, URZ ;  /* 0x0000000b2a107899 */ /* 0x000fe400080006ff */
[----:B------:R-:W-:Y:S02]  /*1b40*/  UIADD3 UR54, UP3, UPT, UR40, 0x80, URZ ;  /* 0x0000008028367890 */ /* 0x000fe4000ff7e0ff */
[----:B------:R-:W-:Y:S02]  /*1b50*/  UIADD3 UR52, UP2, UPT, UR40, 0x180, URZ ;  /* 0x0000018028347890 */ /* 0x000fe4000ff5e0ff */
[----:B------:R-:W-:Y:S02]  /*1b60*/  ULOP3.LUT UR24, UR32, UR5, URZ, 0xfc, !UPT ;  /* 0x0000000520187292 */ /* 0x000fe4000f8efcff */
[----:B------:R-:W-:-:S02]  /*1b70*/  UIADD3 UR50, UP1, UPT, UR40, 0x280, URZ ;  /* 0x0000028028327890 */ /* 0x000fc4000ff3e0ff */
[----:B------:R-:W-:Y:S02]  /*1b80*/  UIADD3 UR48, UP0, UPT, UR40, 0x380, URZ ;  /* 0x0000038028307890 */ /* 0x000fe4000ff1e0ff */
[----:B------:R-:W-:Y:S02]  /*1b90*/  USHF.L.U32 UR19, UR43, 0x2, URZ ;  /* 0x000000022b137899 */ /* 0x000fe400080006ff */
[----:B------:R-:W-:Y:S02]  /*1ba0*/  ULOP3.LUT UR8, UR16, UR4, URZ, 0xfc, !UPT ;  /* 0x0000000410087292 */ /* 0x000fe4000f8efcff */
[----:B------:R-:W-:Y:S02]  /*1bb0*/  USHF.L.U32 UR34, UR43, 0x8, URZ ;  /* 0x000000082b227899 */ /* 0x000fe400080006ff */
[----:B------:R-:W-:Y:S02]  /*1bc0*/  UIADD3.X UR55, UPT, UPT, URZ, UR41, URZ, UP3, !UPT ;  /* 0x00000029ff377290 */ /* 0x000fe40009ffe4ff */
[----:B------:R-:W-:-:S02]  /*1bd0*/  UIADD3 UR32, UPT, UPT, UR6, 0x4300, UR32 ;  /* 0x0000430006207890 */ /* 0x000fc4000fffe020 */
[----:B------:R-:W-:Y:S02]  /*1be0*/  UIADD3.X UR53, UPT, UPT, URZ, UR41, URZ, UP2, !UPT ;  /* 0x00000029ff357290 */ /* 0x000fe400097fe4ff */
[----:B------:R-:W-:Y:S02]  /*1bf0*/  UIADD3 UR24, UPT, UPT, UR6, 0x18300, UR24 ;  /* 0x0001830006187890 */ /* 0x000fe4000fffe018 */
[----:B------:R-:W-:Y:S02]  /*1c00*/  UIADD3.X UR51, UPT, UPT, URZ, UR41, URZ, UP1, !UPT ;  /* 0x00000029ff337290 */ /* 0x000fe40008ffe4ff */
[----:B------:R-:W-:Y:S02]  /*1c10*/  UIADD3 UR16, UPT, UPT, UR6, 0x2c300, UR16 ;  /* 0x0002c30006107890 */ /* 0x000fe4000fffe010 */
[----:B------:R-:W-:Y:S02]  /*1c20*/  UIADD3.X UR49, UPT, UPT, URZ, UR41, URZ, UP0, !UPT ;  /* 0x00000029ff317290 */ /* 0x000fe400087fe4ff */
[----:B------:R-:W-:-:S02]  /*1c30*/  ULEA.HI UR11, UR4, UR19, URZ, 0x17 ;  /* 0x00000013040b7291 */ /* 0x000fc4000f8fb8ff */
[----:B------:R-:W-:Y:S01]  /*1c40*/  UIADD3 UR8, UPT, UPT, UR6, 0x2eb00, UR8 ;  /* 0x0002eb0006087890 */ /* 0x000fe2000fffe008 */
[----:B------:R-:W-:Y:S01]  /*1c50*/  UMOV UR46, 0x0 ;  /* 0x00000000002e7882 */ /* 0x000fe20000000000 */
[----:B------:R-:W-:Y:S01]  /*1c60*/  UMOV UR47, 0x10000000 ;  /* 0x10000000002f7882 */ /* 0x000fe20000000000 */
[----:B------:R-:W-:Y:S01]  /*1c70*/  UMOV UR44, 0x30000 ;  /* 0x00030000002c7882 */ /* 0x000fe20000000000 */
[----:B------:R-:W-:Y:S01]  /*1c80*/  UMOV UR25, UR33 ;  /* 0x0000002100197c82 */ /* 0x000fe20008000000 */
[----:B------:R-:W-:Y:S01]  /*1c90*/  UMOV UR28, UR36 ;  /* 0x00000024001c7c82 */ /* 0x000fe20008000000 */
[----:B------:R-:W-:Y:S01]  /*1ca0*/  UMOV UR18, URZ ;  /* 0x000000ff00127c82 */ /* 0x000fe20008000000 */
[----:B------:R-:W-:Y:S01]  /*1cb0*/  UMOV UR26, UR34 ;  /* 0x00000022001a7c82 */ /* 0x000fe20008000000 */
[----:B------:R-:W-:Y:S01]  /*1cc0*/  UMOV UR17, UR33 ;  /* 0x0000002100117c82 */ /* 0x000fe20008000000 */
[----:B------:R-:W-:Y:S01]  /*1cd0*/  UMOV UR21, UR36 ;  /* 0x0000002400157c82 */ /* 0x000fe20008000000 */
[----:B------:R1:W-:Y:S01]  /*1ce0*/  UTMALDG.3D [UR32], [UR54], desc[UR46] ;  /* 0x00002e20360075b4 */ /* 0x0003e20008011000 */
[----:B------:R-:W-:Y:S01]  /*1cf0*/  UMOV UR9, UR33 ;  /* 0x0000002100097c82 */ /* 0x000fe20008000000 */
[----:B------:R-:W-:Y:S01]  /*1d00*/  UMOV UR13, UR36 ;  /* 0x00000024000d7c82 */ /* 0x000fe20008000000 */
[----:B------:R-:W-:Y:S01]  /*1d10*/  UMOV UR10, UR18 ;  /* 0x00000012000a7c82 */ /* 0x000fe20008000000 */
[----:B------:R1:W-:Y:S01]  /*1d20*/  UTMALDG.3D.MULTICAST [UR24], [UR52], UR44, desc[UR46] ;  /* 0x00002e18340073b4 */ /* 0x0003e2000801182c */
[----:B------:R1:W-:Y:S01]  /*1d30*/  UTMALDG.4D [UR16], [UR50], desc[UR46] ;  /* 0x00002e10320075b4 */ /* 0x0003e20008019000 */
[----:B------:R1:W-:Y:S01]  /*1d40*/  UTMALDG.4D.MULTICAST [UR8], [UR48], UR44, desc[UR46] ;  /* 0x00002e08300073b4 */ /* 0x0003e2000801982c */
[----:B------:R-:W-:Y:S01]  /*1d50*/  NOP ;  /* 0x0000000000007918 */ /* 0x000fe20000000000 */
.L_x_32:
[----:B-1----:R-:W-:Y:S05]  /*1d60*/  BSYNC.RECONVERGENT B0 ;  /* 0x0000000000007941 */ /* 0x002fea0003800200 */
.L_x_31:
[----:B------:R-:W-:Y:S01]  /*1d70*/  UIADD3 UR43, UPT, UPT, UR43, 0x1, URZ ;  /* 0x000000012b2b7890 */ /* 0x000fe2000fffe0ff */
[----:B------:R-:W-:Y:S01]  /*1d80*/  UMOV UR42, UR15 ;  /* 0x0000000f002a7c82 */ /* 0x000fe20008000000 */
[----:B------:R-:W-:Y:S02]  /*1d90*/  UMOV UR45, UR7 ;  /* 0x00000007002d7c82 */ /* 0x000fe40008000000 */
[----:B------:R-:W-:-:S09]  /*1da0*/  UISETP.NE.AND UP0, UPT, UR43, UR7, UPT ;  /* 0x000000072b00728c */ /* 0x000fd2000bf05270 */
[----:B------:R-:W-:Y:S05]  /*1db0*/  BRA.U UP0, `(.L_x_33) ;  /* 0xfffffff900f07547 */ /* 0x000fea000b83ffff */
.L_x_25:
[----:B------:R-:W-:Y:S01]  /*1dc0*/  ULEA UR8, UR15, UR6, 0x3 ;  /* 0x000000060f087291 */ /* 0x000fe2000f8e18ff */
[----:B-1----:R-:W-:Y:S01]  /*1dd0*/  SHF.L.U32 R2, R15, 0x1f, RZ ;  /* 0x0000001f0f027819 */ /* 0x002fe200000006ff */
[----:B------:R-:W-:Y:S01]  /*1de0*/  @!P1 SYNCS.ARRIVE.TRANS64.A1T0 RZ, [UR6+0x98], RZ ;  /* 0x000098ffffff99a7 */ /* 0x000fe20008100006 */
[----:B------:R-:W-:-:S06]  /*1df0*/  UISETP.GT.AND UP0, UPT, UR31, UR30, UPT ;  /* 0x0000001e1f00728c */ /* 0x000fcc000bf04270 */
[----:B------:R1:W1:Y:S03]  /*1e00*/  SYNCS.PHASECHK.TRANS64.TRYWAIT P1, [UR8+0x28], R2 ;  /* 0x00002802ff0075a7 */ /* 0x0002660008021108 */
[----:B------:R-:W-:Y:S05]  /*1e10*/  BRA.U !UP0, `(.L_x_34) ;  /* 0x0000000508147547 */ /* 0x000fea000b800000 */
[----:B------:R-:W-:Y:S01]  /*1e20*/  UIADD3 UR43, UPT, UPT, UR23, UR45, URZ ;  /* 0x0000002d172b7290 */ /* 0x000fe2000fffe0ff */
[----:B------:R-:W-:-:S11]  /*1e30*/  UMOV UR44, UR15 ;  /* 0x0000000f002c7c82 */ /* 0x000fd60008000000 */
.L_x_42:
[----:B------:R-:W-:Y:S01]  /*1e40*/  ULEA UR33, UR44, UR6, 0x3 ;  /* 0x000000062c217291 */ /* 0x000fe2000f8e18ff */
[----:B--2---:R-:W-:Y:S01]  /*1e50*/  @!P5 MOV R3, 0x9000 ;  /* 0x000090000003d802 */ /* 0x004fe20000000f00 */
[----:B-1----:R-:W-:Y:S10]  /*1e60*/  @P1 BRA `(.L_x_35) ;  /* 0x00000000000c1947 */ /* 0x002ff40003800000 */
[----:B------:R-:W-:-:S04]  /*1e70*/  SHF.L.U32 R4, R15, 0x1f, RZ ;  /* 0x0000001f0f047819 */ /* 0x000fc800000006ff */
[----:B------:R-:W1:Y:S02]  /*1e80*/  SYNCS.PHASECHK.TRANS64.TRYWAIT P0, [UR33+0x28], R4 ;  /* 0x00002804ff0075a7 */ /* 0x000e640008001121 */
[----:B-1----:R-:W-:Y:S05]  /*1e90*/  @!P0 BRA `(.L_x_36) ;  /* 0x000000c400708947 */ /* 0x002fea0003800000 */
.L_x_35:
[----:B------:R2:W-:Y:S01]  /*1ea0*/  @!P5 SYNCS.ARRIVE.TRANS64 RZ, [UR33], R3 ;  /* 0x00000003ffffd9a7 */ /* 0x0005e20008000021 */
[----:B------:R-:W-:-:S04]  /*1eb0*/  ULOP3.LUT UR8, UR14, 0x2, URZ, 0xfc, !UPT ;  /* 0x000000020e087892 */ /* 0x000fc8000f8efcff */
[----:B------:R-:W-:-:S09]  /*1ec0*/  UISETP.NE.AND UP0, UPT, UR8, 0x2, UPT ;  /* 0x000000020800788c */ /* 0x000fd2000bf05270 */
[----:B------:R-:W-:Y:S05]  /*1ed0*/  BRA.U UP0, `(.L_x_37) ;  /* 0x0000000100047547 */ /* 0x000fea000b800000 */
[----:B------:R-:W-:Y:S05]  /*1ee0*/  BPT.TRAP 0x1 ;  /* 0x000000040000795c */ /* 0x000fea0000300000 */
.L_x_37:
[----:B------:R-:W-:Y:S04]  /*1ef0*/  BSSY.RECONVERGENT B0, `(.L_x_38) ;  /* 0x0000003000007945 */ /* 0x000fe80003800200 */
[----:B------:R-:W-:Y:S05]  /*1f00*/  @P4 BRA `(.L_x_39) ;  /* 0x0000000000044947 */ /* 0x000fea0003800000 */
[----:B------:R-:W-:Y:S05]  /*1f10*/  BPT.TRAP 0x1 ;  /* 0x000000040000795c */ /* 0x000fea0000300000 */
.L_x_39:
[----:B------:R-:W-:Y:S05]  /*1f20*/  BSYNC.RECONVERGENT B0 ;  /* 0x0000000000007941 */ /* 0x000fea0003800200 */
.L_x_38:
        /* <DEDUP_REMOVED lines=27> */
[----:B------:R-:W-:Y:S02]  /*20e0*/  ULEA.HI UR11, UR4, UR19, URZ, 0x17 ;  /* 0x00000013040b7291 */ /* 0x000fe4000f8fb8ff */
[----:B------:R-:W-:-:S02]  /*20f0*/  UIADD3 UR8, UPT, UPT, UR6, 0x2eb00, UR8 ;  /* 0x0002eb0006087890 */ /* 0x000fc4000fffe008 */
[----:B------:R-:W-:Y:S01]  /*2100*/  UIADD3.X UR49, UPT, UPT, URZ, UR41, URZ, UP0, !UPT ;  /* 0x00000029ff317290 */ /* 0x000fe200087fe4ff */
        /* <DEDUP_REMOVED lines=17> */
.L_x_41:
[----:B-1----:R-:W-:Y:S05]  /*2220*/  BSYNC.RECONVERGENT B0 ;  /* 0x0000000000007941 */ /* 0x002fea0003800200 */
.L_x_40:
[----:B------:R-:W-:Y:S01]  /*2230*/  UIADD3 UR45, UPT, UPT, UR45, 0x1, URZ ;  /* 0x000000012d2d7890 */ /* 0x000fe2000fffe0ff */
[----:B------:R-:W-:-:S03]  /*2240*/  UMOV UR44, UR15 ;  /* 0x0000000f002c7c82 */ /* 0x000fc60008000000 */
[----:B------:R-:W-:-:S09]  /*2250*/  UISETP.NE.AND UP0, UPT, UR45, UR43, UPT ;  /* 0x0000002b2d00728c */ /* 0x000fd2000bf05270 */
[----:B------:R-:W-:Y:S05]  /*2260*/  BRA.U UP0, `(.L_x_42) ;  /* 0xfffffff900f47547 */ /* 0x000fea000b83ffff */
.L_x_34:
[C---:B-1----:R-:W-:Y:S01]  /*2270*/  LEA R2, R14.reuse, UR6, 0x3 ;  /* 0x000000060e027c11 */ /* 0x042fe2000f8e18ff */
[----:B------:R-:W-:Y:S01]  /*2280*/  NOP ;  /* 0x0000000000007918 */ /* 0x000fe20000000000 */
[----:B--2---:R-:W-:Y:S02]  /*2290*/  SHF.L.U32 R3, R13, 0x1f, RZ ;  /* 0x0000001f0d037819 */ /* 0x004fe400000006ff */
[----:B------:R-:W-:Y:S02]  /*22a0*/  LEA R4, R14, UR6, 0x4 ;  /* 0x000000060e047c11 */ /* 0x000fe4000f8e20ff */
[----:B------:R-:W1:Y:S02]  /*22b0*/  SYNCS.PHASECHK.TRANS64.TRYWAIT P0, [R2+URZ+0xa0], R3 ;  /* 0x0000a003020075a7 */ /* 0x000e6400080011ff */
[----:B-1----:R-:W-:Y:S05]  /*22c0*/  @!P0 BRA `(.L_x_43) ;  /* 0x000000c0007c8947 */ /* 0x002fea0003800000 */
.L_x_196:
[----:B------:R-:W2:Y:S01]  /*22d0*/  LDS.128 R4, [R4+0x110] ;  /* 0x0001100004047984 */ /* 0x000ea20000000c00 */
[----:B------:R-:W-:Y:S01]  /*22e0*/  ISETP.GE.AND P0, PT, R43, 0x1, PT ;  /* 0x000000012b00780c */ /* 0x000fe20003f06270 */
[----:B-1----:R-:W-:Y:S01]  /*22f0*/  VIADD R2, R2, 0xb0 ;  /* 0x000000b002027836 */ /* 0x002fe20000000000 */
[----:B------:R-:W-:Y:S01]  /*2300*/  @!PT LDS RZ, [RZ] ;  /* 0x00000000fffff984 */ /* 0x000fe20000000800 */
[----:B------:R-:W-:Y:S01]  /*2310*/  @!PT LDS RZ, [RZ] ;  /* 0x00000000fffff984 */ /* 0x000fe20000000800 */
[----:B------:R-:W-:Y:S01]  /*2320*/  @!PT LDS RZ, [RZ] ;  /* 0x00000000fffff984 */ /* 0x000fe20000000800 */
[----:B------:R-:W-:Y:S01]  /*2330*/  @!PT LDS RZ, [RZ] ;  /* 0x00000000fffff984 */ /* 0x000fe20000000800 */
[----:B------:R1:W-:Y:S06]  /*2340*/  MEMBAR.ALL.CTA ;  /* 0x0000000000007992 */ /* 0x0003ec0000008000 */
[----:B-1----:R-:W1:Y:S01]  /*2350*/  FENCE.VIEW.ASYNC.S ;  /* 0x00000000000073c6 */ /* 0x002e620000000000 */
[----:B------:R-:W-:-:S04]  /*2360*/  PRMT R2, RZ, 0x654, R2 ;  /* 0x00000654ff027816 */ /* 0x000fc80000000002 */
[----:B-1----:R1:W-:Y:S01]  /*2370*/  SYNCS.ARRIVE.TRANS64.RED.A1T0 RZ, [R2+URZ], RZ ;  /* 0x000000ff02ff79a7 */ /* 0x0023e200081004ff */
[----:B--2---:R-:W-:-:S13]  /*2380*/  LOP3.LUT P2, RZ, R6, 0x1, RZ, 0xc0, !PT ;  /* 0x0000000106ff7812 */ /* 0x004fda000784c0ff */
[----:B------:R-:W-:Y:S01]  /*2390*/  @P2 SHF.R.U32.HI R3, RZ, 0x10, R5 ;  /* 0x00000010ff032819 */ /* 0x000fe20000011605 */
[----:B------:R-:W-:Y:S01]  /*23a0*/  VOTEU.ANY UP0, P2 ;  /* 0x0000000000ff7886 */ /* 0x000fe20001000100 */
[----:B------:R-:W-:Y:S02]  /*23b0*/  @P2 MOV R10, R4 ;  /* 0x00000004000a2202 */ /* 0x000fe40000000f00 */
[----:B------:R-:W-:Y:S02]  /*23c0*/  @P2 R2UR.BROADCAST UR8, R3 ;  /* 0x00000000030822ca */ /* 0x000fe400008e0000 */
[----:B------:R-:W-:-:S11]  /*23d0*/  @P2 LOP3.LUT R9, R5, 0xffff, RZ, 0xc0, !PT ;  /* 0x0000ffff05092812 */ /* 0x000fd600078ec0ff */
[----:B------:R-:W-:Y:S01]  /*23e0*/  @UP0 UMOV UR36, UR8 ;  /* 0x0000000800240c82 */ /* 0x000fe20008000000 */
[----:B-1----:R-:W-:Y:S05]  /*23f0*/  @!P0 BRA `(.L_x_44) ;  /* 0x0000000000b88947 */ /* 0x002fea0003800000 */
[----:B------:R-:W4:Y:S01]  /*2400*/  LDC.64 R4, c[0x0][0xf18] ;  /* 0x0003c600ff047b82 */ /* 0x000f220000000a00 */
[----:B------:R-:W-:-:S07]  /*2410*/  ISETP.NE.AND P3, PT, R43, 0x1, PT ;  /* 0x000000012b00780c */ /* 0x000fce0003f65270 */
[----:B------:R-:W3:Y:S08]  /*2420*/  LDC.64 R6, c[0x0][0xf10] ;  /* 0x0003c400ff067b82 */ /* 0x000ef00000000a00 */
[----:B------:R-:W1:Y:S08]  /*2430*/  LDC R16, c[0x0][0xf20] ;  /* 0x0003c800ff107b82 */ /* 0x000e700000000800 */
[----:B------:R-:W2:Y:S01]  /*2440*/  LDC R17, c[0x0][0xf0c] ;  /* 0x0003c300ff117b82 */ /* 0x000ea20000000800 */
[----:B----4-:R-:W-:Y:S01]  /*2450*/  IMAD.HI.U32 R19, R0, R5, RZ ;  /* 0x0000000500137227 */ /* 0x010fe200078e00ff */
[----:B------:R-:W-:-:S03]  /*2460*/  ISETP.NE.AND P0, PT, R4, 0x1, PT ;  /* 0x000000010400780c */ /* 0x000fc60003f05270 */
[----:B------:R-:W-:-:S03]  /*2470*/  IMAD.HI.U32 R5, R9, R5, RZ ;  /* 0x0000000509057227 */ /* 0x000fc600078e00ff */
[----:B------:R-:W4:Y:S01]  /*2480*/  LDC.64 R2, c[0x0][0xf28] ;  /* 0x0003ca00ff027b82 */ /* 0x000f220000000a00 */
[----:B---3--:R-:W-:-:S04]  /*2490*/  IMAD.HI.U32 R20, R8, R6, RZ ;  /* 0x0000000608147227 */ /* 0x008fc800078e00ff */
[----:B------:R-:W-:Y:S01]  /*24a0*/  IMAD.HI.U32 R21, R10, R6, RZ ;  /* 0x000000060a157227 */ /* 0x000fe200078e00ff */
[----:B------:R-:W-:Y:S02]  /*24b0*/  SHF.R.U32.HI R20, RZ, R7, R20 ;  /* 0x00000007ff147219 */ /* 0x000fe40000011614 */
[-C--:B-1----:R-:W-:Y:S02]  /*24c0*/  SHF.R.U32.HI R19, RZ, R16.reuse, R19 ;  /* 0x00000010ff137219 */ /* 0x082fe40000011613 */
[----:B------:R-:W-:Y:S02]  /*24d0*/  SHF.R.U32.HI R5, RZ, R16, R5 ;  /* 0x00000010ff057219 */ /* 0x000fe40000011605 */
[----:B------:R-:W-:Y:S02]  /*24e0*/  SEL R19, R0, R19, !P0 ;  /* 0x0000001300137207 */ /* 0x000fe40004000000 */
[----:B------:R-:W-:Y:S02]  /*24f0*/  SHF.R.U32.HI R21, RZ, R7, R21 ;  /* 0x00000007ff157219 */ /* 0x000fe40000011615 */
[----:B--2---:R-:W-:-:S02]  /*2500*/  ISETP.NE.AND P1, PT, R17, 0x1, PT ;  /* 0x000000011100780c */ /* 0x004fc40003f25270 */
[----:B------:R-:W-:Y:S02]  /*2510*/  SEL R5, R9, R5, !P0 ;  /* 0x0000000509057207 */ /* 0x000fe40004000000 */
[----:B------:R-:W-:Y:S02]  /*2520*/  SEL R20, R8, R20, !P1 ;  /* 0x0000001408147207 */ /* 0x000fe40004800000 */
[----:B------:R-:W-:Y:S01]  /*2530*/  SEL R21, R10, R21, !P1 ;  /* 0x000000150a157207 */ /* 0x000fe20004800000 */
[----:B----4-:R-:W-:-:S04]  /*2540*/  IMAD.HI.U32 R18, R19, R2, RZ ;  /* 0x0000000213127227 */ /* 0x010fc800078e00ff */
[----:B------:R-:W-:Y:S01]  /*2550*/  IMAD.HI.U32 R6, R20, R2, RZ ;  /* 0x0000000214067227 */ /* 0x000fe200078e00ff */
[----:B------:R-:W-:-:S04]  /*2560*/  @P3 SHF.R.U32.HI R19, RZ, R3, R18 ;  /* 0x00000003ff133219 */ /* 0x000fc80000011612 */
[----:B------:R-:W-:Y:S01]  /*2570*/  @P3 SHF.R.U32.HI R20, RZ, R3, R6 ;  /* 0x00000003ff143219 */ /* 0x000fe20000011606 */
[----:B------:R-:W-:-:S04]  /*2580*/  IMAD R19, R43, R19, RZ ;  /* 0x000000132b137224 */ /* 0x000fc800078e02ff */
[----:B------:R-:W-:Y:S01]  /*2590*/  IMAD R6, R43, R20, RZ ;  /* 0x000000142b067224 */ /* 0x000fe200078e02ff */
[----:B------:R-:W-:-:S04]  /*25a0*/  ISETP.GE.AND P0, PT, R5, R19, PT ;  /* 0x000000130500720c */ /* 0x000fc80003f06270 */
[----:B------:R-:W-:Y:S01]  /*25b0*/  ISETP.GE.OR P0, PT, R21, R6, P0 ;  /* 0x000000061500720c */ /* 0x000fe20000706670 */
[----:B------:R-:W-:-:S05]  /*25c0*/  IMAD.HI.U32 R6, R5, R2, RZ ;  /* 0x0000000205067227 */ /* 0x000fca00078e00ff */
[----:B------:R-:W-:-:S04]  /*25d0*/  SHF.R.U32.HI R6, RZ, R3, R6 ;  /* 0x00000003ff067219 */ /* 0x000fc80000011606 */
[----:B------:R-:W-:-:S03]  /*25e0*/  SEL R6, R5, R6, !P3 ;  /* 0x0000000605067207 */ /* 0x000fc60005800000 */
[----:B------:R-:W-:-:S04]  /*25f0*/  @!P0 IMAD.HI.U32 R7, R21, R2, RZ ;  /* 0x0000000215078227 */ /* 0x000fc800078e00ff */
[----:B------:R-:W-:Y:S01]  /*2600*/  IMAD.MOV R2, RZ, RZ, -R6 ;  /* 0x000000ffff027224 */ /* 0x000fe200078e0a06 */
[----:B------:R-:W-:Y:S02]  /*2610*/  @!P0 SHF.R.U32.HI R3, RZ, R3, R7 ;  /* 0x00000003ff038219 */ /* 0x000fe40000011607 */
[----:B------:R-:W-:Y:S01]  /*2620*/  IADD3 R7, PT, PT, -R5, RZ, RZ ;  /* 0x000000ff05077210 */ /* 0x000fe20007ffe1ff */
[----:B------:R-:W-:Y:S01]  /*2630*/  IMAD R2, R43, R2, R5 ;  /* 0x000000022b027224 */ /* 0x000fe200078e0205 */
[----:B------:R-:W-:-:S03]  /*2640*/  @!P0 SEL R3, R21, R3, !P3 ;  /* 0x0000000315038207 */ /* 0x000fc60005800000 */
[----:B------:R-:W-:Y:S02]  /*2650*/  IMAD R7, R4, R7, R9 ;  /* 0x0000000704077224 */ /* 0x000fe400078e0209 */
[--C-:B------:R-:W-:Y:S02]  /*2660*/  @!P0 IMAD.IADD R6, R6, 0x1, -R3.reuse ;  /* 0x0000000106068824 */ /* 0x100fe400078e0a03 */
[----:B------:R-:W-:Y:S01]  /*2670*/  @!P0 IMAD R3, R2, R20, R3 ;  /* 0x0000001402038224 */ /* 0x000fe200078e0203 */
[----:B------:R-:W-:Y:S01]  /*2680*/  IADD3 R2, PT, PT, -R21, RZ, RZ ;  /* 0x000000ff15027210 */ /* 0x000fe20007ffe1ff */
[----:B------:R-:W-:Y:S02]  /*2690*/  @!P0 IMAD R5, R43, R6, R21 ;  /* 0x000000062b058224 */ /* 0x000fe400078e0215 */
[----:B------:R-:W-:Y:S02]  /*26a0*/  @!P0 IMAD.MOV.U32 R21, RZ, RZ, R3 ;  /* 0x000000ffff158224 */ /* 0x000fe400078e0003 */
[----:B------:R-:W-:-:S02]  /*26b0*/  IMAD R2, R17, R2, R10 ;  /* 0x0000000211027224 */ /* 0x000fc400078e020a */
[----:B------:R-:W-:Y:S02]  /*26c0*/  IMAD R9, R5, R4, R7 ;  /* 0x0000000405097224 */ /* 0x000fe400078e0207 */
[----:B------:R-:W-:Y:S02]  /*26d0*/  IMAD R10, R21, R17, R2 ;  /* 0x00000011150a7224 */ /* 0x000fe400078e0202 */
.L_x_44:
[----:B------:R-:W1:Y:S02]  /*26e0*/  LDCU UR8, c[0x0][0xf30] ;  /* 0x0001e600ff0877ac */ /* 0x000e640008000800 */
[----:B-1----:R-:W-:-:S09]  /*26f0*/  UISETP.NE.AND UP0, UPT, UR8, 0x1, UPT ;  /* 0x000000010800788c */ /* 0x002fd2000bf05270 */
[----:B------:R-:W-:Y:S05]  /*2700*/  BRA.U UP0, `(.L_x_45) ;  /* 0x0000000100407547 */ /* 0x000fea000b800000 */
[----:B------:R-:W1:Y:S08]  /*2710*/  LDC.64 R4, c[0x0][0xf10] ;  /* 0x0003c400ff047b82 */ /* 0x000e700000000a00 */
[----:B------:R-:W2:Y:S08]  /*2720*/  LDC.64 R2, c[0x0][0xf18] ;  /* 0x0003c600ff027b82 */ /* 0x000eb00000000a00 */
[----:B------:R-:W3:Y:S08]  /*2730*/  LDC R6, c[0x0][0xf20] ;  /* 0x0003c800ff067b82 */ /* 0x000ef00000000800 */
[----:B------:R-:W4:Y:S01]  /*2740*/  LDC R7, c[0x0][0xf0c] ;  /* 0x0003c300ff077b82 */ /* 0x000f220000000800 */
[----:B-1----:R-:W-:-:S05]  /*2750*/  IMAD.HI.U32 R4, R10, R4, RZ ;  /* 0x000000040a047227 */ /* 0x002fca00078e00ff */
[----:B------:R-:W-:Y:S01]  /*2760*/  SHF.R.U32.HI R4, RZ, R5, R4 ;  /* 0x00000005ff047219 */ /* 0x000fe20000011604 */
[----:B--2---:R-:W-:Y:S01]  /*2770*/  IMAD.HI.U32 R3, R9, R3, RZ ;  /* 0x0000000309037227 */ /* 0x004fe200078e00ff */
[----:B------:R-:W-:-:S04]  /*2780*/  ISETP.NE.AND P0, PT, R2, 0x1, PT ;  /* 0x000000010200780c */ /* 0x000fc80003f05270 */
[----:B---3--:R-:W-:-:S04]  /*2790*/  SHF.R.U32.HI R3, RZ, R6, R3 ;  /* 0x00000006ff037219 */ /* 0x008fc80000011603 */
[----:B------:R-:W-:Y:S02]  /*27a0*/  SEL R3, R9, R3, !P0 ;  /* 0x0000000309037207 */ /* 0x000fe40004000000 */
[----:B----4-:R-:W-:-:S04]  /*27b0*/  ISETP.NE.AND P1, PT, R7, 0x1, PT ;  /* 0x000000010700780c */ /* 0x010fc80003f25270 */
[----:B------:R-:W-:-:S05]  /*27c0*/  SEL R4, R10, R4, !P1 ;  /* 0x000000040a047207 */ /* 0x000fca0004800000 */
[----:B------:R-:W-:Y:S02]  /*27d0*/  IMAD.IADD R5, R3, 0x1, -R4 ;  /* 0x0000000103057824 */ /* 0x000fe400078e0a04 */
[----:B------:R-:W-:Y:S02]  /*27e0*/  IMAD.IADD R3, R4, 0x1, -R3 ;  /* 0x0000000104037824 */ /* 0x000fe400078e0a03 */
[----:B------:R-:W-:Y:S02]  /*27f0*/  IMAD R10, R5, R7, R10 ;  /* 0x00000007050a7224 */ /* 0x000fe400078e020a */
[----:B------:R-:W-:-:S07]  /*2800*/  IMAD R9, R3, R2, R9 ;  /* 0x0000000203097224 */ /* 0x000fce00078e0209 */
.L_x_45:
[----:B------:R-:W-:Y:S01]  /*2810*/  VIADD R14, R14, 0x1 ;  /* 0x000000010e0e7836 */ /* 0x000fe20000000000 */
[----:B------:R-:W-:Y:S01]  /*2820*/  PLOP3.LUT P1, PT, PT, PT, PT, 0x80, 0x8 ;  /* 0x000000000008781c */ /* 0x000fe20003f2f070 */
[----:B------:R-:W-:Y:S02]  /*2830*/  VIADD R2, R10, UR39 ;  /* 0x000000270a027c36 */ /* 0x000fe40008000000 */
[----:B------:R-:W-:Y:S01]  /*2840*/  VIADD R3, R9, UR38 ;  /* 0x0000002609037c36 */ /* 0x000fe20008000000 */
[----:B------:R-:W-:Y:S02]  /*2850*/  ISETP.NE.AND P0, PT, R14, 0x2, PT ;  /* 0x000000020e00780c */ /* 0x000fe40003f05270 */
[----:B------:R-:W-:Y:S02]  /*2860*/  R2UR UR20, R2 ;  /* 0x00000000021472ca */ /* 0x000fe400000e0000 */
[----:B------:R-:W-:Y:S02]  /*2870*/  SEL R2, RZ, 0x1, P0 ;  /* 0x00000001ff027807 */ /* 0x000fe40000000000 */
[----:B------:R-:W-:-:S02]  /*2880*/  R2UR UR12, R3 ;  /* 0x00000000030c72ca */ /* 0x000fc400000e0000 */
[----:B------:R-:W-:Y:S02]  /*2890*/  LOP3.LUT R13, R13, R2, RZ, 0x3c, !PT ;  /* 0x000000020d0d7212 */ /* 0x000fe400078e3cff */
[----:B------:R-:W-:Y:S01]  /*28a0*/  SEL R14, R14, RZ, P0 ;  /* 0x000000ff0e0e7207 */ /* 0x000fe20000000000 */
[----:B------:R-:W-:Y:S10]  /*28b0*/  @P2 BRA `(.L_x_46) ;  /* 0xffffffec00c02947 */ /* 0x000ff4000383ffff */
[----:B------:R-:W-:Y:S01]  /*28c0*/  UIADD3 UR6, UPT, UPT, UR6, 0x28, URZ ;  /* 0x0000002806067890 */ /* 0x000fe2000fffe0ff */
[----:B------:R-:W-:-:S03]  /*28d0*/  SHF.L.U32 R2, R15, 0x1f, RZ ;  /* 0x0000001f0f027819 */ /* 0x000fc600000006ff */
[----:B------:R-:W-:-:S09]  /*28e0*/  ULEA UR4, UR15, UR6, 0x3 ;  /* 0x000000060f047291 */ /* 0x000fd2000f8e18ff */
[----:B------:R-:W1:Y:S02]  /*28f0*/  SYNCS.PHASECHK.TRANS64.TRYWAIT P0, [UR4], R2 ;  /* 0x00000002ff0075a7 */ /* 0x000e640008001104 */
[----:B-1----:R-:W-:Y:S05]  /*2900*/  @!P0 BRA `(.L_x_47) ;  /* 0x000000bc00008947 */ /* 0x002fea0003800000 */
.L_x_198:
[----:B------:R-:W-:-:S04]  /*2910*/  UIADD3 UR5, UPT, UPT, UR15, 0x1, URZ ;  /* 0x000000010f057890 */ /* 0x000fc8000fffe0ff */
[----:B------:R-:W-:-:S04]  /*2920*/  UISETP.NE.AND UP0, UPT, UR5, 0x5, UPT ;  /* 0x000000050500788c */ /* 0x000fc8000bf05270 */
[----:B------:R-:W-:Y:S02]  /*2930*/  USEL UR7, URZ, 0x1, UP0 ;  /* 0x00000001ff077887 */ /* 0x000fe40008000000 */
[----:B------:R-:W-:-:S04]  /*2940*/  USEL UR5, UR5, URZ, UP0 ;  /* 0x000000ff05057287 */ /* 0x000fc80008000000 */
[----:B------:R-:W-:Y:S01]  /*2950*/  ULEA UR4, UR5, UR6, 0x3 ;  /* 0x0000000605047291 */ /* 0x000fe2000f8e18ff */
[----:B-1----:R-:W-:-:S04]  /*2960*/  LOP3.LUT R2, R15, UR7, RZ, 0x3c, !PT ;  /* 0x000000070f027c12 */ /* 0x002fc8000f8e3cff */
[----:B------:R-:W-:-:S04]  /*2970*/  SHF.L.U32 R3, R2, 0x1f, RZ ;  /* 0x0000001f02037819 */ /* 0x000fc800000006ff */
[----:B------:R-:W1:Y:S02]  /*2980*/  SYNCS.PHASECHK.TRANS64.TRYWAIT P0, [UR4], R3 ;  /* 0x00000003ff0075a7 */ /* 0x000e640008001104 */
[----:B-1----:R-:W-:Y:S05]  /*2990*/  @!P0 BRA `(.L_x_48) ;  /* 0x000000b800f48947 */ /* 0x002fea0003800000 */
.L_x_200:
[----:B------:R-:W-:-:S04]  /*29a0*/  UIADD3 UR5, UPT, UPT, UR5, 0x1, URZ ;  /* 0x0000000105057890 */ /* 0x000fc8000fffe0ff */
[----:B------:R-:W-:-:S04]  /*29b0*/  UISETP.NE.AND UP0, UPT, UR5, 0x5, UPT ;  /* 0x000000050500788c */ /* 0x000fc8000bf05270 */
[----:B------:R-:W-:Y:S02]  /*29c0*/  USEL UR7, URZ, 0x1, UP0 ;  /* 0x00000001ff077887 */ /* 0x000fe40008000000 */
[----:B------:R-:W-:-:S04]  /*29d0*/  USEL UR5, UR5, URZ, UP0 ;  /* 0x000000ff05057287 */ /* 0x000fc80008000000 */
[----:B------:R-:W-:Y:S01]  /*29e0*/  ULEA UR4, UR5, UR6, 0x3 ;  /* 0x0000000605047291 */ /* 0x000fe2000f8e18ff */
[----:B------:R-:W-:-:S04]  /*29f0*/  LOP3.LUT R2, R2, UR7, RZ, 0x3c, !PT ;  /* 0x0000000702027c12 */ /* 0x000fc8000f8e3cff */
[----:B-1----:R-:W-:-:S04]  /*2a00*/  SHF.L.U32 R3, R2, 0x1f, RZ ;  /* 0x0000001f02037819 */ /* 0x002fc800000006ff */
[----:B------:R-:W1:Y:S02]  /*2a10*/  SYNCS.PHASECHK.TRANS64.TRYWAIT P0, [UR4], R3 ;  /* 0x00000003ff0075a7 */ /* 0x000e640008001104 */
[----:B-1----:R-:W-:Y:S05]  /*2a20*/  @!P0 BRA `(.L_x_49) ;  /* 0x000000b800e88947 */ /* 0x002fea0003800000 */
.L_x_202:
        /* <DEDUP_REMOVED lines=9> */
.L_x_204:
[----:B------:R-:W-:-:S04]  /*2ac0*/  UIADD3 UR5, UPT, UPT, UR5, 0x1, URZ ;  /* 0x0000000105057890 */ /* 0x000fc8000fffe0ff */
[----:B------:R-:W-:-:S04]  /*2ad0*/  UISETP.NE.AND UP0, UPT, UR5, 0x5, UPT ;  /* 0x000000050500788c */ /* 0x000fc8000bf05270 */
[----:B------:R-:W-:Y:S02]  /*2ae0*/  USEL UR4, URZ, 0x1, UP0 ;  /* 0x00000001ff047887 */ /* 0x000fe40008000000 */
[----:B------:R-:W-:-:S04]  /*2af0*/  USEL UR5, UR5, URZ, UP0 ;  /* 0x000000ff05057287 */ /* 0x000fc80008000000 */
[----:B------:R-:W-:Y:S01]  /*2b00*/  ULEA UR5, UR5, UR6, 0x3 ;  /* 0x0000000605057291 */ /* 0x000fe2000f8e18ff */
[----:B------:R-:W-:-:S04]  /*2b10*/  LOP3.LUT R2, R2, UR4, RZ, 0x3c, !PT ;  /* 0x0000000402027c12 */ /* 0x000fc8000f8e3cff */
[----:B------:R-:W-:Y:S01]  /*2b20*/  SHF.L.U32 R2, R2, 0x1f, RZ ;  /* 0x0000001f02027819 */ /* 0x000fe200000006ff */
[----:B-1--4-:R-:W-:-:S07]  /*2b30*/  IMAD.U32 R0, RZ, RZ, UR5 ;  /* 0x00000005ff007e24 */ /* 0x012fce000f8e00ff */
.L_x_51:
[----:B-1----:R1:W2:Y:S02]  /*2b40*/  SYNCS.PHASECHK.TRANS64.TRYWAIT P0, [R0+URZ], R2 ;  /* 0x00000002000075a7 */ /* 0x0022a400080011ff */
[----:B--2---:R-:W-:Y:S05]  /*2b50*/  @!P0 NANOSLEEP.SYNCS 0x989680 ;  /* 0x009896800000895d */ /* 0x004fea0003900000 */
[----:B------:R-:W2:Y:S02]  /*2b60*/  @!P0 SYNCS.PHASECHK.TRANS64 P0, [R0+URZ], R2 ;  /* 0x00000002000085a7 */ /* 0x000ea400080010ff */
[----:B--2---:R-:W-:Y:S05]  /*2b70*/  @P0 EXIT ;  /* 0x000000000000094d */ /* 0x004fea0003800000 */
[----:B------:R-:W-:Y:S05]  /*2b80*/  BRA `(.L_x_51) ;  /* 0xfffffffc00ec7947 */ /* 0x000fea000383ffff */
.L_x_22:
[----:B------:R-:W-:-:S04]  /*2b90*/  UISETP.NE.AND UP1, UPT, UR37, URZ, UPT ;  /* 0x000000ff2500728c */ /* 0x000fc8000bf25270 */
[----:B------:R-:W-:-:S09]  /*2ba0*/  UISETP.NE.OR UP1, UPT, UR13, 0x1, UP1 ;  /* 0x000000010d00788c */ /* 0x000fd20008f25670 */
[----:B------:R-:W-:Y:S05]  /*2bb0*/  BRA.U UP1, `(.L_x_52) ;  /* 0x0000000501487547 */ /* 0x000fea000b800000 */
[----:B------:R-:W-:Y:S01]  /*2bc0*/  ISETP.GE.U32.AND P2, PT, R2, 0x2, PT ;  /* 0x000000020200780c */ /* 0x000fe20003f46070 */
[----:B------:R-:W-:Y:S01]  /*2bd0*/  IMAD.MOV.U32 R12, RZ, RZ, 0x1 ;  /* 0x00000001ff0c7424 */ /* 0x000fe200078e00ff */
[----:B------:R-:W-:Y:S02]  /*2be0*/  CS2R R10, SRZ ;  /* 0x00000000000a7805 */ /* 0x000fe4000001ff00 */
[----:B------:R-:W-:Y:S01]  /*2bf0*/  CS2R R8, SRZ ;  /* 0x0000000000087805 */ /* 0x000fe2000001ff00 */
[----:B------:R-:W-:Y:S01]  /*2c00*/  UMOV UR4, 0x400 ;  /* 0x0000040000047882 */ /* 0x000fe20000000000 */
[----:B------:R-:W-:Y:S01]  /*2c10*/  UMOV UR6, URZ ;  /* 0x000000ff00067c82 */ /* 0x000fe20008000000 */
[----:B------:R-:W-:-:S12]  /*2c20*/  ULEA UR37, UR37, UR4, 0x18 ;  /* 0x0000000425257291 */ /* 0x000fd8000f8ec0ff */
.L_x_56:
[----:B------:R-:W-:Y:S02]  /*2c30*/  LEA R0, R8, UR37, 0x3 ;  /* 0x0000002508007c11 */ /* 0x000fe4000f8e18ff */
[----:B------:R-:W-:-:S03]  /*2c40*/  SHF.L.U32 R4, R9, 0x1f, RZ ;  /* 0x0000001f09047819 */ /* 0x000fc600000006ff */
[----:B------:R-:W-:Y:S01]  /*2c50*/  VIADD R5, R0, 0xf0 ;  /* 0x000000f000057836 */ /* 0x000fe20000000000 */
[----:B------:R-:W2:Y:S02]  /*2c60*/  SYNCS.PHASECHK.TRANS64.TRYWAIT P0, [R0+URZ+0xe0], R4 ;  /* 0x0000e004000075a7 */ /* 0x000ea400080011ff */
[----:B--2---:R-:W-:Y:S05]  /*2c70*/  @!P0 BRA `(.L_x_53) ;  /* 0x000000b800848947 */ /* 0x004fea0003800000 */
.L_x_205:
[----:B------:R-:W-:Y:S01]  /*2c80*/  ULEA UR5, UR6, UR37, 0x3 ;  /* 0x0000002506057291 */ /* 0x000fe2000f8e18ff */
[----:B--2---:R-:W-:Y:S01]  /*2c90*/  PRMT R0, RZ, 0x654, R5 ;  /* 0x00000654ff007816 */ /* 0x004fe20000000005 */
[----:B------:R-:W-:Y:S01]  /*2ca0*/  @!P2 IMAD.MOV.U32 R4, RZ, RZ, 0x10 ;  /* 0x00000010ff04a424 */ /* 0x000fe200078e00ff */
[----:B------:R-:W-:Y:S01]  /*2cb0*/  SHF.L.U32 R5, R12, 0x1f, RZ ;  /* 0x0000001f0c057819 */ /* 0x000fe200000006ff */
[----:B------:R-:W-:Y:S01]  /*2cc0*/  UIADD3 UR4, UPT, UPT, UR5, 0xa0, URZ ;  /* 0x000000a005047890 */ /* 0x000fe2000fffe0ff */
[----:B------:R2:W-:Y:S05]  /*2cd0*/  SYNCS.ARRIVE.TRANS64.RED.A1T0 RZ, [R0+URZ], RZ ;  /* 0x000000ff00ff79a7 */ /* 0x0005ea00081004ff */
[----:B------:R-:W-:Y:S01]  /*2ce0*/  IMAD.U32 R6, RZ, RZ, UR4 ;  /* 0x00000004ff067e24 */ /* 0x000fe2000f8e00ff */
[----:B------:R-:W3:Y:S04]  /*2cf0*/  SYNCS.PHASECHK.TRANS64.TRYWAIT P0, [UR5+0xb0], R5 ;  /* 0x0000b005ff0075a7 */ /* 0x000ee80008001105 */
[----:B------:R-:W-:Y:S01]  /*2d00*/  PRMT R6, R2, 0x654, R6 ;  /* 0x0000065402067816 */ /* 0x000fe20000000006 */
[----:B--23--:R-:W-:Y:S06]  /*2d10*/  @!P0 BRA `(.L_x_54) ;  /* 0x000000b800708947 */ /* 0x00cfec0003800000 */
.L_x_207:
[----:B------:R-:W-:Y:S01]  /*2d20*/  ULEA UR4, UR6, UR37, 0x4 ;  /* 0x0000002506047291 */ /* 0x000fe2000f8e20ff */
[----:B------:R-:W-:Y:S01]  /*2d30*/  SEL R3, R6, R3, !P2 ;  /* 0x0000000306037207 */ /* 0x000fe20005000000 */
[----:B------:R-:W-:Y:S01]  /*2d40*/  UIADD3 UR5, UPT, UPT, UR5, 0xa0, URZ ;  /* 0x000000a005057890 */ /* 0x000fe2000fffe0ff */
[----:B--2---:R-:W-:Y:S01]  /*2d50*/  LEA R0, R11, UR37, 0x3 ;  /* 0x000000250b007c11 */ /* 0x004fe2000f8e18ff */
[----:B------:R-:W-:Y:S01]  /*2d60*/  UIADD3 UR4, UPT, UPT, UR4, 0x110, URZ ;  /* 0x0000011004047890 */ /* 0x000fe2000fffe0ff */
[----:B------:R2:W-:Y:S01]  /*2d70*/  @!P2 SYNCS.ARRIVE.TRANS64.RED RZ, [R3+URZ], R4 ;  /* 0x0000000403ffa9a7 */ /* 0x0005e200080004ff */
[----:B------:R-:W-:Y:S01]  /*2d80*/  UIADD3 UR6, UPT, UPT, UR6, 0x1, URZ ;  /* 0x0000000106067890 */ /* 0x000fe2000fffe0ff */
[----:B------:R-:W-:-:S03]  /*2d90*/  VIADD R8, R8, 0x1 ;  /* 0x0000000108087836 */ /* 0x000fc60000000000 */
[----:B------:R-:W-:Y:S02]  /*2da0*/  UISETP.NE.AND UP0, UPT, UR6, 0x2, UPT ;  /* 0x000000020600788c */ /* 0x000fe4000bf05270 */
[----:B------:R-:W-:Y:S01]  /*2db0*/  ISETP.NE.AND P0, PT, R8, 0x2, PT ;  /* 0x000000020800780c */ /* 0x000fe20003f05270 */
[----:B------:R-:W-:Y:S06]  /*2dc0*/  UGETNEXTWORKID.BROADCAST [UR4], [UR5] ;  /* 0x00000000040073ca */ /* 0x000fec0008000100 */
[----:B------:R-:W-:Y:S02]  /*2dd0*/  USEL UR4, URZ, 0x1, UP0 ;  /* 0x00000001ff047887 */ /* 0x000fe40008000000 */
[----:B------:R-:W-:-:S04]  /*2de0*/  USEL UR6, UR6, URZ, UP0 ;  /* 0x000000ff06067287 */ /* 0x000fc80008000000 */
[----:B------:R-:W-:Y:S02]  /*2df0*/  LOP3.LUT R12, R12, UR4, RZ, 0x3c, !PT ;  /* 0x000000040c0c7c12 */ /* 0x000fe4000f8e3cff */
[----:B--2---:R-:W-:-:S04]  /*2e00*/  SHF.L.U32 R4, R10, 0x1f, RZ ;  /* 0x0000001f0a047819 */ /* 0x004fc800000006ff */
[----:B------:R-:W2:Y:S02]  /*2e10*/  SYNCS.PHASECHK.TRANS64.TRYWAIT P1, [R0+URZ+0xa0], R4 ;  /* 0x0000a004000075a7 */ /* 0x000ea400080211ff */
[----:B--2---:R-:W-:Y:S05]  /*2e20*/  @!P1 BRA `(.L_x_55) ;  /* 0x000000b800449947 */ /* 0x004fea0003800000 */
.L_x_208:
[C---:B--2---:R-:W-:Y:S01]  /*2e30*/  LEA R4, R11.reuse, UR37, 0x4 ;  /* 0x000000250b047c11 */ /* 0x044fe2000f8e20ff */
[----:B------:R-:W-:Y:S01]  /*2e40*/  VIADD R0, R0, 0xb0 ;  /* 0x000000b000007836 */ /* 0x000fe20000000000 */
[----:B------:R-:W-:Y:S01]  /*2e50*/  SEL R8, R8, RZ, P0 ;  /* 0x000000ff08087207 */ /* 0x000fe20000000000 */
[----:B------:R-:W-:-:S03]  /*2e60*/  VIADD R11, R11, 0x1 ;  /* 0x000000010b0b7836 */ /* 0x000fc60000000000 */
[----:B------:R-:W2:Y:S01]  /*2e70*/  LDS.128 R4, [R4+0x110] ;  /* 0x0001100004047984 */ /* 0x000ea20000000c00 */
[----:B------:R-:W-:Y:S02]  /*2e80*/  PRMT R0, RZ, 0x654, R0 ;  /* 0x00000654ff007816 */ /* 0x000fe40000000000 */
[C---:B------:R-:W-:Y:S01]  /*2e90*/  ISETP.NE.AND P1, PT, R11.reuse, 0x2, PT ;  /* 0x000000020b00780c */ /* 0x040fe20003f25270 */
[----:B------:R-:W-:Y:S01]  /*2ea0*/  @!PT LDS RZ, [RZ] ;  /* 0x00000000fffff984 */ /* 0x000fe20000000800 */
[----:B------:R-:W-:Y:S01]  /*2eb0*/  @!PT LDS RZ, [RZ] ;  /* 0x00000000fffff984 */ /* 0x000fe20000000800 */
[----:B------:R-:W-:Y:S01]  /*2ec0*/  @!PT LDS RZ, [RZ] ;  /* 0x00000000fffff984 */ /* 0x000fe20000000800 */
[----:B------:R-:W-:Y:S01]  /*2ed0*/  @!PT LDS RZ, [RZ] ;  /* 0x00000000fffff984 */ /* 0x000fe20000000800 */
[----:B------:R3:W-:Y:S06]  /*2ee0*/  MEMBAR.ALL.CTA ;  /* 0x0000000000007992 */ /* 0x0007ec0000008000 */
[----:B---3--:R-:W3:Y:S01]  /*2ef0*/  FENCE.VIEW.ASYNC.S ;  /* 0x00000000000073c6 */ /* 0x008ee20000000000 */
[----:B------:R-:W-:Y:S01]  /*2f00*/  SEL R11, R11, RZ, P1 ;  /* 0x000000ff0b0b7207 */ /* 0x000fe20000800000 */
[----:B---3--:R3:W-:Y:S01]  /*2f10*/  SYNCS.ARRIVE.TRANS64.RED.A1T0 RZ, [R0+URZ], RZ ;  /* 0x000000ff00ff79a7 */ /* 0x0087e200081004ff */
[----:B--2---:R-:W-:-:S02]  /*2f20*/  LOP3.LUT P3, RZ, R6, 0x1, RZ, 0xc0, !PT ;  /* 0x0000000106ff7812 */ /* 0x004fc4000786c0ff */
[----:B------:R-:W-:-:S04]  /*2f30*/  SEL R4, RZ, 0x1, P1 ;  /* 0x00000001ff047807 */ /* 0x000fc80000800000 */
[----:B------:R-:W-:Y:S02]  /*2f40*/  LOP3.LUT R10, R10, R4, RZ, 0x3c, !PT ;  /* 0x000000040a0a7212 */ /* 0x000fe400078e3cff */
[----:B---3--:R-:W-:-:S04]  /*2f50*/  SEL R0, RZ, 0x1, P0 ;  /* 0x00000001ff007807 */ /* 0x008fc80000000000 */
[----:B------:R-:W-:Y:S01]  /*2f60*/  LOP3.LUT R9, R9, R0, RZ, 0x3c, !PT ;  /* 0x0000000009097212 */ /* 0x000fe200078e3cff */
[----:B------:R-:W-:Y:S06]  /*2f70*/  @P3 BRA `(.L_x_56) ;  /* 0xfffffffc002c3947 */ /* 0x000fec000383ffff */
[----:B------:R-:W-:Y:S01]  /*2f80*/  ULEA UR5, UR6, UR37, 0x3 ;  /* 0x0000002506057291 */ /* 0x000fe2000f8e18ff */
[----:B------:R-:W-:-:S08]  /*2f90*/  SHF.L.U32 R2, R12, 0x1f, RZ ;  /* 0x0000001f0c027819 */ /* 0x000fd000000006ff */
[----:B------:R-:W2:Y:S02]  /*2fa0*/  SYNCS.PHASECHK.TRANS64 P0, [UR5+0xb0], R2 ;  /* 0x0000b002ff0075a7 */ /* 0x000ea40008001005 */
[----:B--2---:R-:W-:Y:S05]  /*2fb0*/  @P0 BRA `(.L_x_57) ;  /* 0x0000000000080947 */ /* 0x004fea0003800000 */
[----:B------:R-:W2:Y:S02]  /*2fc0*/  SYNCS.PHASECHK.TRANS64.TRYWAIT P0, [UR5+0xb0], R2 ;  /* 0x0000b002ff0075a7 */ /* 0x000ea40008001105 */
[----:B--2---:R-:W-:Y:S05]  /*2fd0*/  @!P0 BRA `(.L_x_58) ;  /* 0x000000b400ec8947 */ /* 0x004fea0003800000 */
.L_x_57:
[----:B------:R-:W-:-:S04]  /*2fe0*/  UIADD3 UR4, UPT, UPT, UR6, 0x1, URZ ;  /* 0x0000000106047890 */ /* 0x000fc8000fffe0ff */
[----:B------:R-:W-:-:S04]  /*2ff0*/  UISETP.NE.AND UP0, UPT, UR4, 0x2, UPT ;  /* 0x000000020400788c */ /* 0x000fc8000bf05270 */
[----:B------:R-:W-:Y:S02]  /*3000*/  USEL UR7, URZ, 0x1, UP0 ;  /* 0x00000001ff077887 */ /* 0x000fe40008000000 */
[----:B------:R-:W-:-:S04]  /*3010*/  USEL UR4, UR4, URZ, UP0 ;  /* 0x000000ff04047287 */ /* 0x000fc80008000000 */
[----:B------:R-:W-:Y:S01]  /*3020*/  ULEA UR4, UR4, UR37, 0x3 ;  /* 0x0000002504047291 */ /* 0x000fe2000f8e18ff */
[----:B--2---:R-:W-:-:S04]  /*3030*/  LOP3.LUT R2, R12, UR7, RZ, 0x3c, !PT ;  /* 0x000000070c027c12 */ /* 0x004fc8000f8e3cff */
[----:B------:R-:W-:-:S04]  /*3040*/  SHF.L.U32 R0, R2, 0x1f, RZ ;  /* 0x0000001f02007819 */ /* 0x000fc800000006ff */
[----:B------:R-:W2:Y:S02]  /*3050*/  SYNCS.PHASECHK.TRANS64 P0, [UR4+0xb0], R0 ;  /* 0x0000b000ff0075a7 */ /* 0x000ea40008001004 */
[----:B-12---:R-:W-:Y:S05]  /*3060*/  @P0 EXIT ;  /* 0x000000000000094d */ /* 0x006fea0003800000 */
[----:B------:R-:W-:Y:S02]  /*3070*/  SHF.L.U32 R2, R2, 0x1f, RZ ;  /* 0x0000001f02027819 */ /* 0x000fe400000006ff */
[----:B------:R-:W-:-:S07]  /*3080*/  MOV R0, UR4 ;  /* 0x0000000400007c02 */ /* 0x000fce0008000f00 */
.L_x_59:
[----:B-1----:R1:W2:Y:S02]  /*3090*/  SYNCS.PHASECHK.TRANS64.TRYWAIT P0, [R0+URZ+0xb0], R2 ;  /* 0x0000b002000075a7 */ /* 0x0022a400080011ff */
[----:B--2---:R-:W-:Y:S05]  /*30a0*/  @!P0 NANOSLEEP.SYNCS 0x989680 ;  /* 0x009896800000895d */ /* 0x004fea0003900000 */
[----:B------:R-:W2:Y:S02]  /*30b0*/  @!P0 SYNCS.PHASECHK.TRANS64 P0, [R0+URZ+0xb0], R2 ;  /* 0x0000b002000085a7 */ /* 0x000ea400080010ff */
[----:B--2---:R-:W-:Y:S05]  /*30c0*/  @P0 EXIT ;  /* 0x000000000000094d */ /* 0x004fea0003800000 */
[----:B------:R-:W-:Y:S05]  /*30d0*/  BRA `(.L_x_59) ;  /* 0xfffffffc00ec7947 */ /* 0x000fea000383ffff */
.L_x_52:
[----:B------:R-:W-:Y:S05]  /*30e0*/  BRA.U UP3, `(.L_x_60) ;  /* 0x0000001103787547 */ /* 0x000fea000b800000 */
[----:B------:R-:W-:Y:S01]  /*30f0*/  UMOV UR4, 0x40 ;  /* 0x0000004000047882 */ /* 0x000fe20000000000 */
[----:B------:R-:W-:Y:S01]  /*3100*/  NOP ;  /* 0x0000000000007918 */ /* 0x000fe20000000000 */
[----:B------:R-:W-:Y:S01]  /*3110*/  ULEA UR4, UR37, UR4, 0x18 ;  /* 0x0000000425047291 */ /* 0x000fe2000f8ec0ff */
[----:B------:R-:W-:Y:S02]  /*3120*/  UMOV UR5, 0x400 ;  /* 0x0000040000057882 */ /* 0x000fe40000000000 */
[----:B------:R-:W-:-:S06]  /*3130*/  ULEA UR37, UR37, UR5, 0x18 ;  /* 0x0000000525257291 */ /* 0x000fcc000f8ec0ff */
[----:B------:R-:W2:Y:S02]  /*3140*/  LDS.U8 R2, [UR4+0x1c] ;  /* 0x00001c04ff027984 */ /* 0x000ea40008000000 */
[----:B--2---:R-:W-:-:S13]  /*3150*/  ISETP.NE.AND P0, PT, R2, RZ, PT ;  /* 0x000000ff0200720c */ /* 0x004fda0003f05270 */
[----:B------:R-:W-:Y:S05]  /*3160*/  @P0 BRA `(.L_x_61) ;  /* 0x0000000000580947 */ /* 0x000fea0003800000 */
[----:B------:R-:W-:-:S13]  /*3170*/  ELECT P0, URZ, PT ;  /* 0x0000000000ff782f */ /* 0x000fda0003800000 */
[----:B------:R-:W-:Y:S05]  /*3180*/  @!P0 BRA `(.L_x_62) ;  /* 0x0000000000608947 */ /* 0x000fea0003800000 */
[----:B------:R-:W-:Y:S01]  /*3190*/  UMOV UR5, 0x10 ;  /* 0x0000001000057882 */ /* 0x000fe20000000000 */
[----:B------:R-:W-:Y:S01]  /*31a0*/  HFMA2 R2, -RZ, RZ, 0, 5.9604644775390625e-08 ;  /* 0x00000001ff027431 */ /* 0x000fe200000001ff */
[----:B------:R-:W-:-:S03]  /*31b0*/  MOV R3, 0xffff ;  /* 0x0000ffff00037802 */ /* 0x000fc60000000f00 */
[----:B------:R-:W-:Y:S04]  /*31c0*/  DEPBAR.LE SB2, 0x36 ;  /* 0x0000ad800000791a */ /* 0x000fe80000000000 */
[----:B------:R-:W2:Y:S02]  /*31d0*/  UTCATOMSWS.FIND_AND_SET.ALIGN UP0, UR5, UR5 ;  /* 0x00000005000575e3 */ /* 0x000ea40008000800 */
[----:B--2---:R-:W-:Y:S01]  /*31e0*/  MOV R4, UR5 ;  /* 0x0000000500047c02 */ /* 0x004fe20008000f00 */
[----:B------:R-:W-:Y:S06]  /*31f0*/  BRA.U UP0, `(.L_x_63) ;  /* 0x0000000100187547 */ /* 0x000fec000b800000 */
.L_x_64:
[----:B------:R-:W-:Y:S05]  /*3200*/  NANOSLEEP 0x64 ;  /* 0x000000640000795d */ /* 0x000fea0003800000 */
[----:B------:R-:W-:-:S05]  /*3210*/  UMOV UR5, 0x10 ;  /* 0x0000001000057882 */ /* 0x000fca0000000000 */
[----:B------:R-:W-:Y:S04]  /*3220*/  DEPBAR.LE SB2, 0x36 ;  /* 0x0000ad800000791a */ /* 0x000fe80000000000 */
[----:B------:R-:W2:Y:S02]  /*3230*/  UTCATOMSWS.FIND_AND_SET.ALIGN UP0, UR5, UR5 ;  /* 0x00000005000575e3 */ /* 0x000ea40008000800 */
[----:B--2---:R-:W-:Y:S01]  /*3240*/  MOV R4, UR5 ;  /* 0x0000000500047c02 */ /* 0x004fe20008000f00 */
[----:B------:R-:W-:Y:S05]  /*3250*/  BRA.U !UP0, `(.L_x_64) ;  /* 0xfffffffd08e87547 */ /* 0x000fea000b83ffff */
.L_x_63:
[-C--:B------:R-:W-:Y:S02]  /*3260*/  SHF.L.U32 R3, R3, R4.reuse, RZ ;  /* 0x0000000403037219 */ /* 0x080fe400000006ff */
[----:B------:R-:W-:Y:S01]  /*3270*/  SHF.L.U32 R2, R2, R4, RZ ;  /* 0x0000000402027219 */ /* 0x000fe200000006ff */
[----:B------:R-:W-:Y:S02]  /*3280*/  IMAD.SHL.U32 R4, R4, 0x20, RZ ;  /* 0x0000002004047824 */ /* 0x000fe400078e00ff */
[----:B------:R2:W-:Y:S04]  /*3290*/  ATOMS.OR RZ, [UR4+0x14], R3 ;  /* 0x00001403ffff798c */ /* 0x0005e8000b000004 */
[----:B------:R2:W-:Y:S04]  /*32a0*/  ATOMS.OR RZ, [UR4+0x18], R2 ;  /* 0x00001802ffff798c */ /* 0x0005e8000b000004 */
[----:B------:R2:W-:Y:S01]  /*32b0*/  STS [UR37+0x130], R4 ;  /* 0x00013004ff007988 */ /* 0x0005e20008000825 */
[----:B------:R-:W-:Y:S05]  /*32c0*/  BRA `(.L_x_62) ;  /* 0x0000000000107947 */ /* 0x000fea0003800000 */
.L_x_61:
[----:B------:R-:W-:-:S05]  /*32d0*/  MOV R2, 0xffffffff ;  /* 0xffffffff00027802 */ /* 0x000fca0000000f00 */
[----:B------:R2:W-:Y:S02]  /*32e0*/  STS [UR37+0x130], R2 ;  /* 0x00013002ff007988 */ /* 0x0005e40008000825 */
[----:B--2---:R-:W-:Y:S02]  /*32f0*/  MOV R2, 0x3310 ;  /* 0x0000331000027802 */ /* 0x004fe40000000f00 */
[----:B-1---5:R-:W-:Y:S05]  /*3300*/  CALL.REL.NOINC `($__internal_1_$__cuda_sm10x_tcgen05_guardrail_trap_phase_invalid_during_alloc) ;  /* 0x000000bc00b87944 */ /* 0x022fea0003c00000 */
.L_x_62:
[----:B------:R-:W-:Y:S05]  /*3310*/  WARPSYNC.ALL ;  /* 0x0000000000007948 */ /* 0x000fea0003800000 */
[----:B------:R-:W3:Y:S01]  /*3320*/  S2UR UR13, SR_CgaCtaId ;  /* 0x00000000000d79c3 */ /* 0x000ee20000008800 */
[----:B------:R-:W-:Y:S01]  /*3330*/  UMOV UR4, 0x400 ;  /* 0x0000040000047882 */ /* 0x000fe20000000000 */
[----:B------:R-:W-:-:S06]  /*3340*/  NOP ;  /* 0x0000000000007918 */ /* 0x000fcc0000000000 */
[----:B------:R-:W-:Y:S06]  /*3350*/  BAR.ARV 0x6, 0xa0 ;  /* 0x0182800000007b1d */ /* 0x000fec0000002000 */
[----:B------:R-:W4:Y:S01]  /*3360*/  LDCU UR14, c[0x0][0x38c] ;  /* 0x00007180ff0e77ac */ /* 0x000f220008000800 */
[----:B------:R-:W-:Y:S01]  /*3370*/  LOP3.LUT R0, R0, 0xffff, RZ, 0xc0, !PT ;  /* 0x0000ffff00007812 */ /* 0x000fe200078ec0ff */
[----:B------:R-:W-:Y:S01]  /*3380*/  IMAD.MOV.U32 R11, RZ, RZ, 0x1 ;  /* 0x00000001ff0b7424 */ /* 0x000fe200078e00ff */
[----:B------:R-:W-:Y:S01]  /*3390*/  CS2R R8, SRZ ;  /* 0x0000000000087805 */ /* 0x000fe2000001ff00 */
[----:B------:R-:W-:Y:S01]  /*33a0*/  IMAD.MOV.U32 R10, RZ, RZ, RZ ;  /* 0x000000ffff0a7224 */ /* 0x000fe200078e00ff */
[----:B------:R-:W-:Y:S01]  /*33b0*/  R2UR UR16, R0 ;  /* 0x00000000001072ca */ /* 0x000fe200000e0000 */
[----:B------:R-:W-:Y:S01]  /*33c0*/  UMOV UR26, URZ ;  /* 0x000000ff001a7c82 */ /* 0x000fe20008000000 */
[----:B------:R-:W-:Y:S01]  /*33d0*/  UMOV UR25, URZ ;  /* 0x000000ff00197c82 */ /* 0x000fe20008000000 */
[----:B---3--:R-:W-:Y:S01]  /*33e0*/  ULEA UR13, UR13, UR4, 0x18 ;  /* 0x000000040d0d7291 */ /* 0x008fe2000f8ec0ff */
[----:B------:R-:W3:Y:S03]  /*33f0*/  LDCU UR4, c[0x0][0x38c] ;  /* 0x00007180ff0477ac */ /* 0x000ee60008000800 */
[----:B------:R-:W-:-:S02]  /*3400*/  UIADD3 UR18, UPT, UPT, UR13, 0x4300, URZ ;  /* 0x000043000d127890 */ /* 0x000fc4000fffe0ff */
[----:B------:R-:W-:-:S03]  /*3410*/  UIADD3 UR19, UPT, UPT, UR13, 0x18300, URZ ;  /* 0x000183000d137890 */ /* 0x000fc6000fffe0ff */
[----:B--2---:R-:W2:Y:S01]  /*3420*/  LDS R2, [UR13+0x130] ;  /* 0x0001300dff027984 */ /* 0x004ea20008000800 */
[----:B------:R-:W-:Y:S02]  /*3430*/  UIADD3 UR20, UPT, UPT, UR13, 0x2c300, URZ ;  /* 0x0002c3000d147890 */ /* 0x000fe4000fffe0ff */
[----:B------:R-:W-:Y:S02]  /*3440*/  UIADD3 UR21, UPT, UPT, UR13, 0x2eb00, URZ ;  /* 0x0002eb000d157890 */ /* 0x000fe4000fffe0ff */
[----:B------:R-:W-:Y:S02]  /*3450*/  USHF.R.U32.HI UR18, URZ, 0x4, UR18 ;  /* 0x00000004ff127899 */ /* 0x000fe40008011612 */
[----:B------:R-:W-:Y:S02]  /*3460*/  USHF.R.U32.HI UR19, URZ, 0x4, UR19 ;  /* 0x00000004ff137899 */ /* 0x000fe40008011613 */
[----:B------:R-:W-:Y:S02]  /*3470*/  USHF.R.U32.HI UR20, URZ, 0x4, UR20 ;  /* 0x00000004ff147899 */ /* 0x000fe40008011614 */
[----:B---3--:R-:W-:-:S02]  /*3480*/  UIADD3 UR4, UPT, UPT, UR4, 0xff, URZ ;  /* 0x000000ff04047890 */ /* 0x008fc4000fffe0ff */
[----:B------:R-:W-:Y:S02]  /*3490*/  USHF.R.U32.HI UR21, URZ, 0x4, UR21 ;  /* 0x00000004ff157899 */ /* 0x000fe40008011615 */
[----:B------:R-:W-:Y:S02]  /*34a0*/  USHF.R.S32.HI UR12, URZ, 0x1f, UR4 ;  /* 0x0000001fff0c7899 */ /* 0x000fe40008011404 */
[----:B------:R-:W-:Y:S02]  /*34b0*/  ULOP3.LUT UR18, UR18, 0x3fff, URZ, 0xc0, !UPT ;  /* 0x00003fff12127892 */ /* 0x000fe4000f8ec0ff */
[----:B------:R-:W-:Y:S02]  /*34c0*/  ULEA.HI UR12, UR12, UR4, URZ, 0x8 ;  /* 0x000000040c0c7291 */ /* 0x000fe4000f8f40ff */
[----:B------:R-:W-:Y:S02]  /*34d0*/  ULOP3.LUT UR19, UR19, 0x3fff, URZ, 0xc0, !UPT ;  /* 0x00003fff13137892 */ /* 0x000fe4000f8ec0ff */
[----:B------:R-:W-:-:S02]  /*34e0*/  USHF.R.S32.HI UR12, URZ, 0x8, UR12 ;  /* 0x00000008ff0c7899 */ /* 0x000fc4000801140c */
[----:B------:R-:W-:Y:S02]  /*34f0*/  ULOP3.LUT UR20, UR20, 0x3fff, URZ, 0xc0, !UPT ;  /* 0x00003fff14147892 */ /* 0x000fe4000f8ec0ff */
[----:B------:R-:W-:Y:S02]  /*3500*/  UISETP.LT.AND UP0, UPT, UR12, 0x1, UPT ;  /* 0x000000010c00788c */ /* 0x000fe4000bf01270 */
[----:B------:R-:W-:Y:S02]  /*3510*/  ULOP3.LUT UR21, UR21, 0x3fff, URZ, 0xc0, !UPT ;  /* 0x00003fff15157892 */ /* 0x000fe4000f8ec0ff */
[----:B------:R-:W-:Y:S02]  /*3520*/  USEL UR17, UR12, 0x1, !UP0 ;  /* 0x000000010c117887 */ /* 0x000fe4000c000000 */
[----:B------:R-:W-:Y:S02]  /*3530*/  ULOP3.LUT UR18, UR18, 0x10000, URZ, 0xfc, !UPT ;  /* 0x0001000012127892 */ /* 0x000fe4000f8efcff */
[----:B------:R-:W-:-:S02]  /*3540*/  ULOP3.LUT UR19, UR19, 0x10000, URZ, 0xfc, !UPT ;  /* 0x0001000013137892 */ /* 0x000fc4000f8efcff */
[----:B------:R-:W-:Y:S02]  /*3550*/  ULOP3.LUT UR20, UR20, 0x10000, URZ, 0xfc, !UPT ;  /* 0x0001000014147892 */ /* 0x000fe4000f8efcff */
[----:B------:R-:W-:Y:S01]  /*3560*/  ULOP3.LUT UR21, UR21, 0x10000, URZ, 0xfc, !UPT ;  /* 0x0001000015157892 */ /* 0x000fe2000f8efcff */
[----:B--2---:R-:W-:Y:S01]  /*3570*/  R2UR UR27, R2 ;  /* 0x00000000021b72ca */ /* 0x004fe200000e0000 */
[----:B------:R-:W-:Y:S02]  /*3580*/  UIADD3 UR17, UPT, UPT, -UR17, URZ, URZ ;  /* 0x000000ff11117290 */ /* 0x000fe4000fffe1ff */
[----:B----4-:R-:W-:-:S10]  /*3590*/  UISETP.GE.AND UP3, UPT, UR14, 0x1, UPT ;  /* 0x000000010e00788c */ /* 0x010fd4000bf66270 */
[----:B------:R-:W-:Y:S02]  /*35a0*/  UIADD3 UR11, UPT, UPT, UR27, 0x110, URZ ;  /* 0x000001101b0b7890 */ /* 0x000fe4000fffe0ff */
[----:B------:R-:W-:Y:S02]  /*35b0*/  UIADD3 UR9, UPT, UPT, UR27, 0x114, URZ ;  /* 0x000001141b097890 */ /* 0x000fe4000fffe0ff */
[----:B------:R-:W-:Y:S02]  /*35c0*/  UIADD3 UR7, UPT, UPT, UR27, 0x118, URZ ;  /* 0x000001181b077890 */ /* 0x000fe4000fffe0ff */
[----:B------:R-:W-:Y:S02]  /*35d0*/  UIADD3 UR5, UPT, UPT, UR27, 0x11c, URZ ;  /* 0x0000011c1b057890 */ /* 0x000fe4000fffe0ff */
[----:B------:R-:W-:Y:S02]  /*35e0*/  UIADD3 UR10, UPT, UPT, UR27, 0x100, URZ ;  /* 0x000001001b0a7890 */ /* 0x000fe4000fffe0ff */
[----:B------:R-:W-:-:S02]  /*35f0*/  UIADD3 UR8, UPT, UPT, UR27, 0x104, URZ ;  /* 0x000001041b087890 */ /* 0x000fc4000fffe0ff */
[----:B------:R-:W-:Y:S02]  /*3600*/  UIADD3 UR6, UPT, UPT, UR27, 0x108, URZ ;  /* 0x000001081b067890 */ /* 0x000fe4000fffe0ff */
[----:B------:R-:W-:Y:S02]  /*3610*/  UIADD3 UR4, UPT, UPT, UR27, 0x10c, URZ ;  /* 0x0000010c1b047890 */ /* 0x000fe4000fffe0ff */
[----:B------:R-:W-:Y:S02]  /*3620*/  USHF.R.U32.HI UR46, URZ, 0x1a, UR11 ;  /* 0x0000001aff2e7899 */ /* 0x000fe4000801160b */
[----:B------:R-:W-:Y:S02]  /*3630*/  USHF.R.U32.HI UR40, URZ, 0x1a, UR9 ;  /* 0x0000001aff287899 */ /* 0x000fe40008011609 */
[----:B------:R-:W-:Y:S02]  /*3640*/  USHF.R.U32.HI UR34, URZ, 0x1a, UR7 ;  /* 0x0000001aff227899 */ /* 0x000fe40008011607 */
[----:B------:R-:W-:-:S02]  /*3650*/  USHF.R.U32.HI UR28, URZ, 0x1a, UR5 ;  /* 0x0000001aff1c7899 */ /* 0x000fc40008011605 */
[----:B------:R-:W-:Y:S02]  /*3660*/  USHF.R.U32.HI UR47, URZ, 0x11, UR10 ;  /* 0x00000011ff2f7899 */ /* 0x000fe4000801160a */
[----:B------:R-:W-:Y:S02]  /*3670*/  USHF.R.U32.HI UR41, URZ, 0x11, UR8 ;  /* 0x00000011ff297899 */ /* 0x000fe40008011608 */
[----:B------:R-:W-:Y:S02]  /*3680*/  USHF.R.U32.HI UR35, URZ, 0x11, UR6 ;  /* 0x00000011ff237899 */ /* 0x000fe40008011606 */
[----:B------:R-:W-:Y:S02]  /*3690*/  USHF.R.U32.HI UR29, URZ, 0x11, UR4 ;  /* 0x00000011ff1d7899 */ /* 0x000fe40008011604 */
[----:B------:R-:W-:Y:S02]  /*36a0*/  ULOP3.LUT UR46, UR46, 0x30, URZ, 0xc0, !UPT ;  /* 0x000000302e2e7892 */ /* 0x000fe4000f8ec0ff */
[----:B------:R-:W-:-:S02]  /*36b0*/  ULOP3.LUT UR40, UR40, 0x30, URZ, 0xc0, !UPT ;  /* 0x0000003028287892 */ /* 0x000fc4000f8ec0ff */
[----:B------:R-:W-:Y:S02]  /*36c0*/  ULOP3.LUT UR34, UR34, 0x30, URZ, 0xc0, !UPT ;  /* 0x0000003022227892 */ /* 0x000fe4000f8ec0ff */
[----:B------:R-:W-:Y:S02]  /*36d0*/  ULOP3.LUT UR28, UR28, 0x30, URZ, 0xc0, !UPT ;  /* 0x000000301c1c7892 */ /* 0x000fe4000f8ec0ff */
[----:B------:R-:W-:Y:S02]  /*36e0*/  ULOP3.LUT UR47, UR47, 0x6000, URZ, 0xc0, !UPT ;  /* 0x000060002f2f7892 */ /* 0x000fe4000f8ec0ff */
[----:B------:R-:W-:Y:S02]  /*36f0*/  ULOP3.LUT UR41, UR41, 0x6000, URZ, 0xc0, !UPT ;  /* 0x0000600029297892 */ /* 0x000fe4000f8ec0ff */
        /* <DEDUP_REMOVED lines=10> */
[----:B------:R-:W-:Y:S02]  /*37a0*/  UPRMT UR47, UR46, 0x5410, UR47 ;  /* 0x000054102e2f7896 */ /* 0x000fe4000800002f */
[----:B------:R-:W-:Y:S02]  /*37b0*/  UPRMT UR41, UR40, 0x5410, UR41 ;  /* 0x0000541028297896 */ /* 0x000fe40008000029 */
[----:B------:R-:W-:Y:S02]  /*37c0*/  UPRMT UR35, UR34, 0x5410, UR35 ;  /* 0x0000541022237896 */ /* 0x000fe40008000023 */
[----:B------:R-:W-:Y:S01]  /*37d0*/  UPRMT UR29, UR28, 0x5410, UR29 ;  /* 0x000054101c1d7896 */ /* 0x000fe2000800001d */
[----:B------:R-:W-:Y:S01]  /*37e0*/  UMOV UR46, URZ ;  /* 0x000000ff002e7c82 */ /* 0x000fe20008000000 */
[----:B------:R-:W-:Y:S01]  /*37f0*/  UMOV UR40, URZ ;  /* 0x000000ff00287c82 */ /* 0x000fe20008000000 */
[----:B------:R-:W-:Y:S01]  /*3800*/  UMOV UR34, URZ ;  /* 0x000000ff00227c82 */ /* 0x000fe20008000000 */
[----:B------:R-:W-:-:S08]  /*3810*/  UMOV UR28, URZ ;  /* 0x000000ff001c7c82 */ /* 0x000fd00008000000 */
.L_x_71:
[----:B------:R-:W-:Y:S02]  /*3820*/  LEA R0, R10, UR13, 0x3 ;  /* 0x0000000d0a007c11 */ /* 0x000fe4000f8e18ff */
[----:B------:R-:W-:Y:S02]  /*3830*/  SHF.L.U32 R2, R9, 0x1f, RZ ;  /* 0x0000001f09027819 */ /* 0x000fe400000006ff */
[----:B------:R-:W-:Y:S01]  /*3840*/  PLOP3.LUT P0, PT, PT, PT, UP3, 0x80, 0x8 ;  /* 0x000000000008781c */ /* 0x000fe20003f0f038 */
[----:B------:R-:W-:Y:S01]  /*3850*/  VIADD R3, R0, 0xb0 ;  /* 0x000000b000037836 */ /* 0x000fe20000000000 */
[----:B--2---:R-:W2:Y:S02]  /*3860*/  SYNCS.PHASECHK.TRANS64.TRYWAIT P1, [R0+URZ+0xa0], R2 ;  /* 0x0000a002000075a7 */ /* 0x004ea400080211ff */
[----:B--2-4-:R-:W-:Y:S09]  /*3870*/  @!P1 BRA `(.L_x_65) ;  /* 0x000000ac00dc9947 */ /* 0x014ff20003800000 */
.L_x_210:
[----:B------:R-:W-:Y:S01]  /*3880*/  LEA R4, R10, UR13, 0x4 ;  /* 0x0000000d0a047c11 */ /* 0x000fe2000f8e20ff */
[----:B------:R-:W-:Y:S01]  /*3890*/  @UP3 ULEA UR15, UR25, UR13, 0x3 ;  /* 0x0000000d190f3291 */ /* 0x000fe2000f8e18ff */
[----:B------:R-:W-:Y:S01]  /*38a0*/  PLOP3.LUT P2, PT, PT, PT, PT, 0x80, 0x8 ;  /* 0x000000000008781c */ /* 0x000fe20003f4f070 */
[----:B------:R-:W-:Y:S01]  /*38b0*/  ULEA UR14, UR26, UR13, 0x3 ;  /* 0x0000000d1a0e7291 */ /* 0x000fe2000f8e18ff */
[----:B------:R-:W-:Y:S02]  /*38c0*/  PRMT R3, RZ, 0x654, R3 ;  /* 0x00000654ff037816 */ /* 0x000fe40000000003 */
[----:B------:R-:W3:Y:S01]  /*38d0*/  LDS.128 R4, [R4+0x110] ;  /* 0x0001100004047984 */ /* 0x000ee20000000c00 */
[----:B--2---:R-:W-:Y:S02]  /*38e0*/  @P0 SHF.L.U32 R2, R8, 0x1f, RZ ;  /* 0x0000001f08020819 */ /* 0x004fe400000006ff */
[----:B------:R-:W-:Y:S01]  /*38f0*/  SHF.L.U32 R0, R11, 0x1f, RZ ;  /* 0x0000001f0b007819 */ /* 0x000fe200000006ff */
[----:B------:R-:W-:Y:S01]  /*3900*/  @!PT LDS RZ, [RZ] ;  /* 0x00000000fffff984 */ /* 0x000fe20000000800 */
[----:B------:R-:W-:Y:S01]  /*3910*/  @!PT LDS RZ, [RZ] ;  /* 0x00000000fffff984 */ /* 0x000fe20000000800 */
[----:B------:R-:W-:Y:S01]  /*3920*/  @!PT LDS RZ, [RZ] ;  /* 0x00000000fffff984 */ /* 0x000fe20000000800 */
[----:B------:R-:W-:Y:S01]  /*3930*/  @!PT LDS RZ, [RZ] ;  /* 0x00000000fffff984 */ /* 0x000fe20000000800 */
[----:B------:R2:W-:Y:S06]  /*3940*/  MEMBAR.ALL.CTA ;  /* 0x0000000000007992 */ /* 0x0005ec0000008000 */
[----:B--2---:R-:W2:Y:S02]  /*3950*/  FENCE.VIEW.ASYNC.S ;  /* 0x00000000000073c6 */ /* 0x004ea40000000000 */
[----:B--2---:R2:W-:Y:S01]  /*3960*/  SYNCS.ARRIVE.TRANS64.RED.A1T0 RZ, [R3+URZ], RZ ;  /* 0x000000ff03ff79a7 */ /* 0x0045e200081004ff */
[----:B------:R2:W4:Y:S01]  /*3970*/  @P0 SYNCS.PHASECHK.TRANS64.TRYWAIT P2, [UR15], R2 ;  /* 0x00000002ff0005a7 */ /* 0x000522000804110f */
[----:B------:R-:W-:Y:S01]  /*3980*/  ULEA UR15, UR26, UR27, 0x7 ;  /* 0x0000001b1a0f7291 */ /* 0x000fe2000f8e38ff */
[----:B---3--:R-:W-:Y:S01]  /*3990*/  LOP3.LUT P1, RZ, R6, 0x1, RZ, 0xc0, !PT ;  /* 0x0000000106ff7812 */ /* 0x008fe2000782c0ff */
[----:B------:R-:W3:Y:S02]  /*39a0*/  SYNCS.PHASECHK.TRANS64.TRYWAIT P0, [UR14+0xd0], R0 ;  /* 0x0000d000ff0075a7 */ /* 0x000ee4000800110e */
[----:B--234-:R-:W-:Y:S10]  /*39b0*/  @!P0 BRA `(.L_x_66) ;  /* 0x000000ac00a08947 */ /* 0x01cff40003800000 */
.L_x_212:
[----:B------:R-:W-:Y:S01]  /*39c0*/  IADD3 R10, PT, PT, R10, 0x1, RZ ;  /* 0x000000010a0a7810 */ /* 0x000fe20007ffe0ff */
[----:B------:R-:W-:Y:S06]  /*39d0*/  BRA.U !UP3, `(.L_x_67) ;  /* 0x000000050b247547 */ /* 0x000fec000b800000 */
[----:B------:R-:W-:Y:S01]  /*39e0*/  UMOV UR61, URZ ;  /* 0x000000ff003d7c82 */ /* 0x000fe20008000000 */
[----:B------:R-:W-:Y:S01]  /*39f0*/  UMOV UR24, UR17 ;  /* 0x0000001100187c82 */ /* 0x000fe20008000000 */
[----:B------:R-:W-:Y:S01]  /*3a00*/  UMOV UR23, UR12 ;  /* 0x0000000c00177c82 */ /* 0x000fe20008000000 */
[----:B------:R-:W-:-:S05]  /*3a10*/  UMOV UR53, UR25 ;  /* 0x0000001900357c82 */ /* 0x000fca0008000000 */
.L_x_70:
[----:B------:R-:W-:Y:S02]  /*3a20*/  UIADD3 UR24, UPT, UPT, UR24, 0x1, URZ ;  /* 0x0000000118187890 */ /* 0x000fe4000fffe0ff */
[----:B---3--:R-:W-:Y:S02]  /*3a30*/  ULEA UR22, UR53, UR13, 0x3 ;  /* 0x0000000d35167291 */ /* 0x008fe4000f8e18ff */
[----:B------:R-:W-:Y:S01]  /*3a40*/  UISETP.NE.AND UP0, UPT, UR24, URZ, UPT ;  /* 0x000000ff1800728c */ /* 0x000fe2000bf05270 */
[----:B----4-:R-:W-:Y:S10]  /*3a50*/  @P2 BRA `(.L_x_68) ;  /* 0x00000000000c2947 */ /* 0x010ff40003800000 */
[----:B--2---:R-:W-:Y:S04]  /*3a60*/  SHF.L.U32 R2, R8, 0x1f, RZ ;  /* 0x0000001f08027819 */ /* 0x004fe800000006ff */
[----:B------:R-:W2:Y:S02]  /*3a70*/  SYNCS.PHASECHK.TRANS64.TRYWAIT P0, [UR22], R2 ;  /* 0x00000002ff0075a7 */ /* 0x000ea40008001116 */
[----:B--2---:R-:W-:Y:S05]  /*3a80*/  @!P0 BRA `(.L_x_69) ;  /* 0x000000ac00848947 */ /* 0x004fea0003800000 */
.L_x_68:
[----:B------:R-:W-:Y:S01]  /*3a90*/  UISETP.NE.AND UP1, UPT, UR23, 0x1, UPT ;  /* 0x000000011700788c */ /* 0x000fe2000bf25270 */
[----:B------:R-:W-:Y:S01]  /*3aa0*/  PLOP3.LUT P2, PT, PT, PT, PT, 0x80, 0x8 ;  /* 0x000000000008781c */ /* 0x000fe20003f4f070 */
[----:B------:R-:W-:Y:S02]  /*3ab0*/  UIADD3 UR25, UPT, UPT, UR53, 0x1, URZ ;  /* 0x0000000135197890 */ /* 0x000fe4000fffe0ff */
[----:B------:R-:W-:Y:S02]  /*3ac0*/  ULEA UR60, UR53, UR20, 0x7 ;  /* 0x00000014353c7291 */ /* 0x000fe4000f8e38ff */
[----:B------:R-:W-:Y:S01]  /*3ad0*/  UISETP.NE.AND UP2, UPT, UR25, 0x5, UPT ;  /* 0x000000051900788c */ /* 0x000fe2000bf45270 */
[----:B------:R-:W-:Y:S01]  /*3ae0*/  PLOP3.LUT P0, PT, PT, PT, UP1, 0x80, 0x8 ;  /* 0x000000000008781c */ /* 0x000fe20003f0f018 */
[----:B------:R-:W-:Y:S02]  /*3af0*/  ULEA UR52, UR53, UR21, 0x7 ;  /* 0x0000001535347291 */ /* 0x000fe4000f8e38ff */
[----:B------:R-:W-:Y:S02]  /*3b00*/  USEL UR31, URZ, 0x1, UP2 ;  /* 0x00000001ff1f7887 */ /* 0x000fe40009000000 */
[----:B------:R-:W-:Y:S02]  /*3b10*/  USEL UR25, UR25, URZ, UP2 ;  /* 0x000000ff19197287 */ /* 0x000fe40009000000 */
[----:B------:R-:W-:Y:S02]  /*3b20*/  UIADD3 UR62, UPT, UPT, UR60, 0x20, URZ ;  /* 0x000000203c3e7890 */ /* 0x000fe4000fffe0ff */
[----:B------:R-:W-:Y:S01]  /*3b30*/  @UP1 ULEA UR30, UR25, UR13, 0x3 ;  /* 0x0000000d191e1291 */ /* 0x000fe2000f8e18ff */
[----:B------:R-:W-:Y:S01]  /*3b40*/  LOP3.LUT R8, R8, UR31, RZ, 0x3c, !PT ;  /* 0x0000001f08087c12 */ /* 0x000fe2000f8e3cff */
[----:B------:R-:W-:Y:S02]  /*3b50*/  UIADD3 UR64, UPT, UPT, UR60, 0x40, URZ ;  /* 0x000000403c407890 */ /* 0x000fe4000fffe0ff */
[----:B------:R-:W-:Y:S01]  /*3b60*/  UIADD3 UR66, UPT, UPT, UR60, 0x60, URZ ;  /* 0x000000603c427890 */ /* 0x000fe2000fffe0ff */
[----:B--2---:R-:W-:Y:S01]  /*3b70*/  @P0 SHF.L.U32 R0, R8, 0x1f, RZ ;  /* 0x0000001f08000819 */ /* 0x004fe200000006ff */
[----:B------:R-:W-:Y:S02]  /*3b80*/  UISETP.NE.U32.AND UP1, UPT, UR61, URZ, UPT ;  /* 0x000000ff3d00728c */ /* 0x000fe4000bf25070 */
[----:B------:R-:W-:Y:S01]  /*3b90*/  ULEA UR50, UR53, UR19, 0xa ;  /* 0x0000001335327291 */ /* 0x000fe2000f8e50ff */
[----:B------:R3:W4:Y:S01]  /*3ba0*/  @P0 SYNCS.PHASECHK.TRANS64.TRYWAIT P2, [UR30], R0 ;  /* 0x00000000ff0005a7 */ /* 0x000722000804111e */
[----:B------:R-:W-:Y:S02]  /*3bb0*/  ULEA UR48, UR53, UR18, 0xa ;  /* 0x0000001235307291 */ /* 0x000fe4000f8e50ff */
[----:B------:R-:W-:Y:S02]  /*3bc0*/  UIADD3 UR54, UPT, UPT, UR52, 0x20, URZ ;  /* 0x0000002034367890 */ /* 0x000fe4000fffe0ff */
[----:B------:R-:W-:Y:S02]  /*3bd0*/  UIADD3 UR56, UPT, UPT, UR52, 0x40, URZ ;  /* 0x0000004034387890 */ /* 0x000fe4000fffe0ff */
[----:B------:R-:W-:Y:S02]  /*3be0*/  UIADD3 UR58, UPT, UPT, UR52, 0x60, URZ ;  /* 0x00000060343a7890 */ /* 0x000fe4000fffe0ff */
[----:B------:R-:W-:Y:S02]  /*3bf0*/  UIADD3 UR44, UPT, UPT, UR50, 0x2, URZ ;  /* 0x00000002322c7890 */ /* 0x000fe4000fffe0ff */
[----:B------:R-:W-:Y:S02]  /*3c00*/  UIADD3 UR42, UPT, UPT, UR48, 0x2, URZ ;  /* 0x00000002302a7890 */ /* 0x000fe4000fffe0ff */
[----:B------:R-:W-:Y:S02]  /*3c10*/  UIADD3 UR38, UPT, UPT, UR50, 0x4, URZ ;  /* 0x0000000432267890 */ /* 0x000fe4000fffe0ff */
[----:B-1----:R-:W-:Y:S02]  /*3c20*/  UIADD3 UR36, UPT, UPT, UR48, 0x4, URZ ;  /* 0x0000000430247890 */ /* 0x002fe4000fffe0ff */
[----:B------:R-:W-:Y:S02]  /*3c30*/  UIADD3 UR32, UPT, UPT, UR50, 0x6, URZ ;  /* 0x0000000632207890 */ /* 0x000fe4000fffe0ff */
[----:B------:R-:W-:Y:S02]  /*3c40*/  UIADD3 UR30, UPT, UPT, UR48, 0x6, URZ ;  /* 0x00000006301e7890 */ /* 0x000fe4000fffe0ff */
[----:B------:R-:W-:Y:S02]  /*3c50*/  UIADD3 UR22, UPT, UPT, UR22, 0x28, URZ ;  /* 0x0000002816167890 */ /* 0x000fe4000fffe0ff */
[----:B------:R-:W-:Y:S01]  /*3c60*/  UIADD3 UR23, UPT, UPT, UR23, -0x1, URZ ;  /* 0xffffffff17177890 */ /* 0x000fe2000fffe0ff */
[----:B------:R-:W-:Y:S01]  /*3c70*/  UMOV UR61, 0x4008 ;  /* 0x00004008003d7882 */ /* 0x000fe20000000000 */
[----:B------:R-:W-:Y:S01]  /*3c80*/  UMOV UR63, 0x4008 ;  /* 0x00004008003f7882 */ /* 0x000fe20000000000 */
[----:B------:R1:W-:Y:S01]  /*3c90*/  UTCCP.T.S.4x32dp128bit tmem[UR27+0x100], gdesc[UR60] ;  /* 0x0001003c1b0079e7 */ /* 0x0003e20009100000 */
[----:B------:R-:W-:Y:S01]  /*3ca0*/  UTCCP.T.S.4x32dp128bit tmem[UR27+0x104], gdesc[UR62] ;  /* 0x0001043e1b0079e7 */ /* 0x000fe20009100000 */
[----:B------:R-:W-:Y:S01]  /*3cb0*/  UMOV UR65, 0x4008 ;  /* 0x0000400800417882 */ /* 0x000fe20000000000 */
[----:B------:R-:W-:Y:S01]  /*3cc0*/  UMOV UR67, 0x4008 ;  /* 0x0000400800437882 */ /* 0x000fe20000000000 */
[----:B------:R-:W-:Y:S01]  /*3cd0*/  UTCCP.T.S.4x32dp128bit tmem[UR27+0x108], gdesc[UR64] ;  /* 0x000108401b0079e7 */ /* 0x000fe20009100000 */
[----:B------:R-:W-:Y:S01]  /*3ce0*/  UTCCP.T.S.4x32dp128bit tmem[UR27+0x10c], gdesc[UR66] ;  /* 0x00010c421b0079e7 */ /* 0x000fe20009100000 */
[----:B------:R-:W-:Y:S01]  /*3cf0*/  UMOV UR53, 0x4008 ;  /* 0x0000400800357882 */ /* 0x000fe20000000000 */
[----:B------:R-:W-:Y:S01]  /*3d00*/  UMOV UR55, 0x4008 ;  /* 0x0000400800377882 */ /* 0x000fe20000000000 */
[----:B------:R2:W-:Y:S01]  /*3d10*/  UTCCP.T.S.4x32dp128bit tmem[UR27+0x110], gdesc[UR52] ;  /* 0x000110341b0079e7 */ /* 0x0005e20009100000 */
[----:B------:R3:W-:Y:S01]  /*3d20*/  UTCCP.T.S.4x32dp128bit tmem[UR27+0x114], gdesc[UR54] ;  /* 0x000114361b0079e7 */ /* 0x0007e20009100000 */
[----:B------:R-:W-:Y:S01]  /*3d30*/  UMOV UR57, 0x4008 ;  /* 0x0000400800397882 */ /* 0x000fe20000000000 */
[----:B------:R-:W-:Y:S01]  /*3d40*/  UMOV UR59, 0x4008 ;  /* 0x00004008003b7882 */ /* 0x000fe20000000000 */
[----:B------:R3:W-:Y:S01]  /*3d50*/  UTCCP.T.S.4x32dp128bit tmem[UR27+0x118], gdesc[UR56] ;  /* 0x000118381b0079e7 */ /* 0x0007e20009100000 */
[----:B------:R3:W-:Y:S01]  /*3d60*/  UTCCP.T.S.4x32dp128bit tmem[UR27+0x11c], gdesc[UR58] ;  /* 0x00011c3a1b0079e7 */ /* 0x0007e20009100000 */
[----:B------:R-:W-:Y:S01]  /*3d70*/  UMOV UR51, 0x40004040 ;  /* 0x4000404000337882 */ /* 0x000fe20000000000 */
[----:B------:R-:W-:Y:S01]  /*3d80*/  UMOV UR49, 0x40004040 ;  /* 0x4000404000317882 */ /* 0x000fe20000000000 */
[----:B------:R-:W-:Y:S01]  /*3d90*/  UMOV UR45, 0x40004040 ;  /* 0x40004040002d7882 */ /* 0x000fe20000000000 */
[----:B------:R3:W-:Y:S01]  /*3da0*/  UTCOMMA.4X gdesc[UR48], gdesc[UR50], tmem[UR15], tmem[UR46], idesc[UR47], tmem[UR10], UP1 ;  /* 0x800a2e32300075ea */ /* 0x0007e2000880000f */
[----:B------:R-:W-:Y:S01]  /*3db0*/  UMOV UR43, 0x40004040 ;  /* 0x40004040002b7882 */ /* 0x000fe20000000000 */
[----:B------:R-:W-:Y:S01]  /*3dc0*/  UMOV UR39, 0x40004040 ;  /* 0x4000404000277882 */ /* 0x000fe20000000000 */
[----:B------:R3:W-:Y:S01]  /*3dd0*/  UTCOMMA.4X gdesc[UR42], gdesc[UR44], tmem[UR15], tmem[UR40], idesc[UR41], tmem[UR8], UPT ;  /* 0x8008282c2a0075ea */ /* 0x0007e2000b80000f */
[----:B------:R-:W-:Y:S01]  /*3de0*/  UMOV UR37, 0x40004040 ;  /* 0x4000404000257882 */ /* 0x000fe20000000000 */
[----:B------:R-:W-:Y:S01]  /*3df0*/  UMOV UR33, 0x40004040 ;  /* 0x4000404000217882 */ /* 0x000fe20000000000 */
[----:B------:R3:W-:Y:S01]  /*3e00*/  UTCOMMA.4X gdesc[UR36], gdesc[UR38], tmem[UR15], tmem[UR34], idesc[UR35], tmem[UR6], UPT ;  /* 0x80062226240075ea */ /* 0x0007e2000b80000f */
[----:B------:R-:W-:Y:S01]  /*3e10*/  UMOV UR31, 0x40004040 ;  /* 0x40004040001f7882 */ /* 0x000fe20000000000 */
[----:B-1----:R-:W-:Y:S01]  /*3e20*/  UMOV UR61, 0x1 ;  /* 0x00000001003d7882 */ /* 0x002fe20000000000 */
[----:B------:R3:W-:Y:S01]  /*3e30*/  UTCOMMA.4X gdesc[UR30], gdesc[UR32], tmem[UR15], tmem[UR28], idesc[UR29], tmem[UR4], UPT ;  /* 0x80041c201e0075ea */ /* 0x0007e2000b80000f */
[----:B------:R3:W-:Y:S01]  /*3e40*/  UTCBAR.MULTICAST [UR22], URZ, UR16 ;  /* 0x000000ff160073e9 */ /* 0x0007e20008000810 */
[----:B--2---:R-:W-:Y:S01]  /*3e50*/  UMOV UR53, UR25 ;  /* 0x0000001900357c82 */ /* 0x004fe20008000000 */
[----:B------:R-:W-:Y:S05]  /*3e60*/  BRA.U UP0, `(.L_x_70) ;  /* 0xfffffff900ec7547 */ /* 0x000fea000b83ffff */
.L_x_67:
[----:B------:R-:W-:Y:S01]  /*3e70*/  UIADD3 UR26, UPT, UPT, UR26, 0x1, URZ ;  /* 0x000000011a1a7890 */ /* 0x000fe2000fffe0ff */
[C---:B------:R-:W-:Y:S01]  /*3e80*/  ISETP.NE.AND P0, PT, R10.reuse, 0x2, PT ;  /* 0x000000020a00780c */ /* 0x040fe20003f05270 */
[----:B---3--:R-:W-:Y:S02]  /*3e90*/  UIADD3 UR15, UPT, UPT, UR14, 0xc0, URZ ;  /* 0x000000c00e0f7890 */ /* 0x008fe4000fffe0ff */
[----:B------:R-:W-:Y:S01]  /*3ea0*/  UISETP.NE.AND UP0, UPT, UR26, 0x2, UPT ;  /* 0x000000021a00788c */ /* 0x000fe2000bf05270 */
[----:B--2---:R-:W-:Y:S02]  /*3eb0*/  SEL R0, RZ, 0x1, P0 ;  /* 0x00000001ff007807 */ /* 0x004fe40000000000 */
[----:B------:R-:W-:Y:S01]  /*3ec0*/  SEL R10, R10, RZ, P0 ;  /* 0x000000ff0a0a7207 */ /* 0x000fe20000000000 */
[----:B------:R-:W-:Y:S01]  /*3ed0*/  USEL UR14, URZ, 0x1, UP0 ;  /* 0x00000001ff0e7887 */ /* 0x000fe20008000000 */
[----:B------:R-:W-:Y:S01]  /*3ee0*/  LOP3.LUT R9, R9, R0, RZ, 0x3c, !PT ;  /* 0x0000000009097212 */ /* 0x000fe200078e3cff */
[----:B------:R-:W-:Y:S01]  /*3ef0*/  USEL UR26, UR26, URZ, UP0 ;  /* 0x000000ff1a1a7287 */ /* 0x000fe20008000000 */
[----:B------:R2:W-:Y:S03]  /*3f00*/  UTCBAR [UR15], URZ ;  /* 0x000000ff0f0073e9 */ /* 0x0005e600080000ff */
[----:B------:R-:W-:Y:S01]  /*3f10*/  LOP3.LUT R11, R11, UR14, RZ, 0x3c, !PT ;  /* 0x0000000e0b0b7c12 */ /* 0x000fe2000f8e3cff */
[----:B------:R-:W-:Y:S07]  /*3f20*/  @P1 BRA `(.L_x_71) ;  /* 0xfffffff8003c1947 */ /* 0x000fee000383ffff */
[----:B------:R-:W3:Y:S01]  /*3f30*/  S2UR UR4, SR_CgaCtaId ;  /* 0x00000000000479c3 */ /* 0x000ee20000008800 */
[----:B------:R-:W-:Y:S01]  /*3f40*/  ELECT P0, URZ, PT ;  /* 0x0000000000ff782f */ /* 0x000fe20003800000 */
[----:B------:R-:W-:Y:S01]  /*3f50*/  IMAD.MOV.U32 R0, RZ, RZ, 0x1 ;  /* 0x00000001ff007424 */ /* 0x000fe200078e00ff */
[----:B------:R-:W-:Y:S01]  /*3f60*/  UIADD3 UR13, UPT, UPT, UR13, 0xd0, URZ ;  /* 0x000000d00d0d7890 */ /* 0x000fe2000fffe0ff */
[----:B------:R-:W-:Y:S01]  /*3f70*/  SHF.L.U32 R2, R11, 0x1f, RZ ;  /* 0x0000001f0b027819 */ /* 0x000fe200000006ff */
[----:B------:R-:W-:-:S03]  /*3f80*/  UMOV UR5, 0x40 ;  /* 0x0000004000057882 */ /* 0x000fc60000000000 */
[----:B------:R-:W-:Y:S01]  /*3f90*/  UVIRTCOUNT.DEALLOC.SMPOOL 0x80 ;  /* 0x000000800000784c */ /* 0x000fe20000000000 */
[----:B---3--:R-:W-:Y:S02]  /*3fa0*/  ULEA UR4, UR4, UR5, 0x18 ;  /* 0x0000000504047291 */ /* 0x008fe4000f8ec0ff */
[----:B------:R-:W-:-:S07]  /*3fb0*/  ULEA UR5, UR26, UR13, 0x3 ;  /* 0x0000000d1a057291 */ /* 0x000fce000f8e18ff */
[----:B------:R3:W-:Y:S02]  /*3fc0*/  @P0 STS.U8 [UR4+0x1c], R0 ;  /* 0x00001c00ff000988 */ /* 0x0007e40008000004 */
[----:B------:R-:W1:Y:S02]  /*3fd0*/  SYNCS.PHASECHK.TRANS64.TRYWAIT P0, [UR5], R2 ;  /* 0x00000002ff0075a7 */ /* 0x000e640008001105 */
[----:B-1-3--:R-:W-:Y:S05]  /*3fe0*/  @!P0 BRA `(.L_x_72) ;  /* 0x000000a800448947 */ /* 0x00afea0003800000 */
.L_x_215:
        /* <DEDUP_REMOVED lines=9> */
.L_x_217:
[----:B------:R-:W-:Y:S01]  /*4080*/  NOP ;  /* 0x0000000000007918 */ /* 0x000fe20000000000 */
[----:B-1----:R-:W1:Y:S01]  /*4090*/  LDS R0, [UR4+0x14] ;  /* 0x00001404ff007984 */ /* 0x002e620008000800 */
[----:B------:R-:W-:Y:S01]  /*40a0*/  ULOP3.LUT UR6, UR27, 0xffff, URZ, 0xc0, !UPT ;  /* 0x0000ffff1b067892 */ /* 0x000fe2000f8ec0ff */
[----:B------:R-:W-:Y:S01]  /*40b0*/  UMOV UR8, 0xffff ;  /* 0x0000ffff00087882 */ /* 0x000fe20000000000 */
[----:B------:R-:W-:Y:S02]  /*40c0*/  UMOV UR5, 0x1 ;  /* 0x0000000100057882 */ /* 0x000fe40000000000 */
[----:B------:R-:W-:-:S04]  /*40d0*/  USHF.R.U32.HI UR6, URZ, 0x5, UR6 ;  /* 0x00000005ff067899 */ /* 0x000fc80008011606 */
[----:B------:R-:W-:Y:S02]  /*40e0*/  USHF.L.U32 UR8, UR8, UR6, URZ ;  /* 0x0000000608087299 */ /* 0x000fe400080006ff */
[----:B------:R-:W-:-:S04]  /*40f0*/  USHF.L.U32 UR5, UR5, UR6, URZ ;  /* 0x0000000605057299 */ /* 0x000fc800080006ff */
[----:B-1----:R-:W-:-:S04]  /*4100*/  LOP3.LUT R0, R0, UR8, RZ, 0xc0, !PT ;  /* 0x0000000800007c12 */ /* 0x002fc8000f8ec0ff */
[----:B------:R-:W-:-:S13]  /*4110*/  ISETP.NE.AND P0, PT, R0, UR8, PT ;  /* 0x0000000800007c0c */ /* 0x000fda000bf05270 */
[----:B------:R-:W-:Y:S05]  /*4120*/  @P0 BRA `(.L_x_74) ;  /* 0x0000000000580947 */ /* 0x000fea0003800000 */
[----:B------:R-:W1:Y:S02]  /*4130*/  LDS R0, [UR4+0x18] ;  /* 0x00001804ff007984 */ /* 0x000e640008000800 */
[----:B-1----:R-:W-:-:S04]  /*4140*/  LOP3.LUT R0, R0, UR5, RZ, 0xc0, !PT ;  /* 0x0000000500007c12 */ /* 0x002fc8000f8ec0ff */
[----:B------:R-:W-:-:S13]  /*4150*/  ISETP.NE.AND P0, PT, R0, UR5, PT ;  /* 0x0000000500007c0c */ /* 0x000fda000bf05270 */
[----:B------:R-:W-:Y:S05]  /*4160*/  @P0 BRA `(.L_x_75) ;  /* 0x00000000003c0947 */ /* 0x000fea0003800000 */
[----:B------:R-:W1:Y:S01]  /*4170*/  S2R R2, SR_LANEID ;  /* 0x0000000000027919 */ /* 0x000e620000000000 */
[----:B------:R-:W-:Y:S01]  /*4180*/  ULOP3.LUT UR8, URZ, UR8, URZ, 0x33, !UPT ;  /* 0x00000008ff087292 */ /* 0x000fe2000f8e33ff */
[----:B------:R-:W-:Y:S02]  /*4190*/  VOTEU.ANY UR7, UPT, PT ;  /* 0x0000000000077886 */ /* 0x000fe400038e0100 */
[----:B------:R-:W-:-:S03]  /*41a0*/  UFLO.U32 UR7, UR7 ;  /* 0x00000007000772bd */ /* 0x000fc600080e0000 */
[----:B------:R-:W-:-:S04]  /*41b0*/  IMAD.U32 R0, RZ, RZ, UR8 ;  /* 0x00000008ff007e24 */ /* 0x000fc8000f8e00ff */
[----:B------:R3:W2:Y:S02]  /*41c0*/  REDUX UR6, R0 ;  /* 0x00000000000673c4 */ /* 0x0006a40000000000 */
[----:B------:R1:W-:Y:S02]  /*41d0*/  UTCATOMSWS.AND URZ, UR8 ;  /* 0x0000000800ff79e3 */ /* 0x0003e40008000000 */
[----:B-1----:R-:W-:Y:S02]  /*41e0*/  ISETP.EQ.U32.AND P0, PT, R2, UR7, PT ;  /* 0x0000000702007c0c */ /* 0x002fe4000bf02070 */
[----:B---3--:R-:W-:Y:S02]  /*41f0*/  LOP3.LUT R0, RZ, UR5, RZ, 0x33, !PT ;  /* 0x00000005ff007c12 */ /* 0x008fe4000f8e33ff */
[----:B--2---:R-:W-:Y:S02]  /*4200*/  MOV R2, UR6 ;  /* 0x0000000600027c02 */ /* 0x004fe40008000f00 */
[----:B------:R-:W1:Y:S07]  /*4210*/  REDUX UR5, R0 ;  /* 0x00000000000573c4 */ /* 0x000e6e0000000000 */
[----:B------:R2:W-:Y:S01]  /*4220*/  @P0 ATOMS.AND RZ, [UR4+0x14], R2 ;  /* 0x00001402ffff098c */ /* 0x0005e2000a800004 */
[----:B-1----:R-:W-:-:S05]  /*4230*/  IMAD.U32 R0, RZ, RZ, UR5 ;  /* 0x00000005ff007e24 */ /* 0x002fca000f8e00ff */
[----:B------:R2:W-:Y:S01]  /*4240*/  @P0 ATOMS.AND RZ, [UR4+0x18], R0 ;  /* 0x00001800ffff098c */ /* 0x0005e2000a800004 */
[----:B------:R-:W-:Y:S05]  /*4250*/  BRA `(.L_x_76) ;  /* 0x0000000000147947 */ /* 0x000fea0003800000 */
.L_x_75:
[----:B------:R-:W-:Y:S02]  /*4260*/  MOV R2, 0x4280 ;  /* 0x0000428000027802 */ /* 0x000fe40000000f00 */
[----:B--2-45:R-:W-:Y:S05]  /*4270*/  CALL.REL.NOINC `($__internal_0_$__cuda_sm10x_tcgen05_guardrail_trap_col_being_dealloced_not_returned_by_alloc) ;  /* 0x000000ac00d07944 */ /* 0x034fea0003c00000 */
[----:B------:R-:W-:Y:S05]  /*4280*/  BRA `(.L_x_76) ;  /* 0x0000000000087947 */ /* 0x000fea0003800000 */
.L_x_74:
[----:B------:R-:W-:Y:S02]  /*4290*/  MOV R2, 0x42b0 ;  /* 0x000042b000027802 */ /* 0x000fe40000000f00 */
[----:B--2-45:R-:W-:Y:S05]  /*42a0*/  CALL.REL.NOINC `($__internal_2_$__cuda_sm10x_tcgen05_guardrail_trap_unallocated_columns_being_dealloced) ;  /* 0x000000ac00dc7944 */ /* 0x034fea0003c00000 */
.L_x_76:
[----:B------:R-:W-:Y:S01]  /*42b0*/  NOP ;  /* 0x0000000000007918 */ /* 0x000fe20000000000 */
[----:B------:R-:W-:Y:S05]  /*42c0*/  EXIT ;  /* 0x000000000000794d */ /* 0x000fea0003800000 */
.L_x_60:
[----:B------:R-:W-:-:S09]  /*42d0*/  UISETP.NE.OR UP6, UPT, UR13, 0x3, !UP6 ;  /* 0x000000030d00788c */ /* 0x000fd2000f7c5670 */
[----:B------:R-:W-:Y:S05]  /*42e0*/  BRA.U UP6, `(.L_x_77) ;  /* 0x0000001906447547 */ /* 0x000fea000b800000 */
[----:B------:R-:W2:Y:S01]  /*42f0*/  LDCU.64 UR6, c[0x0][0xc88] ;  /* 0x00019100ff0677ac */ /* 0x000ea20008000a00 */
[----:B------:R-:W3:Y:S01]  /*4300*/  LDC R0, c[0x0][0xf30] ;  /* 0x0003cc00ff007b82 */ /* 0x000ee20000000800 */
[----:B------:R-:W-:Y:S01]  /*4310*/  CS2R R26, SRZ ;  /* 0x00000000001a7805 */ /* 0x000fe2000001ff00 */
[----:B------:R-:W-:Y:S01]  /*4320*/  IMAD.MOV.U32 R23, RZ, RZ, 0x1000 ;  /* 0x00001000ff177424 */ /* 0x000fe200078e00ff */
[----:B------:R-:W4:Y:S01]  /*4330*/  LDCU.64 UR4, c[0x0][0xc90] ;  /* 0x00019200ff0477ac */ /* 0x000f220008000a00 */
[----:B------:R-:W-:-:S04]  /*4340*/  UPLOP3.LUT UP2, UPT, UPT, UPT, UPT, 0x40, 0x4 ;  /* 0x000000000004789c */ /* 0x000fc80003f4e870 */
[----:B------:R-:W1:Y:S08]  /*4350*/  LDC R22, c[0x0][0x370] ;  /* 0x0000dc00ff167b82 */ /* 0x000e700000000800 */
[----:B------:R-:W1:Y:S01]  /*4360*/  LDC R3, c[0x0][0xf0c] ;  /* 0x0003c300ff037b82 */ /* 0x000e620000000800 */
[----:B--2---:R-:W-:-:S03]  /*4370*/  UISETP.NE.U32.AND UP1, UPT, UR6, URZ, UPT ;  /* 0x000000ff0600728c */ /* 0x004fc6000bf25070 */
[----:B------:R-:W-:Y:S01]  /*4380*/  UMOV UR6, 0x400 ;  /* 0x0000040000067882 */ /* 0x000fe20000000000 */
[----:B------:R-:W-:Y:S02]  /*4390*/  UISETP.NE.AND.EX UP1, UPT, UR7, URZ, UPT, UP1 ;  /* 0x000000ff0700728c */ /* 0x000fe4000bf25310 */
[----:B------:R-:W-:Y:S01]  /*43a0*/  USEL UR7, URZ, 0x1, UP4 ;  /* 0x00000001ff077887 */ /* 0x000fe2000a000000 */
[----:B------:R-:W2:Y:S01]  /*43b0*/  LDC R20, c[0x0][0xf20] ;  /* 0x0003c800ff147b82 */ /* 0x000ea20000000800 */
[----:B------:R-:W-:Y:S01]  /*43c0*/  ULEA UR6, UR37, UR6, 0x18 ;  /* 0x0000000625067291 */ /* 0x000fe2000f8ec0ff */
[----:B---3--:R-:W-:Y:S01]  /*43d0*/  ISETP.NE.AND P1, PT, R0, 0x1, PT ;  /* 0x000000010000780c */ /* 0x008fe20003f25270 */
[----:B----4-:R-:W-:Y:S02]  /*43e0*/  UISETP.NE.U32.AND UP4, UPT, UR4, URZ, UPT ;  /* 0x000000ff0400728c */ /* 0x010fe4000bf85070 */
[----:B------:R-:W-:Y:S02]  /*43f0*/  UIADD3 UR57, UPT, UPT, UR6, 0x50, URZ ;  /* 0x0000005006397890 */ /* 0x000fe4000fffe0ff */
[----:B------:R-:W-:Y:S01]  /*4400*/  UIADD3 UR49, UPT, UPT, UR6, 0x58, URZ ;  /* 0x0000005806317890 */ /* 0x000fe2000fffe0ff */
[----:B------:R-:W3:Y:S01]  /*4410*/  LDC.64 R28, c[0x0][0x348] ;  /* 0x0000d200ff1c7b82 */ /* 0x000ee20000000a00 */
[----:B------:R-:W-:-:S02]  /*4420*/  UIADD3 UR41, UPT, UPT, UR6, 0x60, URZ ;  /* 0x0000006006297890 */ /* 0x000fc4000fffe0ff */
[----:B------:R-:W-:Y:S02]  /*4430*/  UIADD3 UR25, UPT, UPT, UR6, 0x68, URZ ;  /* 0x0000006806197890 */ /* 0x000fe4000fffe0ff */
[----:B------:R-:W-:-:S03]  /*4440*/  UISETP.NE.AND.EX UP4, UPT, UR5, URZ, UPT, UP4 ;  /* 0x000000ff0500728c */ /* 0x000fc6000bf85340 */
[----:B------:R-:W4:Y:S08]  /*4450*/  LDC.64 R14, c[0x0][0xf10] ;  /* 0x0003c400ff0e7b82 */ /* 0x000f300000000a00 */
[----:B------:R-:W1:Y:S08]  /*4460*/  LDC.64 R6, c[0x0][0xf18] ;  /* 0x0003c600ff067b82 */ /* 0x000e700000000a00 */
[----:B------:R-:W1:Y:S08]  /*4470*/  LDC.64 R4, c[0x0][0xf28] ;  /* 0x0003ca00ff047b82 */ /* 0x000e700000000a00 */
[----:B--2---:R-:W1:Y:S02]  /*4480*/  LDC R21, c[0x0][0x374] ;  /* 0x0000dd00ff157b82 */ /* 0x004e640000000800 */
.L_x_92:
[C---:B------:R-:W-:Y:S02]  /*4490*/  LEA R0, R27.reuse, UR6, 0x3 ;  /* 0x000000061b007c11 */ /* 0x040fe4000f8e18ff */
[----:B------:R-:W-:Y:S02]  /*44a0*/  SHF.L.U32 R2, R26, 0x1f, RZ ;  /* 0x0000001f1a027819 */ /* 0x000fe400000006ff */
[----:B------:R-:W-:Y:S02]  /*44b0*/  LEA R16, R27, UR6, 0x4 ;  /* 0x000000061b107c11 */ /* 0x000fe4000f8e20ff */
[----:B--2---:R-:W2:Y:S02]  /*44c0*/  SYNCS.PHASECHK.TRANS64.TRYWAIT P0, [R0+URZ+0xa0], R2 ;  /* 0x0000a002000075a7 */ /* 0x004ea400080011ff */
[----:B--2---:R-:W-:Y:S05]  /*44d0*/  @!P0 BRA `(.L_x_78) ;  /* 0x000000a400388947 */ /* 0x004fea0003800000 */
.L_x_218:
[----:B------:R-:W-:Y:S01]  /*44e0*/  ISETP.GE.AND P0, PT, R43, 0x1, PT ;  /* 0x000000012b00780c */ /* 0x000fe20003f06270 */
[----:B------:R-:W1:Y:S01]  /*44f0*/  LDS.128 R16, [R16+0x110] ;  /* 0x0001100010107984 */ /* 0x000e620000000c00 */
[----:B------:R-:W-:Y:S01]  /*4500*/  ISETP.NE.U32.AND P4, PT, RZ, UR4, PT ;  /* 0x00000004ff007c0c */ /* 0x000fe2000bf85070 */
[----:B--2---:R-:W-:Y:S01]  /*4510*/  VIADD R0, R0, 0xb0 ;  /* 0x000000b000007836 */ /* 0x004fe20000000000 */
[----:B------:R-:W-:Y:S01]  /*4520*/  USHF.L.U32 UR58, UR12, 0x7, URZ ;  /* 0x000000070c3a7899 */ /* 0x000fe200080006ff */
[----:B------:R-:W-:Y:S01]  /*4530*/  IMAD.MOV.U32 R24, RZ, RZ, 0x1 ;  /* 0x00000001ff187424 */ /* 0x000fe200078e00ff */
[----:B------:R-:W-:Y:S01]  /*4540*/  ISETP.NE.AND.EX P4, PT, RZ, UR5, PT, P4 ;  /* 0x00000005ff007c0c */ /* 0x000fe2000bf85340 */
[----:B------:R-:W-:Y:S01]  /*4550*/  USHF.L.U32 UR59, UR20, 0x7, URZ ;  /* 0x00000007143b7899 */ /* 0x000fe200080006ff */
[----:B------:R-:W-:Y:S01]  /*4560*/  PRMT R0, RZ, 0x654, R0 ;  /* 0x00000654ff007816 */ /* 0x000fe20000000000 */
[----:B------:R-:W-:Y:S01]  /*4570*/  @!PT LDS RZ, [RZ] ;  /* 0x00000000fffff984 */ /* 0x000fe20000000800 */
[----:B------:R-:W-:Y:S01]  /*4580*/  @!PT LDS RZ, [RZ] ;  /* 0x00000000fffff984 */ /* 0x000fe20000000800 */
[----:B------:R-:W-:Y:S01]  /*4590*/  @!PT LDS RZ, [RZ] ;  /* 0x00000000fffff984 */ /* 0x000fe20000000800 */
[----:B------:R-:W-:Y:S01]  /*45a0*/  @!PT LDS RZ, [RZ] ;  /* 0x00000000fffff984 */ /* 0x000fe20000000800 */
[----:B------:R2:W-:Y:S06]  /*45b0*/  MEMBAR.ALL.CTA ;  /* 0x0000000000007992 */ /* 0x0005ec0000008000 */
[----:B--2---:R-:W2:Y:S01]  /*45c0*/  FENCE.VIEW.ASYNC.S ;  /* 0x00000000000073c6 */ /* 0x004ea20000000000 */
[----:B------:R-:W-:Y:S01]  /*45d0*/  SHF.L.U32 R24, R24, 0x1f, RZ ;  /* 0x0000001f18187819 */ /* 0x000fe200000006ff */
[----:B--2---:R2:W-:Y:S01]  /*45e0*/  SYNCS.ARRIVE.TRANS64.RED.A1T0 RZ, [R0+URZ], RZ ;  /* 0x000000ff00ff79a7 */ /* 0x0045e200081004ff */
[----:B-1----:R-:W-:Y:S11]  /*45f0*/  LOP3.LUT P3, RZ, R18, 0x1, RZ, 0xc0, !PT ;  /* 0x0000000112ff7812 */ /* 0x002ff6000786c0ff */
[----:B------:R-:W-:Y:S02]  /*4600*/  @!UPT UIADD3 URZ, UPT, UPT, URZ, URZ, URZ ;  /* 0x000000fffffff290 */ /* 0x000fe4000fffe0ff */
[----:B------:R-:W-:Y:S02]  /*4610*/  @P3 MOV R11, R16 ;  /* 0x00000010000b3202 */ /* 0x000fe40000000f00 */
[----:B------:R-:W-:Y:S01]  /*4620*/  @P3 LOP3.LUT R10, R17, 0xffff, RZ, 0xc0, !PT ;  /* 0x0000ffff110a3812 */ /* 0x000fe200078ec0ff */
[----:B--2---:R-:W-:Y:S06]  /*4630*/  @!P0 BRA `(.L_x_79) ;  /* 0x0000000000a48947 */ /* 0x004fec0003800000 */
[-C--:B------:R-:W-:Y:S01]  /*4640*/  IMAD.HI.U32 R0, R21, R7.reuse, RZ ;  /* 0x0000000715007227 */ /* 0x080fe200078e00ff */
[----:B------:R-:W-:Y:S02]  /*4650*/  ISETP.NE.AND P0, PT, R6, 0x1, PT ;  /* 0x000000010600780c */ /* 0x000fe40003f05270 */
[----:B------:R-:W-:Y:S01]  /*4660*/  ISETP.NE.AND P2, PT, R43, 0x1, PT ;  /* 0x000000012b00780c */ /* 0x000fe20003f45270 */
[----:B----4-:R-:W-:Y:S01]  /*4670*/  IMAD.HI.U32 R9, R22, R14, RZ ;  /* 0x0000000e16097227 */ /* 0x010fe200078e00ff */
[----:B------:R-:W-:Y:S02]  /*4680*/  SHF.R.U32.HI R0, RZ, R20, R0 ;  /* 0x00000014ff007219 */ /* 0x000fe40000011600 */
[----:B------:R-:W-:Y:S01]  /*4690*/  ISETP.NE.AND P5, PT, R3, 0x1, PT ;  /* 0x000000010300780c */ /* 0x000fe20003fa5270 */
[----:B------:R-:W-:Y:S01]  /*46a0*/  IMAD.HI.U32 R13, R10, R7, RZ ;  /* 0x000000070a0d7227 */ /* 0x000fe200078e00ff */
[----:B------:R-:W-:Y:S02]  /*46b0*/  SHF.R.U32.HI R9, RZ, R15, R9 ;  /* 0x0000000fff097219 */ /* 0x000fe40000011609 */
[----:B------:R-:W-:Y:S01]  /*46c0*/  SEL R0, R21, R0, !P0 ;  /* 0x0000000015007207 */ /* 0x000fe20004000000 */
[----:B------:R-:W-:Y:S01]  /*46d0*/  IMAD.HI.U32 R12, R11, R14, RZ ;  /* 0x0000000e0b0c7227 */ /* 0x000fe200078e00ff */
[----:B------:R-:W-:Y:S03]  /*46e0*/  SEL R9, R22, R9, !P5 ;  /* 0x0000000916097207 */ /* 0x000fe60006800000 */
[-C--:B------:R-:W-:Y:S01]  /*46f0*/  IMAD.HI.U32 R8, R0, R4.reuse, RZ ;  /* 0x0000000400087227 */ /* 0x080fe200078e00ff */
[----:B------:R-:W-:Y:S03]  /*4700*/  SHF.R.U32.HI R12, RZ, R15, R12 ;  /* 0x0000000fff0c7219 */ /* 0x000fe6000001160c */
[----:B------:R-:W-:Y:S01]  /*4710*/  IMAD.HI.U32 R2, R9, R4, RZ ;  /* 0x0000000409027227 */ /* 0x000fe200078e00ff */
[-C--:B------:R-:W-:Y:S02]  /*4720*/  @P2 SHF.R.U32.HI R0, RZ, R5.reuse, R8 ;  /* 0x00000005ff002219 */ /* 0x080fe40000011608 */
[----:B------:R-:W-:Y:S02]  /*4730*/  SHF.R.U32.HI R8, RZ, R20, R13 ;  /* 0x00000014ff087219 */ /* 0x000fe4000001160d */
[----:B------:R-:W-:Y:S01]  /*4740*/  @P2 SHF.R.U32.HI R9, RZ, R5, R2 ;  /* 0x00000005ff092219 */ /* 0x000fe20000011602 */
[----:B------:R-:W-:Y:S01]  /*4750*/  IMAD R0, R43, R0, RZ ;  /* 0x000000002b007224 */ /* 0x000fe200078e02ff */
[----:B------:R-:W-:Y:S02]  /*4760*/  SEL R8, R10, R8, !P0 ;  /* 0x000000080a087207 */ /* 0x000fe40004000000 */
[----:B------:R-:W-:Y:S01]  /*4770*/  SEL R2, R11, R12, !P5 ;  /* 0x0000000c0b027207 */ /* 0x000fe20006800000 */
[C---:B------:R-:W-:Y:S01]  /*4780*/  IMAD R12, R43.reuse, R9, RZ ;  /* 0x000000092b0c7224 */ /* 0x040fe200078e02ff */
[C---:B------:R-:W-:Y:S01]  /*4790*/  ISETP.GE.AND P0, PT, R8.reuse, R0, PT ;  /* 0x000000000800720c */ /* 0x040fe20003f06270 */
[----:B------:R-:W-:Y:S03]  /*47a0*/  IMAD.HI.U32 R0, R8, R4, RZ ;  /* 0x0000000408007227 */ /* 0x000fe600078e00ff */
[----:B------:R-:W-:Y:S02]  /*47b0*/  ISETP.GE.OR P0, PT, R2, R12, P0 ;  /* 0x0000000c0200720c */ /* 0x000fe40000706670 */
[-C--:B------:R-:W-:Y:S04]  /*47c0*/  SHF.R.U32.HI R0, RZ, R5.reuse, R0 ;  /* 0x00000005ff007219 */ /* 0x080fe80000011600 */
[----:B------:R-:W-:Y:S05]  /*47d0*/  SEL R13, R8, R0, !P2 ;  /* 0x00000000080d7207 */ /* 0x000fea0005000000 */
[----:B------:R-:W-:Y:S02]  /*47e0*/  IMAD.MOV R12, RZ, RZ, -R13 ;  /* 0x000000ffff0c7224 */ /* 0x000fe400078e0a0d */
[C---:B------:R-:W-:Y:S04]  /*47f0*/  @!P0 IMAD.HI.U32 R0, R2.reuse, R4, RZ ;  /* 0x0000000402008227 */ /* 0x040fe800078e00ff */
[----:B------:R-:W-:Y:S01]  /*4800*/  IMAD R12, R43, R12, R8 ;  /* 0x0000000c2b0c7224 */ /* 0x000fe200078e0208 */
[----:B------:R-:W-:Y:S04]  /*4810*/  @!P0 SHF.R.U32.HI R0, RZ, R5, R0 ;  /* 0x00000005ff008219 */ /* 0x000fe80000011600 */
[----:B------:R-:W-:Y:S04]  /*4820*/  @!P0 SEL R0, R2, R0, !P2 ;  /* 0x0000000002008207 */ /* 0x000fe80005000000 */
[----:B------:R-:W-:Y:S01]  /*4830*/  @!P0 IADD3 R13, PT, PT, R13, -R0, RZ ;  /* 0x800000000d0d8210 */ /* 0x000fe20007ffe0ff */
[----:B------:R-:W-:Y:S01]  /*4840*/  @!P0 IMAD R0, R9, R12, R0 ;  /* 0x0000000c09008224 */ /* 0x000fe200078e0200 */
[----:B------:R-:W-:Y:S01]  /*4850*/  IADD3 R9, PT, PT, -R8, RZ, RZ ;  /* 0x000000ff08097210 */ /* 0x000fe20007ffe1ff */
[--C-:B------:R-:W-:Y:S02]  /*4860*/  IMAD.MOV R12, RZ, RZ, -R2.reuse ;  /* 0x000000ffff0c7224 */ /* 0x100fe400078e0a02 */
[----:B------:R-:W-:Y:S02]  /*4870*/  @!P0 IMAD R8, R13, R43, R2 ;  /* 0x0000002b0d088224 */ /* 0x000fe400078e0202 */
[----:B------:R-:W-:Y:S02]  /*4880*/  @!P0 IMAD.MOV.U32 R2, RZ, RZ, R0 ;  /* 0x000000ffff028224 */ /* 0x000fe400078e0000 */
[----:B------:R-:W-:Y:S02]  /*4890*/  IMAD R11, R3, R12, R11 ;  /* 0x0000000c030b7224 */ /* 0x000fe400078e020b */
[----:B------:R-:W-:Y:S02]  /*48a0*/  IMAD R10, R6, R9, R10 ;  /* 0x00000009060a7224 */ /* 0x000fe400078e020a */
[----:B------:R-:W-:Y:S02]  /*48b0*/  IMAD R11, R2, R3, R11 ;  /* 0x00000003020b7224 */ /* 0x000fe400078e020b */
[----:B------:R-:W-:Y:S02]  /*48c0*/  IMAD R10, R8, R6, R10 ;  /* 0x00000006080a7224 */ /* 0x000fe400078e020a */
.L_x_79:
[----:B------:R-:W-:Y:S05]  /*48d0*/  BRA.U UP2, `(.L_x_80) ;  /* 0x0000000102107547 */ /* 0x000fea000b800000 */
[----:B------:R-:W-:Y:S04]  /*48e0*/  MOV R2, UR7 ;  /* 0x0000000700027c02 */ /* 0x000fe80008000f00 */
[----:B------:R-:W-:Y:S04]  /*48f0*/  SHF.L.U32 R2, R2, 0x1f, RZ ;  /* 0x0000001f02027819 */ /* 0x000fe800000006ff */
[----:B------:R-:W1:Y:S02]  /*4900*/  SYNCS.PHASECHK.TRANS64.TRYWAIT P0, [UR6+0x98], R2 ;  /* 0x00009802ff0075a7 */ /* 0x000e640008001106 */
[----:B-1----:R-:W-:Y:S05]  /*4910*/  @!P0 BRA `(.L_x_81) ;  /* 0x000000a0003c8947 */ /* 0x002fea0003800000 */
.L_x_80:
[----:B------:R-:W-:Y:S05]  /*4920*/  BRA.U !UP4, `(.L_x_82) ;  /* 0x000000010c347547 */ /* 0x000fea000b800000 */
[----:B------:R-:W-:Y:S01]  /*4930*/  UPLOP3.LUT UP0, UPT, UPT, UPT, UP1, 0x80, 0x8 ;  /* 0x000000000008789c */ /* 0x000fe20003f0f010 */
[----:B-1----:R-:W-:Y:S02]  /*4940*/  HFMA2 R0, -RZ, RZ, 0, 5.9604644775390625e-08 ;  /* 0x00000001ff007431 */ /* 0x002fe400000001ff */
[----:B------:R-:W-:Y:S03]  /*4950*/  IMAD.MOV.U32 R86, RZ, RZ, 0x1 ;  /* 0x00000001ff567424 */ /* 0x000fe600078e00ff */
[----:B------:R-:W-:Y:S05]  /*4960*/  PLOP3.LUT P0, PT, PT, PT, UP0, 0x80, 0x8 ;  /* 0x000000000008781c */ /* 0x000fea0003f0f008 */
[----:B------:R-:W1:Y:S01]  /*4970*/  @UP0 LDCU.64 UR10, c[0x0][0xc88] ;  /* 0x00019100ff0a07ac */ /* 0x000e620008000a00 */
[----:B------:R-:W-:Y:S07]  /*4980*/  @UP0 UIMAD UR8, UR36, UR4, URZ ;  /* 0x00000004240802a4 */ /* 0x000fee000f8e02ff */
[----:B------:R-:W-:Y:S01]  /*4990*/  @!P0 PRMT R86, R0, 0x7610, R86 ;  /* 0x0000761000568816 */ /* 0x000fe20000000056 */
[----:B-1----:R-:W-:Y:S03]  /*49a0*/  @UP0 UIMAD.WIDE UR10, UR8, 0x4, UR10 ;  /* 0x00000004080a08a5 */ /* 0x002fe6000f8e020a */
[----:B------:R-:W1:Y:S03]  /*49b0*/  @!UP0 LDCU UR8, c[0x0][0xc80] ;  /* 0x00019000ff0887ac */ /* 0x000e660008000800 */
[----:B------:R-:W-:Y:S01]  /*49c0*/  IMAD.U32 R8, RZ, RZ, UR10 ;  /* 0x0000000aff087e24 */ /* 0x000fe2000f8e00ff */
[----:B------:R-:W-:Y:S05]  /*49d0*/  MOV R9, UR11 ;  /* 0x0000000b00097c02 */ /* 0x000fea0008000f00 */
[----:B-----5:R2:W5:Y:S02]  /*49e0*/  @P0 LDG.E R53, desc[UR46][R8.64] ;  /* 0x0000002e08350981 */ /* 0x020564000c1e1900 */
[----:B-12---:R-:W-:Y:S07]  /*49f0*/  @!P0 IMAD.U32 R53, RZ, RZ, UR8 ;  /* 0x00000008ff358e24 */ /* 0x006fee000f8e00ff */
.L_x_82:
[----:B-----5:R-:W-:Y:S01]  /*4a00*/  @!P4 FSETP.EQ.AND P0, PT, R53, RZ, PT ;  /* 0x000000ff3500c20b */ /* 0x020fe20003f02000 */
[----:B------:R-:W-:Y:S01]  /*4a10*/  @!UPT UIADD3 URZ, UPT, UPT, URZ, URZ, URZ ;  /* 0x000000fffffff290 */ /* 0x000fe2000fffe0ff */
[----:B------:R-:W-:Y:S11]  /*4a20*/  @!P4 BRA `(.L_x_83) ;  /* 0x000000000014c947 */ /* 0x000ff60003800000 */
[----:B------:R-:W-:Y:S02]  /*4a30*/  LOP3.LUT P2, RZ, R86, 0xff, RZ, 0xc0, !PT ;  /* 0x000000ff56ff7812 */ /* 0x000fe4000784c0ff */
[----:B------:R-:W-:Y:S04]  /*4a40*/  PLOP3.LUT P0, PT, PT, PT, UP0, 0x80, 0x8 ;  /* 0x000000000008781c */ /* 0x000fe80003f0f008 */
[----:B------:R-:W-:Y:S07]  /*4a50*/  PLOP3.LUT P0, PT, P0, PT, PT, 0x8, 0x80 ;  /* 0x000000000080781c */ /* 0x000fee000070e170 */
[----:B------:R-:W-:Y:S11]  /*4a60*/  @P2 FSETP.EQ.AND P0, PT, R53, RZ, PT ;  /* 0x000000ff3500220b */ /* 0x000ff60003f02000 */
[----:B------:R-:W-:Y:S02]  /*4a70*/  @!UPT UIADD3 URZ, UPT, UPT, URZ, URZ, URZ ;  /* 0x000000fffffff290 */ /* 0x000fe4000fffe0ff */
.L_x_83:
[----:B------:R-:W2:Y:S01]  /*4a80*/  SYNCS.PHASECHK.TRANS64.TRYWAIT P2, [UR6+0x70], R24 ;  /* 0x00007018ff0075a7 */ /* 0x000ea20008041106 */
[----:B------:R-:W-:Y:S04]  /*4a90*/  ELECT P4, URZ, PT ;  /* 0x0000000000ff782f */ /* 0x000fe80003880000 */
[----:B------:R-:W-:Y:S11]  /*4aa0*/  PLOP3.LUT P4, PT, P0, P4, PT, 0xf2, 0x2f ;  /* 0x00000000002f781c */ /* 0x000ff60000789e72 */
[----:B------:R-:W-:Y:S02]  /*4ab0*/  @!UPT UIADD3 URZ, UPT, UPT, URZ, URZ, URZ ;  /* 0x000000fffffff290 */ /* 0x000fe4000fffe0ff */
[----:B---3--:R-:W-:Y:S05]  /*4ac0*/  @!P4 IADD3 R8, P0, PT, R28, 0x980, RZ ;  /* 0x000009801c08c810 */ /* 0x008fea0007f1e0ff */
[----:B-1----:R-:W-:Y:S01]  /*4ad0*/  @!P4 IMAD.X R2, RZ, RZ, R29, P0 ;  /* 0x000000ffff02c224 */ /* 0x002fe200000e061d */
[----:B--2---:R-:W-:Y:S07]  /*4ae0*/  @!P2 BRA `(.L_x_84) ;  /* 0x0000009c00e0a947 */ /* 0x004fee0003800000 */
.L_x_221:
[----:B------:R-:W-:Y:S01]  /*4af0*/  @!P4 R2UR UR9, R8 ;  /* 0x000000000809c2ca */ /* 0x000fe200000e0000 */
[----:B------:R-:W-:Y:S01]  /*4b00*/  VOTEU.ALL UP2, P4 ;  /* 0x0000000000ff7886 */ /* 0x000fe20002040000 */
[----:B------:R-:W-:Y:S01]  /*4b10*/  @!P4 R2UR UR8, R2 ;  /* 0x000000000208c2ca */ /* 0x000fe200000e0000 */
[----:B------:R-:W-:Y:S01]  /*4b20*/  VOTEU.ALL UP3, P4 ;  /* 0x0000000000ff7886 */ /* 0x000fe20002060000 */
[----:B------:R-:W-:Y:S01]  /*4b30*/  UMOV UR14, 0x0 ;  /* 0x00000000000e7882 */ /* 0x000fe20000000000 */
[----:B------:R-:W-:Y:S01]  /*4b40*/  UMOV UR15, 0x10000000 ;  /* 0x10000000000f7882 */ /* 0x000fe20000000000 */
[----:B------:R-:W-:Y:S01]  /*4b50*/  @!UP2 UIADD3 UR56, UPT, UPT, UR6, 0x200, URZ ;  /* 0x000002000638a890 */ /* 0x000fe2000fffe0ff */
[----:B-1----:R-:W-:Y:S01]  /*4b60*/  @!P4 IMAD.MOV.U32 R0, RZ, RZ, 0x1000 ;  /* 0x00001000ff00c424 */ /* 0x002fe200078e00ff */
[----:B------:R-:W-:Y:S01]  /*4b70*/  UMOV UR60, UR36 ;  /* 0x00000024003c7c82 */ /* 0x000fe20008000000 */
[----:B------:R-:W-:Y:S01]  /*4b80*/  @!UP2 UIADD3 UR10, UPT, UPT, UR58, 0x40, URZ ;  /* 0x000000403a0aa890 */ /* 0x000fe2000fffe0ff */
[----:B------:R-:W-:Y:S01]  /*4b90*/  UMOV UR11, UR59 ;  /* 0x0000003b000b7c82 */ /* 0x000fe20008000000 */
[----:B------:R-:W-:Y:S02]  /*4ba0*/  UMOV UR12, UR36 ;  /* 0x00000024000c7c82 */ /* 0x000fe40008000000 */
[----:B------:R-:W-:Y:S01]  /*4bb0*/  IMAD.U32 R8, RZ, RZ, UR9 ;  /* 0x00000009ff087e24 */ /* 0x000fe2000f8e00ff */
[----:B------:R-:W-:Y:S01]  /*4bc0*/  UMOV UR9, UR57 ;  /* 0x0000003900097c82 */ /* 0x000fe20008000000 */
[----:B------:R-:W-:Y:S01]  /*4bd0*/  IMAD.U32 R9, RZ, RZ, UR8 ;  /* 0x00000008ff097e24 */ /* 0x000fe2000f8e00ff */
[----:B------:R-:W-:Y:S02]  /*4be0*/  @!UP2 UIADD3 UR8, UPT, UPT, UR6, 0xa00, URZ ;  /* 0x00000a000608a890 */ /* 0x000fe4000fffe0ff */
[----:B------:R-:W-:Y:S01]  /*4bf0*/  @!P4 R2UR UR16, R8 ;  /* 0x000000000810c2ca */ /* 0x000fe200000e0000 */
[----:B------:R-:W-:Y:S01]  /*4c00*/  VOTEU.ALL UP2, P4 ;  /* 0x0000000000ff7886 */ /* 0x000fe20002040000 */
[----:B------:R-:W-:Y:S01]  /*4c10*/  @!P4 R2UR UR17, R9 ;  /* 0x000000000911c2ca */ /* 0x000fe200000e0000 */
[----:B------:R-:W-:Y:S01]  /*4c20*/  UPRMT UR21, UR37, 0x654, UR57 ;  /* 0x0000065425157896 */ /* 0x000fe20008000039 */
[----:B------:R-:W-:Y:S05]  /*4c30*/  @!P4 IADD3 R8, P0, PT, R28, 0x980, RZ ;  /* 0x000009801c08c810 */ /* 0x000fea0007f1e0ff */
[----:B------:R-:W-:Y:S06]  /*4c40*/  @!P4 IMAD.X R2, RZ, RZ, R29, P0 ;  /* 0x000000ffff02c224 */ /* 0x000fec00000e061d */
[----:B------:R1:W-:Y:S01]  /*4c50*/  @!UP3 UTMALDG.3D [UR56], [UR16], desc[UR14] ;  /* 0x00000e381000b5b4 */ /* 0x0003e20008011000 */
[----:B------:R1:W-:Y:S01]  /*4c60*/  @!UP2 UTMALDG.3D [UR8], [UR16], desc[UR14] ;  /* 0x00000e081000a5b4 */ /* 0x0003e20008011000 */
[----:B------:R1:W-:Y:S01]  /*4c70*/  @!P4 SYNCS.ARRIVE.TRANS64.RED.A0TR RZ, [UR6+0x50], R0 ;  /* 0x00005000ffffc9a7 */ /* 0x0003e20008300406 */
[----:B------:R-:W-:Y:S01]  /*4c80*/  SYNCS.ARRIVE.TRANS64.RED.A1T0 RZ, [UR21], RZ ;  /* 0x000000ffffff79a7 */ /* 0x000fe20008100415 */
[----:B------:R-:W2:Y:S02]  /*4c90*/  SYNCS.PHASECHK.TRANS64.TRYWAIT P2, [UR6+0x78], R24 ;  /* 0x00007818ff0075a7 */ /* 0x000ea40008041106 */
[----:B-12---:R-:W-:Y:S05]  /*4ca0*/  @!P2 BRA `(.L_x_85) ;  /* 0x0000009c0088a947 */ /* 0x006fea0003800000 */
.L_x_223:
        /* <DEDUP_REMOVED lines=8> */
[----:B------:R-:W-:Y:S01]  /*4d30*/  @!UP2 UIADD3 UR48, UPT, UPT, UR6, 0x1200, URZ ;  /* 0x000012000630a890 */ /* 0x000fe2000fffe0ff */
[----:B------:R-:W-:Y:S01]  /*4d40*/  UMOV UR50, UR58 ;  /* 0x0000003a00327c82 */ /* 0x000fe20008000000 */
[----:B------:R-:W-:Y:S01]  /*4d50*/  UMOV UR52, UR36 ;  /* 0x0000002400347c82 */ /* 0x000fe20008000000 */
[----:B------:R-:W-:Y:S02]  /*4d60*/  @!UP2 UIADD3 UR10, UPT, UPT, UR58, 0x40, URZ ;  /* 0x000000403a0aa890 */ /* 0x000fe4000fffe0ff */
[----:B------:R-:W-:Y:S01]  /*4d70*/  IMAD.U32 R8, RZ, RZ, UR9 ;  /* 0x00000009ff087e24 */ /* 0x000fe2000f8e00ff */
[----:B------:R-:W-:Y:S01]  /*4d80*/  UMOV UR9, UR49 ;  /* 0x0000003100097c82 */ /* 0x000fe20008000000 */
[----:B------:R-:W-:Y:S01]  /*4d90*/  IMAD.U32 R9, RZ, RZ, UR8 ;  /* 0x00000008ff097e24 */ /* 0x000fe2000f8e00ff */
[----:B------:R-:W-:Y:S02]  /*4da0*/  @!UP2 UIADD3 UR8, UPT, UPT, UR6, 0x1a00, URZ ;  /* 0x00001a000608a890 */ /* 0x000fe4000fffe0ff */
[----:B------:R-:W-:Y:S01]  /*4db0*/  @!P4 R2UR UR18, R8 ;  /* 0x000000000812c2ca */ /* 0x000fe200000e0000 */
[----:B------:R-:W-:Y:S01]  /*4dc0*/  VOTEU.ALL UP2, P4 ;  /* 0x0000000000ff7886 */ /* 0x000fe20002040000 */
[----:B------:R-:W-:Y:S01]  /*4dd0*/  @!P4 R2UR UR19, R9 ;  /* 0x000000000913c2ca */ /* 0x000fe200000e0000 */
[----:B------:R-:W-:Y:S01]  /*4de0*/  UMOV UR12, UR36 ;  /* 0x00000024000c7c82 */ /* 0x000fe20008000000 */
[----:B------:R-:W-:Y:S01]  /*4df0*/  UMOV UR11, UR51 ;  /* 0x00000033000b7c82 */ /* 0x000fe20008000000 */
[----:B------:R-:W-:Y:S01]  /*4e00*/  UPRMT UR15, UR37, 0x654, UR49 ;  /* 0x00000654250f7896 */ /* 0x000fe20008000031 */
[----:B------:R-:W-:Y:S05]  /*4e10*/  @!P4 IADD3 R8, P0, PT, R28, 0x980, RZ ;  /* 0x000009801c08c810 */ /* 0x000fea0007f1e0ff */
[----:B------:R-:W-:Y:S04]  /*4e20*/  @!P4 IMAD.X R2, RZ, RZ, R29, P0 ;  /* 0x000000ffff02c224 */ /* 0x000fe800000e061d */
[----:B------:R1:W-:Y:S01]  /*4e30*/  @!UP3 UTMALDG.3D [UR48], [UR18], desc[UR16] ;  /* 0x000010301200b5b4 */ /* 0x0003e20008011000 */
[----:B------:R1:W-:Y:S01]  /*4e40*/  @!UP2 UTMALDG.3D [UR8], [UR18], desc[UR16] ;  /* 0x000010081200a5b4 */ /* 0x0003e20008011000 */
[----:B------:R1:W-:Y:S01]  /*4e50*/  @!P4 SYNCS.ARRIVE.TRANS64.RED.A0TR RZ, [UR6+0x58], R0 ;  /* 0x00005800ffffc9a7 */ /* 0x0003e20008300406 */
[----:B------:R-:W-:Y:S01]  /*4e60*/  SYNCS.ARRIVE.TRANS64.RED.A1T0 RZ, [UR15], RZ ;  /* 0x000000ffffff79a7 */ /* 0x000fe2000810040f */
[----:B------:R-:W2:Y:S02]  /*4e70*/  SYNCS.PHASECHK.TRANS64.TRYWAIT P2, [UR6+0x80], R24 ;  /* 0x00008018ff0075a7 */ /* 0x000ea40008041106 */
[----:B-12---:R-:W-:Y:S05]  /*4e80*/  @!P2 BRA `(.L_x_86) ;  /* 0x0000009c0028a947 */ /* 0x006fea0003800000 */
.L_x_225:
[----:B------:R-:W-:Y:S01]  /*4e90*/  @!P4 R2UR UR9, R8 ;  /* 0x000000000809c2ca */ /* 0x000fe200000e0000 */
[----:B------:R-:W-:Y:S01]  /*4ea0*/  VOTEU.ALL UP2, P4 ;  /* 0x0000000000ff7886 */ /* 0x000fe20002040000 */
[----:B------:R-:W-:Y:S01]  /*4eb0*/  @!P4 R2UR UR8, R2 ;  /* 0x000000000208c2ca */ /* 0x000fe200000e0000 */
[----:B------:R-:W-:Y:S01]  /*4ec0*/  UIADD3 UR42, UPT, UPT, UR58, 0x10, URZ ;  /* 0x000000103a2a7890 */ /* 0x000fe2000fffe0ff */
[----:B-1----:R-:W-:Y:S01]  /*4ed0*/  @!P4 IMAD.MOV.U32 R0, RZ, RZ, 0x1000 ;  /* 0x00001000ff00c424 */ /* 0x002fe200078e00ff */
[----:B------:R-:W-:Y:S01]  /*4ee0*/  VOTEU.ALL UP3, P4 ;  /* 0x0000000000ff7886 */ /* 0x000fe20002060000 */
[----:B------:R-:W-:Y:S01]  /*4ef0*/  @!UP2 UIADD3 UR40, UPT, UPT, UR6, 0x2200, URZ ;  /* 0x000022000628a890 */ /* 0x000fe2000fffe0ff */
[----:B------:R-:W-:Y:S01]  /*4f00*/  UMOV UR16, 0x0 ;  /* 0x0000000000107882 */ /* 0x000fe20000000000 */
[----:B------:R-:W-:Y:S01]  /*4f10*/  UMOV UR17, 0x10000000 ;  /* 0x1000000000117882 */ /* 0x000fe20000000000 */
        /* <DEDUP_REMOVED lines=21> */
.L_x_227:
        /* <DEDUP_REMOVED lines=9> */
[----:B------:R-:W-:Y:S01]  /*5100*/  SHF.L.U32 R30, RZ, 0x1f, RZ ;  /* 0x0000001fff1e7819 */ /* 0x000fe200000006ff */
[----:B------:R-:W-:Y:S01]  /*5110*/  UMOV UR26, UR42 ;  /* 0x0000002a001a7c82 */ /* 0x000fe20008000000 */
[----:B------:R-:W-:Y:S01]  /*5120*/  UMOV UR28, UR36 ;  /* 0x00000024001c7c82 */ /* 0x000fe20008000000 */
[----:B------:R-:W-:Y:S01]  /*5130*/  @!UP2 UIADD3 UR10, UPT, UPT, UR58, 0x50, URZ ;  /* 0x000000503a0aa890 */ /* 0x000fe2000fffe0ff */
        /* <DEDUP_REMOVED lines=18> */
.L_x_229:
        /* <DEDUP_REMOVED lines=11> */
[----:B------:R-:W-:Y:S02]  /*5310*/  UMOV UR20, UR36 ;  /* 0x0000002400147c82 */ /* 0x000fe40008000000 */
[----:B------:R-:W-:Y:S01]  /*5320*/  IMAD.U32 R8, RZ, RZ, UR9 ;  /* 0x00000009ff087e24 */ /* 0x000fe2000f8e00ff */
[----:B------:R-:W-:Y:S01]  /*5330*/  @!UP2 UIADD3 UR10, UPT, UPT, UR58, 0x60, URZ ;  /* 0x000000603a0aa890 */ /* 0x000fe2000fffe0ff */
[----:B------:R-:W-:Y:S01]  /*5340*/  IMAD.U32 R9, RZ, RZ, UR8 ;  /* 0x00000008ff097e24 */ /* 0x000fe2000f8e00ff */
[----:B------:R-:W-:Y:S02]  /*5350*/  @!UP2 UIADD3 UR8, UPT, UPT, UR6, 0xa00, URZ ;  /* 0x00000a000608a890 */ /* 0x000fe4000fffe0ff */
[----:B------:R-:W-:Y:S01]  /*5360*/  @!P4 R2UR UR26, R8 ;  /* 0x00000000081ac2ca */ /* 0x000fe200000e0000 */
[----:B------:R-:W-:Y:S01]  /*5370*/  VOTEU.ALL UP2, P4 ;  /* 0x0000000000ff7886 */ /* 0x000fe20002040000 */
[----:B------:R-:W-:Y:S01]  /*5380*/  @!P4 R2UR UR27, R9 ;  /* 0x00000000091bc2ca */ /* 0x000fe200000e0000 */
[----:B------:R-:W-:Y:S01]  /*5390*/  UMOV UR9, UR57 ;  /* 0x0000003900097c82 */ /* 0x000fe20008000000 */
[----:B------:R-:W-:Y:S01]  /*53a0*/  UMOV UR11, UR59 ;  /* 0x0000003b000b7c82 */ /* 0x000fe20008000000 */
[----:B------:R-:W-:Y:S01]  /*53b0*/  UMOV UR12, UR36 ;  /* 0x00000024000c7c82 */ /* 0x000fe20008000000 */
        /* <DEDUP_REMOVED lines=8> */
.L_x_231:
        /* <DEDUP_REMOVED lines=21> */
[----:B------:R-:W-:Y:S05]  /*5590*/  @!P4 IADD3 R8, P0, PT, R28, 0x980, RZ ;  /* 0x000009801c08c810 */ /* 0x000fea0007f1e0ff */
[----:B------:R-:W-:Y:S05]  /*55a0*/  @!P4 IMAD.X R2, RZ, RZ, R29, P0 ;  /* 0x000000ffff02c224 */ /* 0x000fea00000e061d */
[----:B------:R1:W-:Y:S01]  /*55b0*/  @!UP3 UTMALDG.3D [UR16], [UR26], desc[UR22] ;  /* 0x000016101a00b5b4 */ /* 0x0003e20008011000 */
[----:B------:R1:W-:Y:S01]  /*55c0*/  @!UP2 UTMALDG.3D [UR8], [UR26], desc[UR22] ;  /* 0x000016081a00a5b4 */ /* 0x0003e20008011000 */
[----:B------:R1:W-:Y:S01]  /*55d0*/  @!P4 SYNCS.ARRIVE.TRANS64.RED.A0TR RZ, [UR6+0x58], R0 ;  /* 0x00005800ffffc9a7 */ /* 0x0003e20008300406 */
[----:B------:R-:W-:Y:S01]  /*55e0*/  SYNCS.ARRIVE.TRANS64.RED.A1T0 RZ, [UR15], RZ ;  /* 0x000000ffffff79a7 */ /* 0x000fe2000810040f */
[----:B------:R-:W2:Y:S02]  /*55f0*/  SYNCS.PHASECHK.TRANS64.TRYWAIT P2, [UR6+0x80], R30 ;  /* 0x0000801eff0075a7 */ /* 0x000ea40008041106 */
[----:B-12---:R-:W-:Y:S05]  /*5600*/  @!P2 BRA `(.L_x_90) ;  /* 0x0000009400a8a947 */ /* 0x006fea0003800000 */
.L_x_233:
[----:B------:R-:W2:Y:S01]  /*5610*/  LDC.64 R12, c[0x0][0xf18] ;  /* 0x0003c600ff0c7b82 */ /* 0x000ea20000000a00 */
[----:B------:R-:W-:Y:S01]  /*5620*/  @!P4 R2UR UR8, R2 ;  /* 0x000000000208c2ca */ /* 0x000fe200000e0000 */
[----:B------:R-:W-:Y:S01]  /*5630*/  VOTEU.ALL UP2, P4 ;  /* 0x0000000000ff7886 */ /* 0x000fe20002040000 */
[----:B------:R-:W-:Y:S01]  /*5640*/  @!P4 R2UR UR9, R8 ;  /* 0x000000000809c2ca */ /* 0x000fe200000e0000 */
[----:B------:R-:W-:Y:S01]  /*5650*/  UIADD3 UR34, UPT, UPT, UR58, 0x30, URZ ;  /* 0x000000303a227890 */ /* 0x000fe2000fffe0ff */
[----:B-1----:R-:W-:Y:S03]  /*5660*/  @!P4 IMAD.MOV.U32 R0, RZ, RZ, 0x1000 ;  /* 0x00001000ff00c424 */ /* 0x002fe600078e00ff */
[----:B------:R-:W1:Y:S01]  /*5670*/  @!P1 LDC R2, c[0x0][0xf0c] ;  /* 0x0003c300ff029b82 */ /* 0x000e620000000800 */
[----:B------:R-:W-:Y:S01]  /*5680*/  @!UP2 UIADD3 UR32, UPT, UPT, UR6, 0x2200, URZ ;  /* 0x000022000620a890 */ /* 0x000fe2000fffe0ff */
[----:B------:R-:W-:Y:S01]  /*5690*/  @P3 SHF.R.U32.HI R25, RZ, 0x10, R17 ;  /* 0x00000010ff193819 */ /* 0x000fe20000011611 */
[----:B------:R-:W-:Y:S01]  /*56a0*/  VOTEU.ALL UP3, P4 ;  /* 0x0000000000ff7886 */ /* 0x000fe20002060000 */
[----:B------:R-:W-:Y:S01]  /*56b0*/  UMOV UR16, 0x0 ;  /* 0x0000000000107882 */ /* 0x000fe20000000000 */
[----:B------:R-:W-:Y:S01]  /*56c0*/  UMOV UR17, 0x10000000 ;  /* 0x1000000000117882 */ /* 0x000fe20000000000 */
[----:B------:R-:W-:Y:S01]  /*56d0*/  UMOV UR33, UR41 ;  /* 0x0000002900217c82 */ /* 0x000fe20008000000 */
[----:B------:R-:W-:Y:S01]  /*56e0*/  UMOV UR35, UR59 ;  /* 0x0000003b00237c82 */ /* 0x000fe20008000000 */
[----:B------:R-:W-:Y:S01]  /*56f0*/  IMAD.U32 R9, RZ, RZ, UR8 ;  /* 0x00000008ff097e24 */ /* 0x000fe2000f8e00ff */
[----:B------:R-:W-:Y:S01]  /*5700*/  @!UP2 UIADD3 UR10, UPT, UPT, UR58, 0x70, URZ ;  /* 0x000000703a0aa890 */ /* 0x000fe2000fffe0ff */
[----:B------:R-:W-:Y:S01]  /*5710*/  IMAD.U32 R8, RZ, RZ, UR9 ;  /* 0x00000009ff087e24 */ /* 0x000fe2000f8e00ff */
[----:B------:R-:W-:Y:S01]  /*5720*/  @!UP2 UIADD3 UR8, UPT, UPT, UR6, 0x2a00, URZ ;  /* 0x00002a000608a890 */ /* 0x000fe2000fffe0ff */
[----:B------:R-:W-:Y:S01]  /*5730*/  VIADD R27, R27, 0x1 ;  /* 0x000000011b1b7836 */ /* 0x000fe20000000000 */
[----:B------:R-:W-:Y:S01]  /*5740*/  @!P4 R2UR UR19, R9 ;  /* 0x000000000913c2ca */ /* 0x000fe200000e0000 */
[----:B------:R-:W-:Y:S01]  /*5750*/  VOTEU.ALL UP2, P4 ;  /* 0x0000000000ff7886 */ /* 0x000fe20002040000 */
[----:B------:R-:W-:Y:S01]  /*5760*/  @!P4 R2UR UR18, R8 ;  /* 0x000000000812c2ca */ /* 0x000fe200000e0000 */
[----:B------:R-:W-:Y:S01]  /*5770*/  UMOV UR9, UR41 ;  /* 0x0000002900097c82 */ /* 0x000fe20008000000 */
[----:B------:R-:W3:Y:S01]  /*5780*/  LDC.64 R8, c[0x0][0xf10] ;  /* 0x0003c400ff087b82 */ /* 0x000ee20000000a00 */
[----:B------:R-:W-:Y:S01]  /*5790*/  UMOV UR11, UR59 ;  /* 0x0000003b000b7c82 */ /* 0x000fe20008000000 */
[----:B------:R-:W-:Y:S09]  /*57a0*/  UMOV UR12, UR36 ;  /* 0x00000024000c7c82 */ /* 0x000ff20008000000 */
[----:B------:R1:W-:Y:S01]  /*57b0*/  @!UP3 UTMALDG.3D [UR32], [UR18], desc[UR16] ;  /* 0x000010201200b5b4 */ /* 0x0003e20008011000 */
[----:B------:R1:W-:Y:S01]  /*57c0*/  @!UP2 UTMALDG.3D [UR8], [UR18], desc[UR16] ;  /* 0x000010081200a5b4 */ /* 0x0003e20008011000 */
[----:B------:R5:W-:Y:S01]  /*57d0*/  @!P4 SYNCS.ARRIVE.TRANS64.RED.A0TR RZ, [UR6+0x60], R0 ;  /* 0x00006000ffffc9a7 */ /* 0x000be20008300406 */
[C---:B---3--:R-:W-:Y:S01]  /*57e0*/  @!P1 IMAD.HI.U32 R8, R11.reuse, R8, RZ ;  /* 0x000000080b089227 */ /* 0x048fe200078e00ff */
[----:B--2---:R-:W-:Y:S02]  /*57f0*/  @!P1 ISETP.NE.AND P0, PT, R12, 0x1, PT ;  /* 0x000000010c00980c */ /* 0x004fe40003f05270 */
[----:B-1----:R-:W-:Y:S01]  /*5800*/  @!P1 ISETP.NE.AND P2, PT, R2, 0x1, PT ;  /* 0x000000010200980c */ /* 0x002fe20003f45270 */
[C---:B------:R-:W-:Y:S01]  /*5810*/  @!P1 IMAD.HI.U32 R13, R10.reuse, R13, RZ ;  /* 0x0000000d0a0d9227 */ /* 0x040fe200078e00ff */
[----:B------:R-:W-:Y:S04]  /*5820*/  @!P1 SHF.R.U32.HI R8, RZ, R9, R8 ;  /* 0x00000009ff089219 */ /* 0x000fe80000011608 */
[----:B------:R-:W-:Y:S01]  /*5830*/  @!P1 SEL R8, R11, R8, !P2 ;  /* 0x000000080b089207 */ /* 0x000fe20005000000 */
[----:B------:R-:W-:Y:S01]  /*5840*/  SYNCS.ARRIVE.TRANS64.RED.A1T0 RZ, [UR14], RZ ;  /* 0x000000ffffff79a7 */ /* 0x000fe2000810040e */
[----:B------:R-:W1:Y:S01]  /*5850*/  SYNCS.PHASECHK.TRANS64.TRYWAIT P5, [UR6+0x88], R30 ;  /* 0x0000881eff0075a7 */ /* 0x000e6200080a1106 */
[----:B-----5:R-:W2:Y:S02]  /*5860*/  @!P1 LDC R0, c[0x0][0xf20] ;  /* 0x0003c800ff009b82 */ /* 0x020ea40000000800 */
[----:B--2---:R-:W-:Y:S04]  /*5870*/  @!P1 SHF.R.U32.HI R0, RZ, R0, R13 ;  /* 0x00000000ff009219 */ /* 0x004fe8000001160d */
[----:B------:R-:W-:Y:S05]  /*5880*/  @!P1 SEL R9, R10, R0, !P0 ;  /* 0x000000000a099207 */ /* 0x000fea0004000000 */
[----:B------:R-:W-:Y:S02]  /*5890*/  @!P1 IMAD.IADD R0, R9, 0x1, -R8 ;  /* 0x0000000109009824 */ /* 0x000fe400078e0a08 */
[----:B------:R-:W-:Y:S02]  /*58a0*/  @!P1 IMAD.IADD R8, R8, 0x1, -R9 ;  /* 0x0000000108089824 */ /* 0x000fe400078e0a09 */
[----:B------:R-:W-:Y:S02]  /*58b0*/  @!P1 IMAD R11, R0, R2, R11 ;  /* 0x00000002000b9224 */ /* 0x000fe400078e020b */
[----:B------:R-:W-:Y:S01]  /*58c0*/  @!P1 IMAD R10, R8, R12, R10 ;  /* 0x0000000c080a9224 */ /* 0x000fe200078e020a */
[----:B-1----:R-:W-:Y:S06]  /*58d0*/  @!P5 BRA `(.L_x_91) ;  /* 0x00000094000cd947 */ /* 0x002fec0003800000 */
.L_x_235:
[----:B------:R-:W-:Y:S01]  /*58e0*/  @!P4 IADD3 R2, P0, PT, R28, 0x980, RZ ;  /* 0x000009801c02c810 */ /* 0x000fe20007f1e0ff */
[----:B------:R-:W-:Y:S01]  /*58f0*/  VOTEU.ALL UP2, P4 ;  /* 0x0000000000ff7886 */ /* 0x000fe20002040000 */
[----:B------:R-:W-:Y:S01]  /*5900*/  VOTEU.ALL UP3, P4 ;  /* 0x0000000000ff7886 */ /* 0x000fe20002060000 */
[----:B------:R-:W-:Y:S01]  /*5910*/  UMOV UR33, UR25 ;  /* 0x0000001900217c82 */ /* 0x000fe20008000000 */
[----:B------:R-:W-:Y:S01]  /*5920*/  @!P4 R2UR UR9, R2 ;  /* 0x000000000209c2ca */ /* 0x000fe200000e0000 */
[----:B-1----:R-:W-:Y:S01]  /*5930*/  @!P4 IMAD.X R0, RZ, RZ, R29, P0 ;  /* 0x000000ffff00c224 */ /* 0x002fe200000e061d */
[----:B------:R-:W-:Y:S01]  /*5940*/  @!UP2 UIADD3 UR35, UPT, UPT, UR59, 0x40, URZ ;  /* 0x000000403b23a890 */ /* 0x000fe2000fffe0ff */
[----:B------:R-:W-:Y:S01]  /*5950*/  VIADD R2, R10, UR38 ;  /* 0x000000260a027c36 */ /* 0x000fe20008000000 */
[----:B------:R-:W-:Y:S01]  /*5960*/  @!UP2 UIADD3 UR32, UPT, UPT, UR6, 0x3200, URZ ;  /* 0x000032000620a890 */ /* 0x000fe2000fffe0ff */
[----:B------:R-:W-:Y:S01]  /*5970*/  ISETP.NE.AND P0, PT, R27, 0x2, PT ;  /* 0x000000021b00780c */ /* 0x000fe20003f05270 */
[----:B------:R-:W-:Y:S01]  /*5980*/  @!UP2 UIADD3 UR26, UPT, UPT, UR58, 0x70, URZ ;  /* 0x000000703a1aa890 */ /* 0x000fe2000fffe0ff */
[----:B------:R-:W-:Y:S01]  /*5990*/  @!P4 R2UR UR8, R0 ;  /* 0x000000000008c2ca */ /* 0x000fe200000e0000 */
[----:B------:R-:W-:Y:S01]  /*59a0*/  @!UP2 UIADD3 UR24, UPT, UPT, UR6, 0x3a00, URZ ;  /* 0x00003a000618a890 */ /* 0x000fe2000fffe0ff */
[----:B------:R-:W-:Y:S01]  /*59b0*/  VIADD R0, R11, UR39 ;  /* 0x000000270b007c36 */ /* 0x000fe20008000000 */
[----:B------:R-:W-:Y:S01]  /*59c0*/  VOTEU.ALL UP2, P4 ;  /* 0x0000000000ff7886 */ /* 0x000fe20002040000 */
[----:B------:R-:W-:Y:S01]  /*59d0*/  UMOV UR28, UR36 ;  /* 0x00000024001c7c82 */ /* 0x000fe20008000000 */
[----:B------:R-:W-:Y:S01]  /*59e0*/  UMOV UR27, UR35 ;  /* 0x00000023001b7c82 */ /* 0x000fe20008000000 */
[----:B------:R-:W-:Y:S01]  /*59f0*/  IMAD.U32 R8, RZ, RZ, UR9 ;  /* 0x00000009ff087e24 */ /* 0x000fe2000f8e00ff */
[----:B------:R-:W-:Y:S01]  /*5a00*/  UMOV UR9, 0x10000000 ;  /* 0x1000000000097882 */ /* 0x000fe20000000000 */
[----:B------:R-:W-:Y:S02]  /*5a10*/  R2UR UR12, R2 ;  /* 0x00000000020c72ca */ /* 0x000fe400000e0000 */
[----:B------:R-:W-:Y:S02]  /*5a20*/  R2UR UR20, R0 ;  /* 0x00000000001472ca */ /* 0x000fe400000e0000 */
[----:B------:R-:W-:Y:S01]  /*5a30*/  @!P4 R2UR UR10, R8 ;  /* 0x00000000080ac2ca */ /* 0x000fe200000e0000 */
[----:B------:R-:W-:Y:S01]  /*5a40*/  IMAD.U32 R9, RZ, RZ, UR8 ;  /* 0x00000008ff097e24 */ /* 0x000fe2000f8e00ff */
[----:B------:R-:W-:Y:S01]  /*5a50*/  UMOV UR8, 0x0 ;  /* 0x0000000000087882 */ /* 0x000fe20000000000 */
[----:B------:R-:W-:Y:S02]  /*5a60*/  SEL R0, RZ, 0x1, P0 ;  /* 0x00000001ff007807 */ /* 0x000fe40000000000 */
[----:B------:R-:W-:Y:S02]  /*5a70*/  SEL R27, R27, RZ, P0 ;  /* 0x000000ff1b1b7207 */ /* 0x000fe40000000000 */
[----:B------:R-:W-:Y:S02]  /*5a80*/  @!P4 R2UR UR11, R9 ;  /* 0x00000000090bc2ca */ /* 0x000fe400000e0000 */
[----:B------:R-:W-:Y:S11]  /*5a90*/  LOP3.LUT R26, R26, R0, RZ, 0x3c, !PT ;  /* 0x000000001a1a7212 */ /* 0x000ff600078e3cff */
[----:B------:R1:W-:Y:S01]  /*5aa0*/  @!UP3 UTMALDG.3D [UR32], [UR10], desc[UR8] ;  /* 0x000008200a00b5b4 */ /* 0x0003e20008011000 */
[----:B------:R2:W-:Y:S01]  /*5ab0*/  @!UP2 UTMALDG.3D [UR24], [UR10], desc[UR8] ;  /* 0x000008180a00a5b4 */ /* 0x0005e20008011000 */
[----:B------:R2:W-:Y:S01]  /*5ac0*/  @!P4 SYNCS.ARRIVE.TRANS64.RED.A0TR RZ, [UR6+0x68], R23 ;  /* 0x00006817ffffc9a7 */ /* 0x0005e20008300406 */
[----:B------:R-:W-:Y:S01]  /*5ad0*/  UPLOP3.LUT UP2, UPT, UPT, UPT, UPT, 0x80, 0x8 ;  /* 0x000000000008789c */ /* 0x000fe20003f4f070 */
[----:B------:R-:W-:Y:S01]  /*5ae0*/  SYNCS.ARRIVE.TRANS64.RED.A1T0 RZ, [UR13], RZ ;  /* 0x000000ffffff79a7 */ /* 0x000fe2000810040d */
[----:B-1----:R-:W-:Y:S01]  /*5af0*/  @P3 R2UR UR36, R25 ;  /* 0x00000000192432ca */ /* 0x002fe200000e0000 */
[----:B------:R-:W-:Y:S03]  /*5b00*/  @!UPT UIADD3 URZ, UPT, UPT, URZ, URZ, URZ ;  /* 0x000000fffffff290 */ /* 0x000fe6000fffe0ff */
[----:B------:R-:W-:Y:S11]  /*5b10*/  @P3 BRA `(.L_x_92) ;  /* 0xffffffe8005c3947 */ /* 0x000ff6000383ffff */
[----:B------:R-:W1:Y:S02]  /*5b20*/  SYNCS.PHASECHK.TRANS64.TRYWAIT P0, [UR6+0x70], R24 ;  /* 0x00007018ff0075a7 */ /* 0x000e640008001106 */
[----:B-1----:R-:W-:Y:S05]  /*5b30*/  @!P0 BRA `(.L_x_93) ;  /* 0x00000090008c8947 */ /* 0x002fea0003800000 */
.L_x_237:
[----:B------:R-:W3:Y:S02]  /*5b40*/  SYNCS.PHASECHK.TRANS64.TRYWAIT P0, [UR6+0x78], R24 ;  /* 0x00007818ff0075a7 */ /* 0x000ee40008001106 */
[----:B---3--:R-:W-:Y:S05]  /*5b50*/  @!P0 BRA `(.L_x_94) ;  /* 0x00000090009c8947 */ /* 0x008fea0003800000 */
.L_x_239:
[----:B------:R-:W3:Y:S01]  /*5b60*/  SYNCS.PHASECHK.TRANS64.TRYWAIT P0, [UR6+0x80], R24 ;  /* 0x00008018ff0075a7 */ /* 0x000ee20008001106 */
[----:B-1----:R-:W-:Y:S01]  /*5b70*/  HFMA2 R0, -RZ, RZ, 0, 5.9604644775390625e-08 ;  /* 0x00000001ff007431 */ /* 0x002fe200000001ff */
[----:B---3--:R-:W-:Y:S06]  /*5b80*/  @!P0 BRA `(.L_x_95) ;  /* 0x0000009000a88947 */ /* 0x008fec0003800000 */
.L_x_241:
[----:B-1----:R-:W-:Y:S02]  /*5b90*/  MOV R2, UR6 ;  /* 0x0000000600027c02 */ /* 0x002fe40008000f00 */
[----:B------:R-:W-:-:S07]  /*5ba0*/  SHF.L.U32 R0, R0, 0x1f, RZ ;  /* 0x0000001f00007819 */ /* 0x000fce00000006ff */
.L_x_96:
[----:B-1----:R1:W3:Y:S02]  /*5bb0*/  SYNCS.PHASECHK.TRANS64.TRYWAIT P0, [R2+URZ+0x88], R0 ;  /* 0x00008800020075a7 */ /* 0x0022e400080011ff */
[----:B---3--:R-:W-:Y:S05]  /*5bc0*/  @!P0 NANOSLEEP.SYNCS 0x989680 ;  /* 0x009896800000895d */ /* 0x008fea0003900000 */
[----:B------:R-:W3:Y:S02]  /*5bd0*/  @!P0 SYNCS.PHASECHK.TRANS64 P0, [R2+URZ+0x88], R0 ;  /* 0x00008800020085a7 */ /* 0x000ee400080010ff */
[----:B--23--:R-:W-:Y:S05]  /*5be0*/  @P0 EXIT ;  /* 0x000000000000094d */ /* 0x00cfea0003800000 */
[----:B------:R-:W-:Y:S05]  /*5bf0*/  BRA `(.L_x_96) ;  /* 0xfffffffc00ec7947 */ /* 0x000fea000383ffff */
.L_x_77:
[----:B------:R-:W-:-:S06]  /*5c00*/  UISETP.GE.AND UP1, UPT, UR13, 0x4, UPT ;  /* 0x000000040d00788c */ /* 0x000fcc000bf26270 */
[----:B------:R-:W-:-:S13]  /*5c10*/  PLOP3.LUT P0, PT, PT, PT, UP1, 0x80, 0x8 ;  /* 0x000000000008781c */ /* 0x000fda0003f0f018 */
[----:B-1----:R-:W-:Y:S05]  /*5c20*/  @!P0 EXIT ;  /* 0x000000000000894d */ /* 0x002fea0003800000 */
[----:B------:R-:W-:Y:S01]  /*5c30*/  BAR.SYNC.DEFER_BLOCKING 0x6, 0xa0 ;  /* 0x0182800000007b1d */ /* 0x000fe20000010000 */
[----:B------:R-:W-:Y:S01]  /*5c40*/  IMAD.SHL.U32 R97, R3, 0x10, RZ ;  /* 0x0000001003617824 */ /* 0x000fe200078e00ff */
[----:B------:R-:W-:Y:S01]  /*5c50*/  LOP3.LUT R98, R99, 0x3, RZ, 0xc0, !PT ;  /* 0x0000000363627812 */ /* 0x000fe200078ec0ff */
[C---:B------:R-:W-:Y:S01]  /*5c60*/  IMAD.SHL.U32 R96, R3.reuse, 0x2, RZ ;  /* 0x0000000203607824 */ /* 0x040fe200078e00ff */
[----:B------:R-:W-:Y:S01]  /*5c70*/  CS2R R92, SRZ ;  /* 0x00000000005c7805 */ /* 0x000fe2000001ff00 */
[----:B------:R-:W-:Y:S01]  /*5c80*/  IMAD.U32 R3, R3, 0x10000, RZ ;  /* 0x0001000003037824 */ /* 0x000fe200078e00ff */
[----:B------:R-:W-:Y:S02]  /*5c90*/  UMOV UR50, 0x400 ;  /* 0x0000040000327882 */ /* 0x000fe40000000000 */
[----:B------:R-:W1:Y:S01]  /*5ca0*/  LDC R90, c[0x0][0x370] ;  /* 0x0000dc00ff5a7b82 */ /* 0x000e620000000800 */
[----:B------:R-:W-:Y:S01]  /*5cb0*/  ULEA UR50, UR37, UR50, 0x18 ;  /* 0x0000003225327291 */ /* 0x000fe2000f8ec0ff */
[C---:B------:R-:W-:Y:S01]  /*5cc0*/  LOP3.LUT R0, R97.reuse, 0x40, RZ, 0xc0, !PT ;  /* 0x0000004061007812 */ /* 0x040fe200078ec0ff */
[----:B------:R-:W-:Y:S01]  /*5cd0*/  IMAD.MOV.U32 R94, RZ, RZ, RZ ;  /* 0x000000ffff5e7224 */ /* 0x000fe200078e00ff */
[----:B------:R-:W-:Y:S01]  /*5ce0*/  LOP3.LUT R2, R97, 0x1b0, RZ, 0xc0, !PT ;  /* 0x000001b061027812 */ /* 0x000fe200078ec0ff */
[----:B------:R-:W-:Y:S01]  /*5cf0*/  UIADD3 UR4, UPT, UPT, UR50, 0x200, URZ ;  /* 0x0000020032047890 */ /* 0x000fe2000fffe0ff */
[----:B------:R-:W-:Y:S01]  /*5d00*/  LOP3.LUT R96, R0, 0x8, R96, 0xf8, !PT ;  /* 0x0000000800607812 */ /* 0x000fe200078ef860 */
[----:B------:R-:W-:Y:S01]  /*5d10*/  IMAD.SHL.U32 R0, R99, 0x200, RZ ;  /* 0x0000020063007824 */ /* 0x000fe200078e00ff */
[----:B------:R-:W2:Y:S01]  /*5d20*/  LDC R49, c[0x0][0xf0c] ;  /* 0x0003c300ff317b82 */ /* 0x000ea20000000800 */
[----:B------:R-:W-:Y:S01]  /*5d30*/  LOP3.LUT R3, R3, 0x200000, RZ, 0xc0, !PT ;  /* 0x0020000003037812 */ /* 0x000fe200078ec0ff */
[----:B------:R-:W-:Y:S01]  /*5d40*/  IMAD.MOV.U32 R102, RZ, RZ, RZ ;  /* 0x000000ffff667224 */ /* 0x000fe200078e00ff */
[----:B------:R-:W-:Y:S01]  /*5d50*/  LOP3.LUT P0, RZ, R97, 0x40, RZ, 0xc0, !PT ;  /* 0x0000004061ff7812 */ /* 0x000fe2000780c0ff */
[----:B------:R-:W-:Y:S01]  /*5d60*/  IMAD.U32 R88, RZ, RZ, UR4 ;  /* 0x00000004ff587e24 */ /* 0x000fe2000f8e00ff */
[----:B------:R-:W-:Y:S01]  /*5d70*/  LOP3.LUT R0, R2, 0x200, R0, 0xf8, !PT ;  /* 0x0000020002007812 */ /* 0x000fe200078ef800 */
[----:B------:R-:W3:Y:S02]  /*5d80*/  LDCU.64 UR58, c[0x0][0x348] ;  /* 0x00006900ff3a77ac */ /* 0x000ee40008000a00 */
[----:B------:R-:W4:Y:S01]  /*5d90*/  LDC R87, c[0x0][0xf20] ;  /* 0x0003c800ff577b82 */ /* 0x000f220000000800 */
[----:B------:R-:W3:Y:S01]  /*5da0*/  LDS R95, [UR50+0x130] ;  /* 0x00013032ff5f7984 */ /* 0x000ee20008000800 */
[----:B------:R-:W-:Y:S01]  /*5db0*/  LOP3.LUT R96, R0, R96, RZ, 0xfc, !PT ;  /* 0x0000006000607212 */ /* 0x000fe200078efcff */
[----:B------:R-:W1:Y:S01]  /*5dc0*/  LDCU.64 UR44, c[0x0][0xc88] ;  /* 0x00019100ff2c77ac */ /* 0x000e620008000a00 */
[----:B------:R-:W-:Y:S01]  /*5dd0*/  P2R R0, PR, RZ, 0x1 ;  /* 0x00000001ff007803 */ /* 0x000fe20000000000 */
[----:B------:R-:W1:Y:S03]  /*5de0*/  LDCU.64 UR48, c[0x0][0xc90] ;  /* 0x00019200ff3077ac */ /* 0x000e660008000a00 */
[----:B------:R-:W1:Y:S01]  /*5df0*/  LDC R48, c[0x0][0xf30] ;  /* 0x0003cc00ff307b82 */ /* 0x000e620000000800 */
[----:B------:R-:W-:Y:S01]  /*5e00*/  UMOV UR51, URZ ;  /* 0x000000ff00337c82 */ /* 0x000fe20008000000 */
[----:B------:R-:W-:-:S06]  /*5e10*/  UMOV UR57, URZ ;  /* 0x000000ff00397c82 */ /* 0x000fcc0008000000 */
[----:B------:R-:W1:Y:S08]  /*5e20*/  LDC.64 R84, c[0x0][0xf10] ;  /* 0x0003c400ff547b82 */ /* 0x000e700000000a00 */
[----:B------:R-:W1:Y:S08]  /*5e30*/  LDC.64 R46, c[0x0][0xf18] ;  /* 0x0003c600ff2e7b82 */ /* 0x000e700000000a00 */
[----:B------:R-:W1:Y:S08]  /*5e40*/  LDC.64 R44, c[0x0][0xf28] ;  /* 0x0003ca00ff2c7b82 */ /* 0x000e700000000a00 */
[----:B------:R-:W1:Y:S01]  /*5e50*/  LDC.64 R82, c[0x0][0xcb0] ;  /* 0x00032c00ff527b82 */ /* 0x000e620000000a00 */
[----:B---3--:R-:W-:-:S07]  /*5e60*/  IMAD.IADD R95, R95, 0x1, R3 ;  /* 0x000000015f5f7824 */ /* 0x008fce00078e0203 */
[----:B------:R-:W3:Y:S08]  /*5e70*/  LDC.64 R80, c[0x0][0xca8] ;  /* 0x00032a00ff507b82 */ /* 0x000ef00000000a00 */
[----:B--2-4-:R-:W1:Y:S02]  /*5e80*/  LDC R89, c[0x0][0x374] ;  /* 0x0000dd00ff597b82 */ /* 0x014e640000000800 */
.L_x_188:
[----:B------:R-:W-:Y:S02]  /*5e90*/  LEA R0, R102, UR50, 0x3 ;  /* 0x0000003266007c11 */ /* 0x000fe4000f8e18ff */
[----:B------:R-:W-:Y:S02]  /*5ea0*/  SHF.L.U32 R2, R92, 0x1f, RZ ;  /* 0x0000001f5c027819 */ /* 0x000fe400000006ff */
[----:B------:R-:W-:Y:S02]  /*5eb0*/  LEA R16, R102, UR50, 0x4 ;  /* 0x0000003266107c11 */ /* 0x000fe4000f8e20ff */
[----:B------:R-:W2:Y:S02]  /*5ec0*/  SYNCS.PHASECHK.TRANS64.TRYWAIT P0, [R0+URZ+0xa0], R2 ;  /* 0x0000a002000075a7 */ /* 0x000ea400080011ff */
[----:B-12---:R-:W-:Y:S05]  /*5ed0*/  @!P0 BRA `(.L_x_97) ;  /* 0x0000008c00ec8947 */ /* 0x006fea0003800000 */
.L_x_242:
[----:B------:R-:W4:Y:S01]  /*5ee0*/  LDC.64 R10, c[0x0][0xf10] ;  /* 0x0003c400ff0a7b82 */ /* 0x000f220000000a00 */
[----:B------:R-:W3:Y:S01]  /*5ef0*/  LDS.128 R16, [R16+0x110] ;  /* 0x0001100010107984 */ /* 0x000ee20000000c00 */
[----:B-1----:R-:W-:Y:S01]  /*5f00*/  ISETP.NE.AND P1, PT, R48, 0x1, PT ;  /* 0x000000013000780c */ /* 0x002fe20003f25270 */
[----:B--2---:R-:W-:Y:S01]  /*5f10*/  VIADD R0, R0, 0xb0 ;  /* 0x000000b000007836 */ /* 0x004fe20000000000 */
[----:B------:R-:W-:Y:S04]  /*5f20*/  ISETP.GE.AND P0, PT, R43, 0x1, PT ;  /* 0x000000012b00780c */ /* 0x000fe80003f06270 */
[----:B------:R-:W1:Y:S01]  /*5f30*/  LDC.64 R8, c[0x0][0xf18] ;  /* 0x0003c600ff087b82 */ /* 0x000e620000000a00 */
[----:B------:R-:W-:Y:S01]  /*5f40*/  PRMT R0, RZ, 0x654, R0 ;  /* 0x00000654ff007816 */ /* 0x000fe20000000000 */
[----:B------:R-:W-:Y:S01]  /*5f50*/  @!PT LDS RZ, [RZ] ;  /* 0x00000000fffff984 */ /* 0x000fe20000000800 */
[----:B------:R-:W-:Y:S01]  /*5f60*/  @!PT LDS RZ, [RZ] ;  /* 0x00000000fffff984 */ /* 0x000fe20000000800 */
[----:B------:R-:W-:Y:S01]  /*5f70*/  @!PT LDS RZ, [RZ] ;  /* 0x00000000fffff984 */ /* 0x000fe20000000800 */
[----:B------:R-:W-:Y:S01]  /*5f80*/  @!PT LDS RZ, [RZ] ;  /* 0x00000000fffff984 */ /* 0x000fe20000000800 */
[----:B------:R2:W-:Y:S06]  /*5f90*/  MEMBAR.ALL.CTA ;  /* 0x0000000000007992 */ /* 0x0005ec0000008000 */
[----:B--2---:R-:W2:Y:S01]  /*5fa0*/  FENCE.VIEW.ASYNC.S ;  /* 0x00000000000073c6 */ /* 0x004ea20000000000 */
[----:B------:R-:W1:Y:S08]  /*5fb0*/  @!P1 LDC R12, c[0x0][0xf20] ;  /* 0x0003c800ff0c9b82 */ /* 0x000e700000000800 */
[----:B------:R-:W1:Y:S01]  /*5fc0*/  @!P1 LDC R7, c[0x0][0xf0c] ;  /* 0x0003c300ff079b82 */ /* 0x000e620000000800 */
[----:B--2---:R2:W-:Y:S01]  /*5fd0*/  SYNCS.ARRIVE.TRANS64.RED.A1T0 RZ, [R0+URZ], RZ ;  /* 0x000000ff00ff79a7 */ /* 0x0045e200081004ff */
[----:B---3--:R-:W-:Y:S04]  /*5fe0*/  LOP3.LUT P4, RZ, R18, 0x1, RZ, 0xc0, !PT ;  /* 0x0000000112ff7812 */ /* 0x008fe8000788c0ff */
[----:B------:R-:W-:Y:S09]  /*5ff0*/  P2R R100, PR, RZ, 0x10 ;  /* 0x00000010ff647803 */ /* 0x000ff20000000000 */
[----:B------:R-:W-:Y:S02]  /*6000*/  @P4 MOV R51, R16 ;  /* 0x0000001000334202 */ /* 0x000fe40000000f00 */
[----:B------:R-:W-:Y:S01]  /*6010*/  @P4 LOP3.LUT R50, R17, 0xffff, RZ, 0xc0, !PT ;  /* 0x0000ffff11324812 */ /* 0x000fe200078ec0ff */
[----:B--2-4-:R-:W-:Y:S06]  /*6020*/  @!P0 BRA `(.L_x_98) ;  /* 0x0000000000a48947 */ /* 0x014fec0003800000 */
[----:B------:R-:W-:Y:S01]  /*6030*/  IMAD.HI.U32 R0, R89, R47, RZ ;  /* 0x0000002f59007227 */ /* 0x000fe200078e00ff */
[----:B------:R-:W-:Y:S02]  /*6040*/  ISETP.NE.AND P0, PT, R46, 0x1, PT ;  /* 0x000000012e00780c */ /* 0x000fe40003f05270 */
[----:B------:R-:W-:Y:S01]  /*6050*/  ISETP.NE.AND P2, PT, R43, 0x1, PT ;  /* 0x000000012b00780c */ /* 0x000fe20003f45270 */
[----:B------:R-:W-:Y:S01]  /*6060*/  IMAD.HI.U32 R4, R90, R84, RZ ;  /* 0x000000545a047227 */ /* 0x000fe200078e00ff */
[----:B------:R-:W-:Y:S02]  /*6070*/  SHF.R.U32.HI R0, RZ, R87, R0 ;  /* 0x00000057ff007219 */ /* 0x000fe40000011600 */
[----:B------:R-:W-:Y:S01]  /*6080*/  ISETP.NE.AND P3, PT, R49, 0x1, PT ;  /* 0x000000013100780c */ /* 0x000fe20003f65270 */
[----:B------:R-:W-:Y:S01]  /*6090*/  IMAD.HI.U32 R6, R50, R47, RZ ;  /* 0x0000002f32067227 */ /* 0x000fe200078e00ff */
[-C--:B------:R-:W-:Y:S02]  /*60a0*/  SHF.R.U32.HI R4, RZ, R85.reuse, R4 ;  /* 0x00000055ff047219 */ /* 0x080fe40000011604 */
[----:B------:R-:W-:Y:S01]  /*60b0*/  SEL R0, R89, R0, !P0 ;  /* 0x0000000059007207 */ /* 0x000fe20004000000 */
[----:B------:R-:W-:Y:S01]  /*60c0*/  IMAD.HI.U32 R5, R51, R84, RZ ;  /* 0x0000005433057227 */ /* 0x000fe200078e00ff */
[----:B------:R-:W-:Y:S03]  /*60d0*/  SEL R4, R90, R4, !P3 ;  /* 0x000000045a047207 */ /* 0x000fe60005800000 */
[-C--:B------:R-:W-:Y:S01]  /*60e0*/  IMAD.HI.U32 R3, R0, R44.reuse, RZ ;  /* 0x0000002c00037227 */ /* 0x080fe200078e00ff */
[----:B------:R-:W-:Y:S03]  /*60f0*/  SHF.R.U32.HI R5, RZ, R85, R5 ;  /* 0x00000055ff057219 */ /* 0x000fe60000011605 */
[----:B------:R-:W-:Y:S01]  /*6100*/  IMAD.HI.U32 R2, R4, R44, RZ ;  /* 0x0000002c04027227 */ /* 0x000fe200078e00ff */
[----:B------:R-:W-:Y:S02]  /*6110*/  @P2 SHF.R.U32.HI R0, RZ, R45, R3 ;  /* 0x0000002dff002219 */ /* 0x000fe40000011603 */
[----:B------:R-:W-:Y:S02]  /*6120*/  SHF.R.U32.HI R3, RZ, R87, R6 ;  /* 0x00000057ff037219 */ /* 0x000fe40000011606 */
[----:B------:R-:W-:Y:S01]  /*6130*/  @P2 SHF.R.U32.HI R4, RZ, R45, R2 ;  /* 0x0000002dff042219 */ /* 0x000fe20000011602 */
[----:B------:R-:W-:Y:S01]  /*6140*/  IMAD R0, R43, R0, RZ ;  /* 0x000000002b007224 */ /* 0x000fe200078e02ff */
[----:B------:R-:W-:Y:S02]  /*6150*/  SEL R3, R50, R3, !P0 ;  /* 0x0000000332037207 */ /* 0x000fe40004000000 */
[----:B------:R-:W-:Y:S01]  /*6160*/  SEL R2, R51, R5, !P3 ;  /* 0x0000000533027207 */ /* 0x000fe20005800000 */
[----:B------:R-:W-:Y:S01]  /*6170*/  IMAD R5, R43, R4, RZ ;  /* 0x000000042b057224 */ /* 0x000fe200078e02ff */
[C---:B------:R-:W-:Y:S01]  /*6180*/  ISETP.GE.AND P0, PT, R3.reuse, R0, PT ;  /* 0x000000000300720c */ /* 0x040fe20003f06270 */
[C---:B------:R-:W-:Y:S03]  /*6190*/  IMAD.HI.U32 R0, R3.reuse, R44, RZ ;  /* 0x0000002c03007227 */ /* 0x040fe600078e00ff */
[C---:B------:R-:W-:Y:S02]  /*61a0*/  ISETP.GE.OR P0, PT, R2.reuse, R5, P0 ;  /* 0x000000050200720c */ /* 0x040fe40000706670 */
[----:B------:R-:W-:Y:S04]  /*61b0*/  SHF.R.U32.HI R0, RZ, R45, R0 ;  /* 0x0000002dff007219 */ /* 0x000fe80000011600 */
        /* <DEDUP_REMOVED lines=15> */
[----:B------:R-:W-:Y:S07]  /*62b0*/  IMAD R50, R3, R46, R50 ;  /* 0x0000002e03327224 */ /* 0x000fee00078e0232 */
.L_x_98:
[----:B-1----:R-:W-:Y:S01]  /*62c0*/  @!P1 IMAD.HI.U32 R2, R50, R9, RZ ;  /* 0x0000000932029227 */ /* 0x002fe200078e00ff */
[----:B------:R-:W-:Y:S01]  /*62d0*/  @!P1 ISETP.NE.AND P0, PT, R8, 0x1, PT ;  /* 0x000000010800980c */ /* 0x000fe20003f05270 */
[----:B------:R-:W-:Y:S01]  /*62e0*/  USHF.L.U32 UR42, UR20, 0x7, URZ ;  /* 0x00000007142a7899 */ /* 0x000fe200080006ff */
[----:B------:R-:W-:Y:S01]  /*62f0*/  @!P1 ISETP.NE.AND P2, PT, R7, 0x1, PT ;  /* 0x000000010700980c */ /* 0x000fe20003f45270 */
[C---:B------:R-:W-:Y:S01]  /*6300*/  @!P1 IMAD.HI.U32 R0, R51.reuse, R10, RZ ;  /* 0x0000000a33009227 */ /* 0x040fe200078e00ff */
[----:B------:R-:W-:Y:S01]  /*6310*/  @!P1 SHF.R.U32.HI R2, RZ, R12, R2 ;  /* 0x0000000cff029219 */ /* 0x000fe20000011602 */
[----:B------:R-:W-:Y:S01]  /*6320*/  USHF.L.U32 UR41, UR12, 0x7, URZ ;  /* 0x000000070c297899 */ /* 0x000fe200080006ff */
[----:B------:R-:W-:Y:S01]  /*6330*/  @P4 SHF.R.U32.HI R91, RZ, 0x10, R17 ;  /* 0x00000010ff5b4819 */ /* 0x000fe20000011611 */
[----:B------:R-:W-:Y:S01]  /*6340*/  VIADD R102, R102, 0x1 ;  /* 0x0000000166667836 */ /* 0x000fe20000000000 */
[----:B------:R-:W-:Y:S01]  /*6350*/  @!P1 SEL R2, R50, R2, !P0 ;  /* 0x0000000232029207 */ /* 0x000fe20004000000 */
[----:B------:R-:W-:Y:S01]  /*6360*/  BSSY.RECONVERGENT B6, `(.L_x_99) ;  /* 0x0000028000067945 */ /* 0x000fe20003800200 */
[----:B------:R-:W-:Y:S02]  /*6370*/  @!P1 SHF.R.U32.HI R0, RZ, R11, R0 ;  /* 0x0000000bff009219 */ /* 0x000fe40000011600 */
[----:B------:R-:W-:Y:S02]  /*6380*/  LOP3.LUT P0, RZ, R88, 0x90, RZ, 0xc0, !PT ;  /* 0x0000009058ff7812 */ /* 0x000fe4000780c0ff */
[----:B------:R-:W-:Y:S05]  /*6390*/  @!P1 SEL R3, R51, R0, !P2 ;  /* 0x0000000033039207 */ /* 0x000fea0005000000 */
[----:B------:R-:W-:Y:S02]  /*63a0*/  @!P1 IMAD.IADD R0, R2, 0x1, -R3 ;  /* 0x0000000102009824 */ /* 0x000fe400078e0a03 */
[----:B------:R-:W-:Y:S02]  /*63b0*/  @!P1 IMAD.IADD R2, R3, 0x1, -R2 ;  /* 0x0000000103029824 */ /* 0x000fe400078e0a02 */
[----:B------:R-:W-:Y:S02]  /*63c0*/  @!P1 IMAD R51, R0, R7, R51 ;  /* 0x0000000700339224 */ /* 0x000fe400078e0233 */
[----:B------:R-:W-:Y:S01]  /*63d0*/  @!P1 IMAD R50, R2, R8, R50 ;  /* 0x0000000802329224 */ /* 0x000fe200078e0232 */
[----:B------:R-:W-:Y:S06]  /*63e0*/  @!P0 BRA `(.L_x_100) ;  /* 0x00000000007c8947 */ /* 0x000fec0003800000 */
[----:B------:R-:W1:Y:S01]  /*63f0*/  LDCU.64 UR8, c[0x4][0x80] ;  /* 0x01001000ff0877ac */ /* 0x000e620008000a00 */
[----:B------:R-:W-:Y:S01]  /*6400*/  MOV R2, 0x0 ;  /* 0x0000000000027802 */ /* 0x000fe20000000f00 */
[----:B------:R-:W-:Y:S02]  /*6410*/  HFMA2 R12, -RZ, RZ, 0, 5.9604644775390625e-08 ;  /* 0x00000001ff0c7431 */ /* 0x000fe400000001ff */
[----:B------:R-:W-:Y:S01]  /*6420*/  IMAD.MOV.U32 R8, RZ, RZ, 0x70 ;  /* 0x00000070ff087424 */ /* 0x000fe200078e00ff */
[----:B------:R2:W3:Y:S01]  /*6430*/  LDC.64 R14, c[0x4][R2] ;  /* 0x01000000020e7b82 */ /* 0x0004e20000000a00 */
[----:B------:R-:W4:Y:S01]  /*6440*/  LDCU.64 UR6, c[0x4][0x88] ;  /* 0x01001100ff0677ac */ /* 0x000f220008000a00 */
[----:B------:R-:W-:Y:S01]  /*6450*/  IMAD.MOV.U32 R13, RZ, RZ, RZ ;  /* 0x000000ffff0d7224 */ /* 0x000fe200078e00ff */
[----:B------:R-:W2:Y:S01]  /*6460*/  LDCU.64 UR4, c[0x4][0x8] ;  /* 0x01000100ff0477ac */ /* 0x000ea20008000a00 */
[----:B-1----:R-:W-:Y:S01]  /*6470*/  MOV R5, UR9 ;  /* 0x0000000900057c02 */ /* 0x002fe20008000f00 */
[----:B------:R-:W-:Y:S01]  /*6480*/  IMAD.U32 R4, RZ, RZ, UR8 ;  /* 0x00000008ff047e24 */ /* 0x000fe2000f8e00ff */
[----:B----4-:R-:W-:Y:S01]  /*6490*/  MOV R7, UR7 ;  /* 0x0000000700077c02 */ /* 0x010fe20008000f00 */
[----:B------:R-:W-:Y:S01]  /*64a0*/  IMAD.U32 R6, RZ, RZ, UR6 ;  /* 0x00000006ff067e24 */ /* 0x000fe2000f8e00ff */
[----:B--2---:R-:W-:Y:S01]  /*64b0*/  MOV R11, UR5 ;  /* 0x00000005000b7c02 */ /* 0x004fe20008000f00 */
[----:B------:R-:W-:Y:S02]  /*64c0*/  IMAD.U32 R10, RZ, RZ, UR4 ;  /* 0x00000004ff0a7e24 */ /* 0x000fe4000f8e00ff */
[----:B------:R-:W-:Y:S07]  /*64d0*/  LEPC R20, `(.L_x_101) ;  /* 0x000000001014794e */ /* 0x000fee0000000000 */
[----:B---3-5:R-:W-:Y:S05]  /*64e0*/  CALL.ABS.NOINC R14 ;  /* 0x000000000e007343 */ /* 0x028fea0003c00000 */
.L_x_101:
[----:B------:R-:W1:Y:S01]  /*64f0*/  LDCU.64 UR8, c[0x4][0x80] ;  /* 0x01001000ff0877ac */ /* 0x000e620008000a00 */
[----:B------:R-:W2:Y:S01]  /*6500*/  LDC.64 R2, c[0x4][R2] ;  /* 0x0100000002027b82 */ /* 0x000ea20000000a00 */
[----:B------:R-:W-:Y:S02]  /*6510*/  HFMA2 R12, -RZ, RZ, 0, 5.9604644775390625e-08 ;  /* 0x00000001ff0c7431 */ /* 0x000fe400000001ff */
[----:B------:R-:W-:Y:S02]  /*6520*/  IMAD.MOV.U32 R8, RZ, RZ, 0x70 ;  /* 0x00000070ff087424 */ /* 0x000fe400078e00ff */
[----:B------:R-:W-:Y:S01]  /*6530*/  IMAD.MOV.U32 R13, RZ, RZ, RZ ;  /* 0x000000ffff0d7224 */ /* 0x000fe200078e00ff */
[----:B------:R-:W3:Y:S01]  /*6540*/  LDCU.64 UR6, c[0x4][0x88] ;  /* 0x01001100ff0677ac */ /* 0x000ee20008000a00 */
[----:B------:R-:W4:Y:S01]  /*6550*/  LDCU.64 UR4, c[0x4][0x8] ;  /* 0x01000100ff0477ac */ /* 0x000f220008000a00 */
[----:B-1----:R-:W-:Y:S02]  /*6560*/  MOV R4, UR8 ;  /* 0x0000000800047c02 */ /* 0x002fe40008000f00 */
[----:B------:R-:W-:Y:S02]  /*6570*/  MOV R5, UR9 ;  /* 0x0000000900057c02 */ /* 0x000fe40008000f00 */
[----:B---3--:R-:W-:Y:S01]  /*6580*/  MOV R7, UR7 ;  /* 0x0000000700077c02 */ /* 0x008fe20008000f00 */
[----:B------:R-:W-:Y:S01]  /*6590*/  IMAD.U32 R6, RZ, RZ, UR6 ;  /* 0x00000006ff067e24 */ /* 0x000fe2000f8e00ff */
[----:B----4-:R-:W-:Y:S01]  /*65a0*/  MOV R11, UR5 ;  /* 0x00000005000b7c02 */ /* 0x010fe20008000f00 */
[----:B------:R-:W-:Y:S02]  /*65b0*/  IMAD.U32 R10, RZ, RZ, UR4 ;  /* 0x00000004ff0a7e24 */ /* 0x000fe4000f8e00ff */
[----:B------:R-:W-:Y:S07]  /*65c0*/  LEPC R20, `(.L_x_100) ;  /* 0x000000001014794e */ /* 0x000fee0000000000 */
[----:B--2---:R-:W-:Y:S05]  /*65d0*/  CALL.ABS.NOINC R2 ;  /* 0x0000000002007343 */ /* 0x004fea0003c00000 */
.L_x_100:
[----:B------:R-:W-:Y:S05]  /*65e0*/  BSYNC.RECONVERGENT B6 ;  /* 0x0000000000067941 */ /* 0x000fea0003800200 */
.L_x_99:
[----:B------:R-:W-:Y:S01]  /*65f0*/  ISETP.NE.U32.AND P4, PT, R82, RZ, PT ;  /* 0x000000ff5200720c */ /* 0x000fe20003f85070 */
[----:B------:R-:W-:Y:S01]  /*6600*/  UISETP.NE.AND UP2, UPT, UR56, URZ, UPT ;  /* 0x000000ff3800728c */ /* 0x000fe2000bf45270 */
[----:B------:R-:W-:Y:S01]  /*6610*/  ISETP.NE.U32.AND P2, PT, RZ, UR44, PT ;  /* 0x0000002cff007c0c */ /* 0x000fe2000bf45070 */
[----:B------:R-:W-:Y:S01]  /*6620*/  UISETP.NE.U32.AND UP1, UPT, UR48, URZ, UPT ;  /* 0x000000ff3000728c */ /* 0x000fe2000bf25070 */
[----:B------:R-:W-:Y:S01]  /*6630*/  ISETP.NE.AND.EX P4, PT, R83, RZ, PT, P4 ;  /* 0x000000ff5300720c */ /* 0x000fe20003f85340 */
[----:B------:R-:W-:Y:S01]  /*6640*/  UPLOP3.LUT UP0, UPT, UPT, UPT, UPT, 0x40, 0x4 ;  /* 0x000000000004789c */ /* 0x000fe20003f0e870 */
[----:B------:R-:W-:Y:S01]  /*6650*/  ISETP.NE.AND.EX P2, PT, RZ, UR45, PT, P2 ;  /* 0x0000002dff007c0c */ /* 0x000fe2000bf45320 */
[----:B------:R-:W-:Y:S01]  /*6660*/  UISETP.NE.AND.EX UP1, UPT, UR49, URZ, UPT, UP1 ;  /* 0x000000ff3100728c */ /* 0x000fe2000bf25310 */
[----:B------:R-:W-:Y:S04]  /*6670*/  PLOP3.LUT P1, PT, PT, PT, UP2, 0x80, 0x8 ;  /* 0x000000000008781c */ /* 0x000fe80003f2f028 */
[----:B------:R-:W-:Y:S06]  /*6680*/  @UP2 UPLOP3.LUT UP0, UPT, UPT, UPT, UP1, 0x80, 0x8 ;  /* 0x000000000008289c */ /* 0x000fec0003f0f010 */
[----:B------:R-:W-:Y:S01]  /*6690*/  PLOP3.LUT P0, PT, PT, PT, UP0, 0x80, 0x8 ;  /* 0x000000000008781c */ /* 0x000fe20003f0f008 */
[----:B------:R-:W-:Y:S01]  /*66a0*/  @!UPT UIADD3 URZ, UPT, UPT, URZ, URZ, URZ ;  /* 0x000000fffffff290 */ /* 0x000fe2000fffe0ff */
[----:B------:R-:W-:Y:S11]  /*66b0*/  BRA.U !UP1, `(.L_x_102) ;  /* 0x0000000109387547 */ /* 0x000ff6000b800000 */
[----:B------:R-:W-:Y:S01]  /*66c0*/  UISETP.NE.U32.AND UP0, UPT, UR44, URZ, UPT ;  /* 0x000000ff2c00728c */ /* 0x000fe2000bf05070 */
[----:B------:R-:W-:Y:S02]  /*66d0*/  HFMA2 R0, -RZ, RZ, 0, 5.9604644775390625e-08 ;  /* 0x00000001ff007431 */ /* 0x000fe400000001ff */
[----:B------:R-:W-:Y:S01]  /*66e0*/  IMAD.MOV.U32 R86, RZ, RZ, 0x1 ;  /* 0x00000001ff567424 */ /* 0x000fe200078e00ff */
[----:B------:R-:W-:Y:S06]  /*66f0*/  UISETP.NE.AND.EX UP0, UPT, UR45, URZ, UPT, UP0 ;  /* 0x000000ff2d00728c */ /* 0x000fec000bf05300 */
        /* <DEDUP_REMOVED lines=9> */
[----:B-12---:R-:W-:Y:S02]  /*6790*/  @!P3 IMAD.U32 R53, RZ, RZ, UR4 ;  /* 0x00000004ff35be24 */ /* 0x006fe4000f8e00ff */
.L_x_102:
[----:B------:R-:W-:Y:S05]  /*67a0*/  @!P4 BRA `(.L_x_103) ;  /* 0x000000000020c947 */ /* 0x000fea0003800000 */
[----:B------:R-:W-:Y:S04]  /*67b0*/  ISETP.NE.U32.AND P3, PT, R80, RZ, PT ;  /* 0x000000ff5000720c */ /* 0x000fe80003f65070 */
[----:B------:R-:W-:Y:S11]  /*67c0*/  ISETP.NE.AND.EX P3, PT, R81, RZ, PT, P3 ;  /* 0x000000ff5100720c */ /* 0x000ff60003f65330 */
[----:B------:R-:W-:Y:S02]  /*67d0*/  @!UPT UIADD3 URZ, UPT, UPT, URZ, URZ, URZ ;  /* 0x000000fffffff290 */ /* 0x000fe4000fffe0ff */
[----:B------:R-:W1:Y:S01]  /*67e0*/  @P3 LDC.64 R2, c[0x0][0xca8] ;  /* 0x00032a00ff023b82 */ /* 0x000e620000000a00 */
[----:B------:R-:W-:Y:S04]  /*67f0*/  @P3 IMAD R0, R82, UR36, RZ ;  /* 0x0000002452003c24 */ /* 0x000fe8000f8e02ff */
[----:B-1----:R-:W-:Y:S05]  /*6800*/  @P3 IMAD.WIDE R2, R0, 0x4, R2 ;  /* 0x0000000400023825 */ /* 0x002fea00078e0202 */
[----:B-----5:R1:W5:Y:S02]  /*6810*/  @P3 LDG.E R52, desc[UR46][R2.64] ;  /* 0x0000002e02343981 */ /* 0x020364000c1e1900 */
[----:B-1----:R-:W2:Y:S02]  /*6820*/  @!P3 LDC R52, c[0x0][0xca0] ;  /* 0x00032800ff34bb82 */ /* 0x002ea40000000800 */
.L_x_103:
[----:B-----5:R-:W-:Y:S01]  /*6830*/  FSETP.NEU.AND P3, PT, R53, RZ, PT ;  /* 0x000000ff3500720b */ /* 0x020fe20003f6d000 */
[----:B------:R-:W-:Y:S01]  /*6840*/  IMAD.MOV.U32 R69, RZ, RZ, 0x10 ;  /* 0x00000010ff457424 */ /* 0x000fe200078e00ff */
[----:B------:R-:W-:Y:S01]  /*6850*/  SEL R2, RZ, 0xffffffff, P2 ;  /* 0xffffffffff027807 */ /* 0x000fe20001000000 */
[----:B------:R-:W-:Y:S01]  /*6860*/  IMAD R59, R94, 0x80, R95 ;  /* 0x000000805e3b7824 */ /* 0x000fe200078e025f */
[----:B------:R-:W-:Y:S01]  /*6870*/  @P1 LOP3.LUT P2, RZ, R86, 0xff, RZ, 0xc0, !PT ;  /* 0x000000ff56ff1812 */ /* 0x000fe2000784c0ff */
[----:B------:R-:W-:Y:S01]  /*6880*/  IMAD.SHL.U32 R104, R96, 0x2, RZ ;  /* 0x0000000260687824 */ /* 0x000fe200078e00ff */
[----:B------:R-:W-:Y:S01]  /*6890*/  @P1 SEL R0, RZ, 0xffffffff, P3 ;  /* 0xffffffffff001807 */ /* 0x000fe20001800000 */
[----:B------:R-:W-:Y:S01]  /*68a0*/  BSSY B1, `(.L_x_104) ;  /* 0x0000039000017945 */ /* 0x000fe20003800000 */
[----:B------:R-:W-:Y:S01]  /*68b0*/  LEA R58, R94, UR50, 0x3 ;  /* 0x000000325e3a7c11 */ /* 0x000fe2000f8e18ff */
[----:B------:R-:W-:Y:S01]  /*68c0*/  VIADD R103, R104, UR50 ;  /* 0x0000003268677c36 */ /* 0x000fe20008000000 */
[----:B------:R-:W-:Y:S01]  /*68d0*/  @P0 SEL R0, R2, R0, !P2 ;  /* 0x0000000002000207 */ /* 0x000fe20005000000 */
[----:B------:R-:W-:Y:S01]  /*68e0*/  IMAD.MOV.U32 R70, RZ, RZ, 0x1 ;  /* 0x00000001ff467424 */ /* 0x000fe200078e00ff */
[----:B------:R-:W-:Y:S01]  /*68f0*/  SHF.L.U32 R3, R93, 0x1f, RZ ;  /* 0x0000001f5d037819 */ /* 0x000fe200000006ff */
[----:B------:R-:W-:Y:S01]  /*6900*/  IMAD.MOV.U32 R68, RZ, RZ, RZ ;  /* 0x000000ffff447224 */ /* 0x000fe200078e00ff */
[----:B------:R-:W-:Y:S02]  /*6910*/  @P1 LOP3.LUT R0, R0, 0x1, RZ, 0xc0, !PT ;  /* 0x0000000100001812 */ /* 0x000fe400078ec0ff */
[----:B------:R-:W-:Y:S02]  /*6920*/  CS2R R78, SRZ ;  /* 0x00000000004e7805 */ /* 0x000fe4000001ff00 */
[----:B------:R-:W-:Y:S02]  /*6930*/  PLOP3.LUT P2, PT, PT, PT, UP1, 0x80, 0x8 ;  /* 0x000000000008781c */ /* 0x000fe40003f4f018 */
[----:B------:R-:W-:Y:S02]  /*6940*/  CS2R R76, SRZ ;  /* 0x00000000004c7805 */ /* 0x000fe4000001ff00 */
[----:B------:R-:W-:Y:S02]  /*6950*/  ISETP.NE.U32.OR P4, PT, R0, 0x1, !P1 ;  /* 0x000000010000780c */ /* 0x000fe40004f85470 */
[----:B------:R-:W-:Y:S02]  /*6960*/  CS2R R74, SRZ ;  /* 0x00000000004a7805 */ /* 0x000fe4000001ff00 */
[----:B------:R-:W-:Y:S02]  /*6970*/  LOP3.LUT P5, RZ, R97, 0x40, RZ, 0xc0, !PT ;  /* 0x0000004061ff7812 */ /* 0x000fe400078ac0ff */
[----:B------:R-:W-:Y:S02]  /*6980*/  CS2R R72, SRZ ;  /* 0x0000000000487805 */ /* 0x000fe4000001ff00 */
[----:B------:R-:W-:Y:S02]  /*6990*/  P2R R105, PR, RZ, 0x10 ;  /* 0x00000010ff697803 */ /* 0x000fe40000000000 */
[----:B------:R-:W-:Y:S02]  /*69a0*/  CS2R R66, SRZ ;  /* 0x0000000000427805 */ /* 0x000fe4000001ff00 */
[----:B------:R-:W-:Y:S02]  /*69b0*/  SEL R69, R69, 0xfffffff0, !P5 ;  /* 0xfffffff045457807 */ /* 0x000fe40006800000 */
[----:B------:R-:W-:Y:S02]  /*69c0*/  CS2R R64, SRZ ;  /* 0x0000000000407805 */ /* 0x000fe4000001ff00 */
[----:B------:R-:W-:Y:S02]  /*69d0*/  CS2R R62, SRZ ;  /* 0x00000000003e7805 */ /* 0x000fe4000001ff00 */
[----:B------:R-:W-:Y:S01]  /*69e0*/  CS2R R60, SRZ ;  /* 0x00000000003c7805 */ /* 0x000fe2000001ff00 */
[----:B------:R-:W-:Y:S01]  /*69f0*/  IMAD.IADD R103, R103, 0x1, R69 ;  /* 0x0000000167677824 */ /* 0x000fe200078e0245 */
[----:B------:R-:W-:Y:S04]  /*6a00*/  @P4 SHF.L.U32 R0, RZ, 0x1f, RZ ;  /* 0x0000001fff004819 */ /* 0x000fe800000006ff */
[----:B------:R1:W3:Y:S01]  /*6a10*/  @P4 SYNCS.PHASECHK.TRANS64.TRYWAIT P1, [UR50+0x50], R0 ;  /* 0x00005000ff0045a7 */ /* 0x0002e20008021132 */
[----:B------:R4:W2:Y:S01]  /*6a20*/  SYNCS.PHASECHK.TRANS64.TRYWAIT P0, [R58+URZ+0xc0], R3 ;  /* 0x0000c0033a0075a7 */ /* 0x0008a200080011ff */
[----:B-1----:R-:W-:Y:S02]  /*6a30*/  SEL R0, RZ, 0xffffffff, P3 ;  /* 0xffffffffff007807 */ /* 0x002fe40001800000 */
[----:B------:R-:W-:Y:S04]  /*6a40*/  LOP3.LUT P3, R101, R86, 0xff, RZ, 0xc0, !PT ;  /* 0x000000ff56657812 */ /* 0x000fe8000786c0ff */
[----:B------:R-:W-:Y:S04]  /*6a50*/  @P2 SEL R0, R2, R0, !P3 ;  /* 0x0000000002002207 */ /* 0x000fe80005800000 */
[----:B------:R-:W-:Y:S04]  /*6a60*/  LOP3.LUT R0, R0, 0x1, RZ, 0xc0, !PT ;  /* 0x0000000100007812 */ /* 0x000fe800078ec0ff */
[----:B------:R-:W-:Y:S02]  /*6a70*/  ISETP.NE.U32.AND P2, PT, R0, 0x1, PT ;  /* 0x000000010000780c */ /* 0x000fe40003f45070 */
[----:B------:R-:W-:Y:S02]  /*6a80*/  SHF.R.U32.HI R0, RZ, 0x15, R59 ;  /* 0x00000015ff007819 */ /* 0x000fe4000001163b */
[----:B------:R-:W-:Y:S02]  /*6a90*/  P2R R71, PR, RZ, 0x4 ;  /* 0x00000004ff477803 */ /* 0x000fe40000000000 */
[----:B------:R-:W-:Y:S02]  /*6aa0*/  LOP3.LUT R2, R0, 0x3, RZ, 0xc0, !PT ;  /* 0x0000000300027812 */ /* 0x000fe400078ec0ff */
[----:B---3--:R-:W-:Y:S01]  /*6ab0*/  @P4 SEL R70, RZ, 0x1, !P1 ;  /* 0x00000001ff464807 */ /* 0x008fe20004800000 */
[----:B--2-4-:R-:W-:Y:S06]  /*6ac0*/  @!P4 BRA `(.L_x_105) ;  /* 0x000000000058c947 */ /* 0x014fec0003800000 */
[----:B------:R-:W-:Y:S01]  /*6ad0*/  IMAD.MOV.U32 R79, RZ, RZ, RZ ;  /* 0x000000ffff4f7224 */ /* 0x000fe200078e00ff */
[----:B------:R-:W-:Y:S01]  /*6ae0*/  ISETP.NE.AND P1, PT, R70, RZ, PT ;  /* 0x000000ff4600720c */ /* 0x000fe20003f25270 */
[----:B------:R-:W-:Y:S01]  /*6af0*/  BSSY B0, `(.L_x_106) ;  /* 0x000000c000007945 */ /* 0x000fe20003800000 */
[----:B------:R-:W-:Y:S02]  /*6b00*/  CS2R R62, SRZ ;  /* 0x00000000003e7805 */ /* 0x000fe4000001ff00 */
[----:B------:R-:W-:Y:S02]  /*6b10*/  CS2R R60, SRZ ;  /* 0x00000000003c7805 */ /* 0x000fe4000001ff00 */
[----:B------:R-:W-:Y:S02]  /*6b20*/  CS2R R66, SRZ ;  /* 0x0000000000427805 */ /* 0x000fe4000001ff00 */
[----:B------:R-:W-:Y:S02]  /*6b30*/  CS2R R64, SRZ ;  /* 0x0000000000407805 */ /* 0x000fe4000001ff00 */
[----:B------:R-:W-:Y:S02]  /*6b40*/  CS2R R74, SRZ ;  /* 0x00000000004a7805 */ /* 0x000fe4000001ff00 */
[----:B------:R-:W-:Y:S02]  /*6b50*/  CS2R R72, SRZ ;  /* 0x0000000000487805 */ /* 0x000fe4000001ff00 */
[----:B------:R-:W-:Y:S01]  /*6b60*/  CS2R R76, SRZ ;  /* 0x00000000004c7805 */ /* 0x000fe2000001ff00 */
[----:B------:R-:W-:Y:S06]  /*6b70*/  @P1 BRA `(.L_x_107) ;  /* 0x00000000000c1947 */ /* 0x000fec0003800000 */
[----:B------:R-:W-:Y:S04]  /*6b80*/  SHF.L.U32 R5, RZ, 0x1f, RZ ;  /* 0x0000001fff057819 */ /* 0x000fe800000006ff */
[----:B------:R-:W1:Y:S02]  /*6b90*/  SYNCS.PHASECHK.TRANS64.TRYWAIT P1, [UR50+0x50], R5 ;  /* 0x00005005ff0075a7 */ /* 0x000e640008021132 */
[----:B-1----:R-:W-:Y:S05]  /*6ba0*/  @!P1 BRA `(.L_x_108) ;  /* 0x0000008000cc9947 */ /* 0x002fea0003800000 */
.L_x_107:
[----:B------:R-:W-:Y:S05]  /*6bb0*/  BSYNC B0 ;  /* 0x0000000000007941 */ /* 0x000fea0003800000 */
.L_x_106:
[----:B------:R-:W-:Y:S01]  /*6bc0*/  ISETP.NE.AND P1, PT, R71, RZ, PT ;  /* 0x000000ff4700720c */ /* 0x000fe20003f25270 */
[----:B------:R-:W-:Y:S11]  /*6bd0*/  HFMA2 R68, -RZ, RZ, 0, 5.9604644775390625e-08 ;  /* 0x00000001ff447431 */ /* 0x000ff600000001ff */
[----:B------:R-:W-:Y:S01]  /*6be0*/  @!UPT UIADD3 URZ, UPT, UPT, URZ, URZ, URZ ;  /* 0x000000fffffff290 */ /* 0x000fe2000fffe0ff */
[----:B------:R2:W3:Y:S04]  /*6bf0*/  @P1 LDS.128 R60, [R104+UR50+0x200] ;  /* 0x00020032683c1984 */ /* 0x0004e80008000c00 */
[----:B------:R2:W4:Y:S04]  /*6c00*/  @P1 LDS.128 R64, [R103+0x200] ;  /* 0x0002000067401984 */ /* 0x0005280000000c00 */
[----:B------:R2:W1:Y:S04]  /*6c10*/  @P1 LDS.128 R72, [R104+UR50+0xa00] ;  /* 0x000a003268481984 */ /* 0x0004680008000c00 */
[----:B------:R2:W1:Y:S02]  /*6c20*/  @P1 LDS.128 R76, [R103+0xa00] ;  /* 0x000a0000674c1984 */ /* 0x0004640000000c00 */
.L_x_105:
[----:B------:R-:W-:Y:S05]  /*6c30*/  BSYNC B1 ;  /* 0x0000000000017941 */ /* 0x000fea0003800000 */
.L_x_104:
[----:B------:R-:W-:Y:S02]  /*6c40*/  ISETP.NE.AND P1, PT, R98, R2, PT ;  /* 0x000000026200720c */ /* 0x000fe40003f25270 */
[----:B------:R-:W-:Y:S01]  /*6c50*/  MOV R39, RZ ;  /* 0x000000ff00277202 */ /* 0x000fe20000000f00 */
[----:B------:R-:W-:Y:S10]  /*6c60*/  @P0 BRA `(.L_x_109) ;  /* 0x0000000000080947 */ /* 0x000ff40003800000 */
[----:B------:R-:W5:Y:S02]  /*6c70*/  SYNCS.PHASECHK.TRANS64.TRYWAIT P0, [R58+URZ+0xc0], R3 ;  /* 0x0000c0033a0075a7 */ /* 0x000f6400080011ff */
[----:B-----5:R-:W-:Y:S05]  /*6c80*/  @!P0 BRA `(.L_x_110) ;  /* 0x0000008000ac8947 */ /* 0x020fea0003800000 */
.L_x_109:
[----:B------:R-:W-:Y:S01]  /*6c90*/  IMAD.MOV.U32 R38, RZ, RZ, RZ ;  /* 0x000000ffff267224 */ /* 0x000fe200078e00ff */
[----:B------:R-:W-:Y:S02]  /*6ca0*/  CS2R R36, SRZ ;  /* 0x0000000000247805 */ /* 0x000fe4000001ff00 */
        /* <DEDUP_REMOVED lines=13> */
[----:B-1----:R-:W-:Y:S01]  /*6d80*/  CS2R R4, SRZ ;  /* 0x0000000000047805 */ /* 0x002fe2000001ff00 */
[----:B------:R-:W-:Y:S06]  /*6d90*/  @P1 BRA `(.L_x_111) ;  /* 0x0000000000bc1947 */ /* 0x000fec0003800000 */
[----:B------:R-:W-:Y:S11]  /*6da0*/  LOP3.LUT P0, RZ, R0, 0x3, R99, 0x48, !PT ;  /* 0x0000000300ff7812 */ /* 0x000ff60007804863 */
[----:B------:R-:W-:Y:S02]  /*6db0*/  @!UPT UIADD3 URZ, UPT, UPT, URZ, URZ, URZ ;  /* 0x000000fffffff290 */ /* 0x000fe4000fffe0ff */
[----:B------:R-:W-:Y:S05]  /*6dc0*/  @!P0 BRA `(.L_x_112) ;  /* 0x0000000000408947 */ /* 0x000fea0003800000 */
[----:B------:R-:W1:Y:S01]  /*6dd0*/  LDCU.64 UR8, c[0x4][0x70] ;  /* 0x01000e00ff0877ac */ /* 0x000e620008000a00 */
[----:B------:R-:W-:Y:S01]  /*6de0*/  MOV R15, 0x0 ;  /* 0x00000000000f7802 */ /* 0x000fe20000000f00 */
[----:B------:R-:W-:Y:S02]  /*6df0*/  HFMA2 R12, -RZ, RZ, 0, 5.9604644775390625e-08 ;  /* 0x00000001ff0c7431 */ /* 0x000fe400000001ff */
[----:B------:R-:W-:Y:S02]  /*6e00*/  IMAD.MOV.U32 R8, RZ, RZ, 0x192 ;  /* 0x00000192ff087424 */ /* 0x000fe400078e00ff */
[----:B------:R-:W-:Y:S01]  /*6e10*/  IMAD.MOV.U32 R13, RZ, RZ, RZ ;  /* 0x000000ffff0d7224 */ /* 0x000fe200078e00ff */
[----:B------:R-:W5:Y:S01]  /*6e20*/  LDCU.64 UR6, c[0x4][0x78] ;  /* 0x01000f00ff0677ac */ /* 0x000f620008000a00 */
[----:B------:R-:W2:Y:S01]  /*6e30*/  LDC.64 R14, c[0x4][R15] ;  /* 0x010000000f0e7b82 */ /* 0x000ea20000000a00 */
[----:B------:R-:W3:Y:S01]  /*6e40*/  LDCU.64 UR4, c[0x4][0x10] ;  /* 0x01000200ff0477ac */ /* 0x000ee20008000a00 */
[----:B-1----:R-:W-:Y:S01]  /*6e50*/  MOV R5, UR9 ;  /* 0x0000000900057c02 */ /* 0x002fe20008000f00 */
[----:B------:R-:W-:Y:S01]  /*6e60*/  IMAD.U32 R4, RZ, RZ, UR8 ;  /* 0x00000008ff047e24 */ /* 0x000fe2000f8e00ff */
[----:B-----5:R-:W-:Y:S01]  /*6e70*/  MOV R7, UR7 ;  /* 0x0000000700077c02 */ /* 0x020fe20008000f00 */
[----:B------:R-:W-:Y:S01]  /*6e80*/  IMAD.U32 R6, RZ, RZ, UR6 ;  /* 0x00000006ff067e24 */ /* 0x000fe2000f8e00ff */
[----:B---3--:R-:W-:Y:S01]  /*6e90*/  MOV R11, UR5 ;  /* 0x00000005000b7c02 */ /* 0x008fe20008000f00 */
[----:B------:R-:W-:Y:S02]  /*6ea0*/  IMAD.U32 R10, RZ, RZ, UR4 ;  /* 0x00000004ff0a7e24 */ /* 0x000fe4000f8e00ff */
[----:B------:R-:W-:Y:S07]  /*6eb0*/  LEPC R20, `(.L_x_112) ;  /* 0x000000001014794e */ /* 0x000fee0000000000 */
[----:B--2-4-:R-:W-:Y:S05]  /*6ec0*/  CALL.ABS.NOINC R14 ;  /* 0x000000000e007343 */ /* 0x014fea0003c00000 */
.L_x_112:
[----:B------:R-:W-:Y:S05]  /*6ed0*/  WARPSYNC.ALL ;  /* 0x0000000000007948 */ /* 0x000fea0003800000 */
[C---:B------:R-:W-:Y:S01]  /*6ee0*/  R2UR UR4, R59.reuse ;  /* 0x000000003b0472ca */ /* 0x040fe200000e0000 */
[----:B------:R-:W-:Y:S05]  /*6ef0*/  VIADD R0, R59, 0x40 ;  /* 0x000000403b007836 */ /* 0x000fea0000000000 */
[----:B------:R-:W-:Y:S04]  /*6f00*/  SHF.R.U32.HI R0, RZ, 0x15, R0 ;  /* 0x00000015ff007819 */ /* 0x000fe80000011600 */
[----:B------:R-:W-:Y:S03]  /*6f10*/  LOP3.LUT P0, RZ, R0, 0x3, R99, 0x48, !PT ;  /* 0x0000000300ff7812 */ /* 0x000fe60007804863 */
[----:B------:R-:W1:Y:S10]  /*6f20*/  LDTM.x16 R24, tmem[UR4] ;  /* 0x00000004001879ee */ /* 0x000e740008240000 */
[----:B-1----:R-:W-:Y:S05]  /*6f30*/  @!P0 BRA `(.L_x_113) ;  /* 0x0000000000408947 */ /* 0x002fea0003800000 */
        /* <DEDUP_REMOVED lines=16> */
.L_x_113:
[----:B------:R-:W-:Y:S05]  /*7040*/  WARPSYNC.ALL ;  /* 0x0000000000007948 */ /* 0x000fea0003800000 */
[----:B------:R-:W-:Y:S11]  /*7050*/  R2UR UR4, R59 ;  /* 0x000000003b0472ca */ /* 0x000ff600000e0000 */
[----:B------:R-:W-:Y:S02]  /*7060*/  @!UPT UIADD3 URZ, UPT, UPT, URZ, URZ, URZ ;  /* 0x000000fffffff290 */ /* 0x000fe4000fffe0ff */
[----:B------:R-:W1:Y:S02]  /*7070*/  LDTM.x16 R4, tmem[UR4+0x40] ;  /* 0x00004004000479ee */ /* 0x000e640008240000 */
[----:B-1----:R-:W-:Y:S01]  /*7080*/  NOP ;  /* 0x0000000000007918 */ /* 0x002fe20000000000 */
.L_x_111:
[----:B---3--:R-:W-:Y:S01]  /*7090*/  SHF.L.U32 R20, R60, 0x10, RZ ;  /* 0x000000103c147819 */ /* 0x008fe200000006ff */
[----:B------:R-:W-:Y:S01]  /*70a0*/  FMUL R0, R52, R24 ;  /* 0x0000001834007220 */ /* 0x000fe20000400000 */
[----:B------:R-:W-:Y:S01]  /*70b0*/  ISETP.NE.AND P0, PT, R98, R2, PT ;  /* 0x000000026200720c */ /* 0x000fe20003f05270 */
[----:B------:R-:W-:Y:S01]  /*70c0*/  FMUL R2, R52, R25 ;  /* 0x0000001934027220 */ /* 0x000fe20000400000 */
[----:B------:R-:W-:Y:S01]  /*70d0*/  LOP3.LUT R21, R60, 0xffff0000, RZ, 0xc0, !PT ;  /* 0xffff00003c157812 */ /* 0x000fe200078ec0ff */
[----:B------:R-:W-:Y:S01]  /*70e0*/  FFMA R0, R53, R20, R0 ;  /* 0x0000001435007223 */ /* 0x000fe20000000000 */
[C---:B------:R-:W-:Y:S01]  /*70f0*/  SHF.L.U32 R22, R61.reuse, 0x10, RZ ;  /* 0x000000103d167819 */ /* 0x040fe200000006ff */
[----:B------:R-:W-:Y:S01]  /*7100*/  FMUL R3, R52, R26 ;  /* 0x0000001a34037220 */ /* 0x000fe20000400000 */
[----:B------:R-:W-:Y:S01]  /*7110*/  LOP3.LUT R23, R61, 0xffff0000, RZ, 0xc0, !PT ;  /* 0xffff00003d177812 */ /* 0x000fe200078ec0ff */
[C---:B------:R-:W-:Y:S01]  /*7120*/  FFMA R2, R53.reuse, R21, R2 ;  /* 0x0000001535027223 */ /* 0x040fe20000000002 */
[----:B------:R-:W-:Y:S01]  /*7130*/  SHF.L.U32 R40, R62, 0x10, RZ ;  /* 0x000000103e287819 */ /* 0x000fe200000006ff */
[----:B------:R-:W-:Y:S01]  /*7140*/  FMUL R20, R52, R27 ;  /* 0x0000001b34147220 */ /* 0x000fe20000400000 */
[----:B------:R-:W-:Y:S01]  /*7150*/  LOP3.LUT R41, R62, 0xffff0000, RZ, 0xc0, !PT ;  /* 0xffff00003e297812 */ /* 0x000fe200078ec0ff */
[----:B------:R-:W-:Y:S01]  /*7160*/  FFMA R3, R53, R22, R3 ;  /* 0x0000001635037223 */ /* 0x000fe20000000003 */
[----:B------:R-:W-:Y:S01]  /*7170*/  F2FP.BF16.F32.PACK_AB R108, R2, R0 ;  /* 0x00000000026c723e */ /* 0x000fe200000010ff */
[C---:B------:R-:W-:Y:S01]  /*7180*/  FMUL R21, R52.reuse, R28 ;  /* 0x0000001c34157220 */ /* 0x040fe20000400000 */
[----:B------:R-:W-:Y:S01]  /*7190*/  LOP3.LUT R42, R77, 0xffff0000, RZ, 0xc0, !PT ;  /* 0xffff00004d2a7812 */ /* 0x000fe200078ec0ff */
[----:B------:R-:W-:Y:S01]  /*71a0*/  FMUL R22, R52, R29 ;  /* 0x0000001d34167220 */ /* 0x000fe20000400000 */
[----:B------:R-:W-:Y:S01]  /*71b0*/  SHF.L.U32 R54, R78, 0x10, RZ ;  /* 0x000000104e367819 */ /* 0x000fe200000006ff */
[----:B------:R-:W-:Y:S01]  /*71c0*/  FFMA R20, R53, R23, R20 ;  /* 0x0000001735147223 */ /* 0x000fe20000000014 */
[----:B------:R-:W-:Y:S01]  /*71d0*/  SHF.L.U32 R23, R63, 0x10, RZ ;  /* 0x000000103f177819 */ /* 0x000fe200000006ff */
[----:B------:R-:W-:Y:S01]  /*71e0*/  FFMA R21, R53, R40, R21 ;  /* 0x0000002835157223 */ /* 0x000fe20000000015 */
[----:B------:R-:W-:Y:S01]  /*71f0*/  LOP3.LUT R40, R63, 0xffff0000, RZ, 0xc0, !PT ;  /* 0xffff00003f287812 */ /* 0x000fe200078ec0ff */
[C---:B------:R-:W-:Y:S01]  /*7200*/  FFMA R22, R53.reuse, R41, R22 ;  /* 0x0000002935167223 */ /* 0x040fe20000000016 */
[----:B------:R-:W-:Y:S01]  /*7210*/  F2FP.BF16.F32.PACK_AB R109, R20, R3 ;  /* 0x00000003146d723e */ /* 0x000fe200000010ff */
[----:B------:R-:W-:Y:S01]  /*7220*/  FMUL R0, R52, R30 ;  /* 0x0000001e34007220 */ /* 0x000fe20000400000 */
[----:B----4-:R-:W-:Y:S01]  /*7230*/  LOP3.LUT R41, R66, 0xffff0000, RZ, 0xc0, !PT ;  /* 0xffff000042297812 */ /* 0x010fe200078ec0ff */
[----:B------:R-:W-:Y:S01]  /*7240*/  FMUL R2, R52, R31 ;  /* 0x0000001f34027220 */ /* 0x000fe20000400000 */
[----:B------:R-:W-:Y:S01]  /*7250*/  F2FP.BF16.F32.PACK_AB R110, R22, R21 ;  /* 0x00000015166e723e */ /* 0x000fe200000010ff */
[C---:B------:R-:W-:Y:S01]  /*7260*/  FFMA R0, R53.reuse, R23, R0 ;  /* 0x0000001735007223 */ /* 0x040fe20000000000 */
[C---:B------:R-:W-:Y:S01]  /*7270*/  SHF.L.U32 R22, R64.reuse, 0x10, RZ ;  /* 0x0000001040167819 */ /* 0x040fe200000006ff */
[----:B------:R-:W-:Y:S01]  /*7280*/  FFMA R2, R53, R40, R2 ;  /* 0x0000002835027223 */ /* 0x000fe20000000002 */
[----:B------:R-:W-:Y:S01]  /*7290*/  LOP3.LUT R23, R64, 0xffff0000, RZ, 0xc0, !PT ;  /* 0xffff000040177812 */ /* 0x000fe200078ec0ff */
[C---:B------:R-:W-:Y:S01]  /*72a0*/  FMUL R3, R52.reuse, R32 ;  /* 0x0000002034037220 */ /* 0x040fe20000400000 */
[----:B------:R-:W-:Y:S01]  /*72b0*/  SHF.L.U32 R40, R65, 0x10, RZ ;  /* 0x0000001041287819 */ /* 0x000fe200000006ff */
[----:B------:R-:W-:Y:S01]  /*72c0*/  FMUL R20, R52, R33 ;  /* 0x0000002134147220 */ /* 0x000fe20000400000 */
[----:B------:R-:W-:Y:S01]  /*72d0*/  F2FP.BF16.F32.PACK_AB R111, R2, R0 ;  /* 0x00000000026f723e */ /* 0x000fe200000010ff */
[----:B------:R-:W-:Y:S01]  /*72e0*/  FMUL R21, R52, R34 ;  /* 0x0000002234157220 */ /* 0x000fe20000400000 */
[----:B------:R-:W-:Y:S01]  /*72f0*/  LOP3.LUT R55, R78, 0xffff0000, RZ, 0xc0, !PT ;  /* 0xffff00004e377812 */ /* 0x000fe200078ec0ff */
[----:B------:R-:W-:Y:S01]  /*7300*/  FFMA R3, R53, R22, R3 ;  /* 0x0000001635037223 */ /* 0x000fe20000000003 */
[----:B------:R-:W-:Y:S01]  /*7310*/  SHF.L.U32 R56, R79, 0x10, RZ ;  /* 0x000000104f387819 */ /* 0x000fe200000006ff */
[----:B------:R-:W-:Y:S01]  /*7320*/  FFMA R20, R53, R23, R20 ;  /* 0x0000001735147223 */ /* 0x000fe20000000014 */
[----:B------:R-:W-:Y:S01]  /*7330*/  LOP3.LUT R23, R65, 0xffff0000, RZ, 0xc0, !PT ;  /* 0xffff000041177812 */ /* 0x000fe200078ec0ff */
[----:B------:R-:W-:Y:S01]  /*7340*/  FFMA R21, R53, R40, R21 ;  /* 0x0000002835157223 */ /* 0x000fe20000000015 */
[----:B------:R-:W-:Y:S01]  /*7350*/  SHF.L.U32 R40, R66, 0x10, RZ ;  /* 0x0000001042287819 */ /* 0x000fe200000006ff */
[----:B------:R-:W-:Y:S01]  /*7360*/  FMUL R0, R52, R35 ;  /* 0x0000002334007220 */ /* 0x000fe20000400000 */
[----:B------:R-:W-:Y:S01]  /*7370*/  F2FP.BF16.F32.PACK_AB R112, R20, R3 ;  /* 0x000000031470723e */ /* 0x000fe200000010ff */
[C---:B------:R-:W-:Y:S01]  /*7380*/  FMUL R2, R52.reuse, R36 ;  /* 0x0000002434027220 */ /* 0x040fe20000400000 */
[----:B------:R-:W-:Y:S01]  /*7390*/  LOP3.LUT R57, R79, 0xffff0000, RZ, 0xc0, !PT ;  /* 0xffff00004f397812 */ /* 0x000fe200078ec0ff */
[----:B------:R-:W-:Y:S01]  /*73a0*/  FMUL R22, R52, R37 ;  /* 0x0000002534167220 */ /* 0x000fe20000400000 */
[----:B------:R-:W-:Y:S01]  /*73b0*/  ISETP.NE.AND P1, PT, R98, RZ, PT ;  /* 0x000000ff6200720c */ /* 0x000fe20003f25270 */
[----:B------:R-:W-:Y:S01]  /*73c0*/  FFMA R0, R53, R23, R0 ;  /* 0x0000001735007223 */ /* 0x000fe20000000000 */
[----:B------:R-:W-:Y:S01]  /*73d0*/  SHF.L.U32 R23, R67, 0x10, RZ ;  /* 0x0000001043177819 */ /* 0x000fe200000006ff */
[----:B------:R-:W-:Y:S01]  /*73e0*/  FFMA R2, R53, R40, R2 ;  /* 0x0000002835027223 */ /* 0x000fe20000000002 */
[----:B------:R-:W-:Y:S01]  /*73f0*/  LOP3.LUT R40, R67, 0xffff0000, RZ, 0xc0, !PT ;  /* 0xffff000043287812 */ /* 0x000fe200078ec0ff */
[----:B------:R1:W-:Y:S01]  /*7400*/  @!P0 STS.128 [R104+UR50+0x200], R108 ;  /* 0x0002006c68008988 */ /* 0x0003e20008000c32 */
[----:B------:R-:W-:Y:S01]  /*7410*/  F2FP.BF16.F32.PACK_AB R113, R0, R21 ;  /* 0x000000150071723e */ /* 0x000fe200000010ff */
[C---:B------:R-:W-:Y:S01]  /*7420*/  FFMA R22, R53.reuse, R41, R22 ;  /* 0x0000002935167223 */ /* 0x040fe20000000016 */
[----:B------:R-:W-:Y:S01]  /*7430*/  LOP3.LUT R41, R74, 0xffff0000, RZ, 0xc0, !PT ;  /* 0xffff00004a297812 */ /* 0x000fe200078ec0ff */
[C---:B------:R-:W-:Y:S01]  /*7440*/  FMUL R3, R52.reuse, R38 ;  /* 0x0000002634037220 */ /* 0x040fe20000400000 */
[C---:B------:R-:W-:Y:S01]  /*7450*/  FMUL R20, R52.reuse, R39 ;  /* 0x0000002734147220 */ /* 0x040fe20000400000 */
        /* <DEDUP_REMOVED lines=9> */
[C---:B------:R-:W-:Y:S01]  /*74f0*/  FFMA R0, R53.reuse, R22, R0 ;  /* 0x0000001635007223 */ /* 0x040fe20000000000 */
[C---:B------:R-:W-:Y:S01]  /*7500*/  FFMA R2, R53.reuse, R23, R2 ;  /* 0x0000001735027223 */ /* 0x040fe20000000002 */
[----:B------:R-:W-:Y:S01]  /*7510*/  F2FP.BF16.F32.PACK_AB R115, R20, R3 ;  /* 0x000000031473723e */ /* 0x000fe200000010ff */
[----:B------:R-:W-:Y:S01]  /*7520*/  FFMA R21, R53, R40, R21 ;  /* 0x0000002835157223 */ /* 0x000fe20000000015 */
[----:B------:R-:W-:Y:S01]  /*7530*/  LOP3.LUT R23, R73, 0xffff0000, RZ, 0xc0, !PT ;  /* 0xffff000049177812 */ /* 0x000fe200078ec0ff */
[----:B------:R-:W-:Y:S01]  /*7540*/  FMUL R3, R52, R7 ;  /* 0x0000000734037220 */ /* 0x000fe20000400000 */
[----:B------:R-:W-:Y:S01]  /*7550*/  SHF.L.U32 R40, R74, 0x10, RZ ;  /* 0x000000104a287819 */ /* 0x000fe200000006ff */
[----:B------:R1:W-:Y:S01]  /*7560*/  @!P0 STS.128 [R103+0x200], R112 ;  /* 0x0002007067008388 */ /* 0x0003e20000000c00 */
[C---:B------:R-:W-:Y:S01]  /*7570*/  FMUL R20, R52.reuse, R8 ;  /* 0x0000000834147220 */ /* 0x040fe20000400000 */
[----:B------:R-:W-:Y:S01]  /*7580*/  FMUL R22, R52, R9 ;  /* 0x0000000934167220 */ /* 0x000fe20000400000 */
[C---:B------:R-:W-:Y:S01]  /*7590*/  FFMA R3, R53.reuse, R23, R3 ;  /* 0x0000001735037223 */ /* 0x040fe20000000003 */
[----:B------:R-:W-:Y:S01]  /*75a0*/  F2FP.BF16.F32.PACK_AB R116, R2, R0 ;  /* 0x000000000274723e */ /* 0x000fe200000010ff */
[----:B------:R-:W-:Y:S01]  /*75b0*/  FFMA R20, R53, R40, R20 ;  /* 0x0000002835147223 */ /* 0x000fe20000000014 */
[C---:B------:R-:W-:Y:S01]  /*75c0*/  SHF.L.U32 R23, R75.reuse, 0x10, RZ ;  /* 0x000000104b177819 */ /* 0x040fe200000006ff */
[C---:B------:R-:W-:Y:S01]  /*75d0*/  FMUL R0, R52.reuse, R10 ;  /* 0x0000000a34007220 */ /* 0x040fe20000400000 */
[----:B------:R-:W-:Y:S01]  /*75e0*/  LOP3.LUT R40, R75, 0xffff0000, RZ, 0xc0, !PT ;  /* 0xffff00004b287812 */ /* 0x000fe200078ec0ff */
[C---:B------:R-:W-:Y:S01]  /*75f0*/  FFMA R22, R53.reuse, R41, R22 ;  /* 0x0000002935167223 */ /* 0x040fe20000000016 */
[C---:B------:R-:W-:Y:S01]  /*7600*/  FMUL R2, R52.reuse, R11 ;  /* 0x0000000b34027220 */ /* 0x040fe20000400000 */
[----:B------:R-:W-:Y:S01]  /*7610*/  FFMA R0, R53, R23, R0 ;  /* 0x0000001735007223 */ /* 0x000fe20000000000 */
[----:B------:R-:W-:Y:S01]  /*7620*/  F2FP.BF16.F32.PACK_AB R117, R3, R21 ;  /* 0x000000150375723e */ /* 0x000fe200000010ff */
[----:B------:R-:W-:Y:S01]  /*7630*/  FMUL R3, R52, R12 ;  /* 0x0000000c34037220 */ /* 0x000fe20000400000 */
[----:B------:R-:W-:Y:S01]  /*7640*/  FFMA R2, R53, R40, R2 ;  /* 0x0000002835027223 */ /* 0x000fe20000000002 */
[----:B------:R-:W-:Y:S01]  /*7650*/  SHF.L.U32 R23, R76, 0x10, RZ ;  /* 0x000000104c177819 */ /* 0x000fe200000006ff */
[----:B------:R-:W-:Y:S01]  /*7660*/  FMUL R21, R52, R14 ;  /* 0x0000000e34157220 */ /* 0x000fe20000400000 */
[----:B------:R-:W-:Y:S01]  /*7670*/  F2FP.BF16.F32.PACK_AB R118, R22, R20 ;  /* 0x000000141676723e */ /* 0x000fe200000010ff */
[----:B------:R-:W-:Y:S01]  /*7680*/  FMUL R20, R52, R13 ;  /* 0x0000000d34147220 */ /* 0x000fe20000400000 */
[----:B------:R-:W-:Y:S01]  /*7690*/  LOP3.LUT R40, R76, 0xffff0000, RZ, 0xc0, !PT ;  /* 0xffff00004c287812 */ /* 0x000fe200078ec0ff */
[C---:B------:R-:W-:Y:S01]  /*76a0*/  FMUL R22, R52.reuse, R15 ;  /* 0x0000000f34167220 */ /* 0x040fe20000400000 */
[----:B------:R-:W-:Y:S01]  /*76b0*/  SHF.L.U32 R41, R77, 0x10, RZ ;  /* 0x000000104d297819 */ /* 0x000fe200000006ff */
[C---:B------:R-:W-:Y:S01]  /*76c0*/  FFMA R3, R53.reuse, R23, R3 ;  /* 0x0000001735037223 */ /* 0x040fe20000000003 */
[C---:B------:R-:W-:Y:S01]  /*76d0*/  FMUL R23, R52.reuse, R16 ;  /* 0x0000001034177220 */ /* 0x040fe20000400000 */
[C---:B------:R-:W-:Y:S01]  /*76e0*/  FFMA R20, R53.reuse, R40, R20 ;  /* 0x0000002835147223 */ /* 0x040fe20000000014 */
[C---:B------:R-:W-:Y:S01]  /*76f0*/  FMUL R40, R52.reuse, R17 ;  /* 0x0000001134287220 */ /* 0x040fe20000400000 */
[C---:B------:R-:W-:Y:S01]  /*7700*/  FFMA R21, R53.reuse, R41, R21 ;  /* 0x0000002935157223 */ /* 0x040fe20000000015 */
[C---:B------:R-:W-:Y:S01]  /*7710*/  FFMA R22, R53.reuse, R42, R22 ;  /* 0x0000002a35167223 */ /* 0x040fe20000000016 */
[C---:B------:R-:W-:Y:S01]  /*7720*/  FMUL R41, R52.reuse, R18 ;  /* 0x0000001234297220 */ /* 0x040fe20000400000 */
[----:B------:R-:W-:Y:S01]  /*7730*/  FMUL R42, R52, R19 ;  /* 0x00000013342a7220 */ /* 0x000fe20000400000 */
[----:B------:R-:W-:Y:S01]  /*7740*/  F2FP.BF16.F32.PACK_AB R119, R2, R0 ;  /* 0x000000000277723e */ /* 0x000fe200000010ff */
[C---:B------:R-:W-:Y:S01]  /*7750*/  FFMA R23, R53.reuse, R54, R23 ;  /* 0x0000003635177223 */ /* 0x040fe20000000017 */
[C---:B------:R-:W-:Y:S01]  /*7760*/  FFMA R40, R53.reuse, R55, R40 ;  /* 0x0000003735287223 */ /* 0x040fe20000000028 */
[C---:B------:R-:W-:Y:S01]  /*7770*/  FFMA R41, R53.reuse, R56, R41 ;  /* 0x0000003835297223 */ /* 0x040fe20000000029 */
[----:B------:R-:W-:Y:S01]  /*7780*/  FFMA R42, R53, R57, R42 ;  /* 0x00000039352a7223 */ /* 0x000fe2000000002a */
[----:B------:R1:W-:Y:S01]  /*7790*/  @!P0 STS.128 [R104+UR50+0xa00], R116 ;  /* 0x000a007468008988 */ /* 0x0003e20008000c32 */
[----:B------:R-:W-:Y:S02]  /*77a0*/  F2FP.BF16.F32.PACK_AB R21, R22, R21 ;  /* 0x000000151615723e */ /* 0x000fe400000010ff */
[----:B------:R-:W-:Y:S02]  /*77b0*/  F2FP.BF16.F32.PACK_AB R22, R40, R23 ;  /* 0x000000172816723e */ /* 0x000fe400000010ff */
[----:B------:R-:W-:Y:S02]  /*77c0*/  F2FP.BF16.F32.PACK_AB R20, R20, R3 ;  /* 0x000000031414723e */ /* 0x000fe400000010ff */
[----:B------:R-:W-:Y:S05]  /*77d0*/  F2FP.BF16.F32.PACK_AB R23, R42, R41 ;  /* 0x000000292a17723e */ /* 0x000fea00000010ff */
[----:B------:R1:W-:Y:S01]  /*77e0*/  @!P0 STS.128 [R103+0xa00], R20 ;  /* 0x000a001467008388 */ /* 0x0003e20000000c00 */
[----:B------:R-:W-:Y:S01]  /*77f0*/  @!PT LDS RZ, [RZ] ;  /* 0x00000000fffff984 */ /* 0x000fe20000000800 */
[----:B------:R-:W-:Y:S01]  /*7800*/  @!PT LDS RZ, [RZ] ;  /* 0x00000000fffff984 */ /* 0x000fe20000000800 */
[----:B------:R-:W-:Y:S01]  /*7810*/  @!PT LDS RZ, [RZ] ;  /* 0x00000000fffff984 */ /* 0x000fe20000000800 */
[----:B------:R-:W-:Y:S01]  /*7820*/  @!PT LDS RZ, [RZ] ;  /* 0x00000000fffff984 */ /* 0x000fe20000000800 */
[----:B------:R3:W-:Y:S07]  /*7830*/  MEMBAR.ALL.CTA ;  /* 0x0000000000007992 */ /* 0x0007ee0000008000 */
[----:B---3--:R-:W3:Y:S01]  /*7840*/  FENCE.VIEW.ASYNC.S ;  /* 0x00000000000073c6 */ /* 0x008ee20000000000 */
[----:B------:R-:W-:Y:S05]  /*7850*/  WARPSYNC.ALL ;  /* 0x0000000000007948 */ /* 0x000fea0003800000 */
[----:B------:R-:W-:Y:S01]  /*7860*/  BSSY.RECONVERGENT B0, `(.L_x_114) ;  /* 0x0000011000007945 */ /* 0x000fe20003800200 */
[----:B---3--:R-:W-:Y:S06]  /*7870*/  BAR.SYNC.DEFER_BLOCKING 0x1, 0x80 ;  /* 0x0042000000007b1d */ /* 0x008fec0000010000 */
[----:B------:R-:W-:Y:S05]  /*7880*/  @P1 BRA `(.L_x_115) ;  /* 0x0000000000381947 */ /* 0x000fea0003800000 */
[----:B------:R-:W-:Y:S02]  /*7890*/  UIADD3 UR4, UPT, UPT, UR50, 0x200, URZ ;  /* 0x0000020032047890 */ /* 0x000fe4000fffe0ff */
[----:B------:R-:W-:Y:S01]  /*78a0*/  UIADD3 UR8, UP0, UPT, UR58, 0xa80, URZ ;  /* 0x00000a803a087890 */ /* 0x000fe2000ff1e0ff */
[----:B------:R-:W-:Y:S01]  /*78b0*/  UMOV UR43, UR36 ;  /* 0x00000024002b7c82 */ /* 0x000fe20008000000 */
[----:B------:R-:W-:Y:S02]  /*78c0*/  UIADD3 UR5, UPT, UPT, UR41, 0x40, URZ ;  /* 0x0000004029057890 */ /* 0x000fe4000fffe0ff */
[----:B------:R-:W-:Y:S01]  /*78d0*/  MOV R88, UR4 ;  /* 0x0000000400587c02 */ /* 0x000fe20008000f00 */
[----:B------:R-:W-:Y:S02]  /*78e0*/  UIADD3.X UR9, UPT, UPT, URZ, UR59, URZ, UP0, !UPT ;  /* 0x0000003bff097290 */ /* 0x000fe400087fe4ff */
[----:B------:R-:W-:Y:S01]  /*78f0*/  UIADD3 UR4, UPT, UPT, UR50, 0xa00, URZ ;  /* 0x00000a0032047890 */ /* 0x000fe2000fffe0ff */
[----:B------:R-:W-:Y:S01]  /*7900*/  R2UR UR40, R88 ;  /* 0x00000000582872ca */ /* 0x000fe200000e0000 */
[----:B------:R-:W-:Y:S01]  /*7910*/  UMOV UR6, UR42 ;  /* 0x0000002a00067c82 */ /* 0x000fe20008000000 */
[----:B------:R-:W-:Y:S11]  /*7920*/  UMOV UR7, UR36 ;  /* 0x0000002400077c82 */ /* 0x000ff60008000000 */
[----:B------:R3:W-:Y:S01]  /*7930*/  UTMASTG.3D [UR40], [UR8] ;  /* 0x00000028080073b5 */ /* 0x0007e20008010000 */
[----:B------:R3:W-:Y:S01]  /*7940*/  UTMASTG.3D [UR4], [UR8] ;  /* 0x00000004080073b5 */ /* 0x0007e20008010000 */
[----:B------:R0:W-:Y:S01]  /*7950*/  UTMACMDFLUSH ;  /* 0x00000000000079b7 */ /* 0x0001e20000000000 */
[----:B---3--:R-:W-:Y:S04]  /*7960*/  DEPBAR.LE SB0, 0x1 ;  /* 0x000080400000791a */ /* 0x008fe80000000000 */
.L_x_115:
[----:B------:R-:W-:Y:S05]  /*7970*/  BSYNC.RECONVERGENT B0 ;  /* 0x0000000000007941 */ /* 0x000fea0003800200 */
.L_x_114:
[----:B------:R-:W-:Y:S01]  /*7980*/  BAR.SYNC.DEFER_BLOCKING 0x1, 0x80 ;  /* 0x0042000000007b1d */ /* 0x000fe20000010000 */
[----:B------:R-:W-:Y:S01]  /*7990*/  ISETP.NE.AND P1, PT, R105, RZ, PT ;  /* 0x000000ff6900720c */ /* 0x000fe20003f25270 */
[----:B------:R-:W-:Y:S01]  /*79a0*/  UISETP.NE.AND UP0, UPT, UR51, URZ, UPT ;  /* 0x000000ff3300728c */ /* 0x000fe2000bf05270 */
[----:B------:R-:W-:Y:S11]  /*79b0*/  LEA R2, R68, UR50, 0x3 ;  /* 0x0000003244027c11 */ /* 0x000ff6000f8e18ff */
[----:B------:R-:W-:Y:S01]  /*79c0*/  @P1 SHF.L.U32 R3, RZ, 0x1f, RZ ;  /* 0x0000001fff031819 */ /* 0x000fe200000006ff */
[----:B------:R-:W-:Y:S06]  /*79d0*/  BRA.U !UP0, `(.L_x_116) ;  /* 0x0000000108247547 */ /* 0x000fec000b800000 */
[----:B-1----:R-:W-:Y:S01]  /*79e0*/  IMAD.U32 R20, RZ, RZ, UR57 ;  /* 0x00000039ff147e24 */ /* 0x002fe2000f8e00ff */
[----:B------:R-:W-:Y:S01]  /*79f0*/  MOV R0, UR37 ;  /* 0x0000002500007c02 */ /* 0x000fe20008000f00 */
[----:B------:R-:W-:Y:S03]  /*7a00*/  UIADD3 UR57, UPT, UPT, UR57, 0x1, URZ ;  /* 0x0000000139397890 */ /* 0x000fe6000fffe0ff */
[----:B------:R-:W-:Y:S01]  /*7a10*/  @P1 LEA R20, R20, UR50, 0x3 ;  /* 0x0000003214141c11 */ /* 0x000fe2000f8e18ff */
[----:B------:R-:W-:Y:S04]  /*7a20*/  UISETP.NE.AND UP0, UPT, UR57, 0x4, UPT ;  /* 0x000000043900788c */ /* 0x000fe8000bf05270 */
[----:B------:R-:W-:Y:S01]  /*7a30*/  @P1 VIADD R20, R20, 0x70 ;  /* 0x0000007014141836 */ /* 0x000fe20000000000 */
[----:B------:R-:W-:Y:S04]  /*7a40*/  USEL UR57, UR57, URZ, UP0 ;  /* 0x000000ff39397287 */ /* 0x000fe80008000000 */
[----:B------:R-:W-:Y:S04]  /*7a50*/  @P1 PRMT R0, R0, 0x654, R20 ;  /* 0x0000065400001816 */ /* 0x000fe80000000014 */
[----:B------:R3:W-:Y:S04]  /*7a60*/  @P1 SYNCS.ARRIVE.TRANS64.RED.A1T0 RZ, [R0+URZ], RZ ;  /* 0x000000ff00ff19a7 */ /* 0x0007e800081004ff */
.L_x_116:
[----:B------:R-:W4:Y:S01]  /*7a70*/  @P1 SYNCS.PHASECHK.TRANS64.TRYWAIT P0, [R2+URZ+0x50], R3 ;  /* 0x00005003020015a7 */ /* 0x000f2200080011ff */
[----:B------:R-:W-:Y:S01]  /*7a80*/  BSSY B1, `(.L_x_117) ;  /* 0x0000014000017945 */ /* 0x000fe20003800000 */
[----:B----4-:R-:W-:Y:S03]  /*7a90*/  @P1 SEL R70, RZ, 0x1, !P0 ;  /* 0x00000001ff461807 */ /* 0x010fe60004000000 */
[----:B------:R-:W-:Y:S05]  /*7aa0*/  @!P1 BRA `(.L_x_118) ;  /* 0x0000000000449947 */ /* 0x000fea0003800000 */
[----:B------:R-:W-:Y:S01]  /*7ab0*/  ISETP.NE.AND P1, PT, R71, RZ, PT ;  /* 0x000000ff4700720c */ /* 0x000fe20003f25270 */
[----:B------:R-:W-:Y:S01]  /*7ac0*/  BSSY B0, `(.L_x_119) ;  /* 0x0000009000007945 */ /* 0x000fe20003800000 */
[----:B------:R-:W-:Y:S11]  /*7ad0*/  ISETP.NE.AND P0, PT, R70, RZ, PT ;  /* 0x000000ff4600720c */ /* 0x000ff60003f05270 */
[----:B-1----:R-:W-:Y:S05]  /*7ae0*/  @P1 IMAD R20, R68, 0x1000, R104 ;  /* 0x0000100044141824 */ /* 0x002fea00078e0268 */
[----:B------:R-:W-:Y:S05]  /*7af0*/  @P1 IADD3 R3, PT, PT, R20, UR50, RZ ;  /* 0x0000003214031c10 */ /* 0x000fea000fffe0ff */
[----:B------:R-:W-:Y:S01]  /*7b00*/  @P1 IMAD.IADD R3, R69, 0x1, R3 ;  /* 0x0000000145031824 */ /* 0x000fe200078e0203 */
[----:B------:R-:W-:Y:S06]  /*7b10*/  @P0 BRA `(.L_x_120) ;  /* 0x00000000000c0947 */ /* 0x000fec0003800000 */
[----:B---3--:R-:W-:Y:S04]  /*7b20*/  SHF.L.U32 R0, RZ, 0x1f, RZ ;  /* 0x0000001fff007819 */ /* 0x008fe800000006ff */
[----:B------:R-:W1:Y:S02]  /*7b30*/  SYNCS.PHASECHK.TRANS64.TRYWAIT P0, [R2+URZ+0x50], R0 ;  /* 0x00005000020075a7 */ /* 0x000e6400080011ff */
[----:B-1----:R-:W-:Y:S05]  /*7b40*/  @!P0 BRA `(.L_x_121) ;  /* 0x0000007400108947 */ /* 0x002fea0003800000 */
.L_x_120:
[----:B------:R-:W-:Y:S05]  /*7b50*/  BSYNC B0 ;  /* 0x0000000000007941 */ /* 0x000fea0003800000 */
.L_x_119:
[----:B------:R-:W-:Y:S02]  /*7b60*/  ISETP.NE.AND P0, PT, R71, RZ, PT ;  /* 0x000000ff4700720c */ /* 0x000fe40003f05270 */
[----:B------:R-:W-:Y:S11]  /*7b70*/  IADD3 R68, PT, PT, R68, 0x1, RZ ;  /* 0x0000000144447810 */ /* 0x000ff60007ffe0ff */
[----:B------:R4:W1:Y:S04]  /*7b80*/  @P0 LDS.128 R60, [R20+UR50+0x200] ;  /* 0x00020032143c0984 */ /* 0x0008680008000c00 */
[----:B------:R4:W1:Y:S04]  /*7b90*/  @P0 LDS.128 R72, [R20+UR50+0xa00] ;  /* 0x000a003214480984 */ /* 0x0008680008000c00 */
[----:B------:R4:W1:Y:S04]  /*7ba0*/  @P0 LDS.128 R64, [R3+0x200] ;  /* 0x0002000003400984 */ /* 0x0008680000000c00 */
[----:B------:R4:W1:Y:S02]  /*7bb0*/  @P0 LDS.128 R76, [R3+0xa00] ;  /* 0x000a0000034c0984 */ /* 0x0008640000000c00 */
.L_x_118:
[----:B------:R-:W-:Y:S05]  /*7bc0*/  BSYNC B1 ;  /* 0x0000000000017941 */ /* 0x000fea0003800000 */
.L_x_117:
[----:B----4-:R-:W-:Y:S05]  /*7bd0*/  VIADD R3, R59, 0x400000 ;  /* 0x004000003b037836 */ /* 0x010fea0000000000 */
[----:B-1-3--:R-:W-:Y:S04]  /*7be0*/  SHF.R.U32.HI R0, RZ, 0x15, R3 ;  /* 0x00000015ff007819 */ /* 0x00afe80000011603 */
[----:B------:R-:W-:Y:S04]  /*7bf0*/  LOP3.LUT R22, R0, 0x3, RZ, 0xc0, !PT ;  /* 0x0000000300167812 */ /* 0x000fe800078ec0ff */
[----:B------:R-:W-:Y:S11]  /*7c00*/  ISETP.NE.AND P0, PT, R98, R22, PT ;  /* 0x000000166200720c */ /* 0x000ff60003f05270 */
[----:B------:R-:W-:Y:S02]  /*7c10*/  @!UPT UIADD3 URZ, UPT, UPT, URZ, URZ, URZ ;  /* 0x000000fffffff290 */ /* 0x000fe4000fffe0ff */
[----:B------:R-:W-:Y:S05]  /*7c20*/  @P0 BRA `(.L_x_122) ;  /* 0x0000000000bc0947 */ /* 0x000fea0003800000 */
[----:B------:R-:W-:Y:S02]  /*7c30*/  LOP3.LUT P0, RZ, R0, 0x3, R99, 0x48, !PT ;  /* 0x0000000300ff7812 */ /* 0x000fe40007804863 */
[----:B------:R-:W-:Y:S11]  /*7c40*/  MOV R2, R3 ;  /* 0x0000000300027202 */ /* 0x000ff60000000f00 */
[----:B------:R-:W-:Y:S05]  /*7c50*/  @!P0 BRA `(.L_x_123) ;  /* 0x0000000000408947 */ /* 0x000fea0003800000 */
[----:B------:R-:W1:Y:S01]  /*7c60*/  LDCU.64 UR8, c[0x4][0x70] ;  /* 0x01000e00ff0877ac */ /* 0x000e620008000a00 */
[----:B------:R-:W-:Y:S01]  /*7c70*/  MOV R15, 0x0 ;  /* 0x00000000000f7802 */ /* 0x000fe20000000f00 */
[----:B------:R-:W-:Y:S02]  /*7c80*/  HFMA2 R12, -RZ, RZ, 0, 5.9604644775390625e-08 ;  /* 0x00000001ff0c7431 */ /* 0x000fe400000001ff */
[----:B------:R-:W-:Y:S02]  /*7c90*/  IMAD.MOV.U32 R8, RZ, RZ, 0x192 ;  /* 0x00000192ff087424 */ /* 0x000fe400078e00ff */
[----:B------:R-:W-:Y:S01]  /*7ca0*/  IMAD.MOV.U32 R13, RZ, RZ, RZ ;  /* 0x000000ffff0d7224 */ /* 0x000fe200078e00ff */
[----:B------:R-:W3:Y:S01]  /*7cb0*/  LDCU.64 UR6, c[0x4][0x78] ;  /* 0x01000f00ff0677ac */ /* 0x000ee20008000a00 */
[----:B------:R-:W4:Y:S01]  /*7cc0*/  LDC.64 R14, c[0x4][R15] ;  /* 0x010000000f0e7b82 */ /* 0x000f220000000a00 */
[----:B------:R-:W5:Y:S01]  /*7cd0*/  LDCU.64 UR4, c[0x4][0x10] ;  /* 0x01000200ff0477ac */ /* 0x000f620008000a00 */
[----:B-1----:R-:W-:Y:S01]  /*7ce0*/  MOV R5, UR9 ;  /* 0x0000000900057c02 */ /* 0x002fe20008000f00 */
[----:B------:R-:W-:Y:S01]  /*7cf0*/  IMAD.U32 R4, RZ, RZ, UR8 ;  /* 0x00000008ff047e24 */ /* 0x000fe2000f8e00ff */
[----:B---3--:R-:W-:Y:S01]  /*7d00*/  MOV R7, UR7 ;  /* 0x0000000700077c02 */ /* 0x008fe20008000f00 */
[----:B------:R-:W-:Y:S01]  /*7d10*/  IMAD.U32 R6, RZ, RZ, UR6 ;  /* 0x00000006ff067e24 */ /* 0x000fe2000f8e00ff */
[----:B-----5:R-:W-:Y:S01]  /*7d20*/  MOV R11, UR5 ;  /* 0x00000005000b7c02 */ /* 0x020fe20008000f00 */
[----:B------:R-:W-:Y:S02]  /*7d30*/  IMAD.U32 R10, RZ, RZ, UR4 ;  /* 0x00000004ff0a7e24 */ /* 0x000fe4000f8e00ff */
[----:B------:R-:W-:Y:S07]  /*7d40*/  LEPC R20, `(.L_x_123) ;  /* 0x000000001014794e */ /* 0x000fee0000000000 */
[----:B--2-4-:R-:W-:Y:S05]  /*7d50*/  CALL.ABS.NOINC R14 ;  /* 0x000000000e007343 */ /* 0x014fea0003c00000 */
.L_x_123:
        /* <DEDUP_REMOVED lines=23> */
.L_x_124:
[----:B------:R-:W-:Y:S05]  /*7ed0*/  WARPSYNC.ALL ;  /* 0x0000000000007948 */ /* 0x000fea0003800000 */
[----:B------:R-:W-:Y:S11]  /*7ee0*/  R2UR UR4, R2 ;  /* 0x00000000020472ca */ /* 0x000ff600000e0000 */
[----:B------:R-:W-:Y:S02]  /*7ef0*/  @!UPT UIADD3 URZ, UPT, UPT, URZ, URZ, URZ ;  /* 0x000000fffffff290 */ /* 0x000fe4000fffe0ff */
[----:B------:R-:W1:Y:S02]  /*7f00*/  LDTM.x16 R4, tmem[UR4+0x40] ;  /* 0x00004004000479ee */ /* 0x000e640008240000 */
[----:B-1----:R-:W-:Y:S01]  /*7f10*/  NOP ;  /* 0x0000000000007918 */ /* 0x002fe20000000000 */
.L_x_122:
[----:B------:R-:W-:Y:S01]  /*7f20*/  ISETP.NE.AND P2, PT, R105, RZ, PT ;  /* 0x000000ff6900720c */ /* 0x000fe20003f45270 */
[----:B------:R-:W-:Y:S01]  /*7f30*/  FMUL R0, R52, R24 ;  /* 0x0000001834007220 */ /* 0x000fe20000400000 */
[----:B------:R-:W-:Y:S01]  /*7f40*/  SHF.L.U32 R3, R60, 0x10, RZ ;  /* 0x000000103c037819 */ /* 0x000fe200000006ff */
[----:B------:R-:W-:Y:S01]  /*7f50*/  FMUL R2, R52, R25 ;  /* 0x0000001934027220 */ /* 0x000fe20000400000 */
[----:B------:R-:W-:Y:S02]  /*7f60*/  LOP3.LUT R20, R60, 0xffff0000, RZ, 0xc0, !PT ;  /* 0xffff00003c147812 */ /* 0x000fe400078ec0ff */
[----:B------:R-:W-:Y:S01]  /*7f70*/  SHF.L.U32 R21, R61, 0x10, RZ ;  /* 0x000000103d157819 */ /* 0x000fe200000006ff */
[C---:B------:R-:W-:Y:S01]  /*7f80*/  FFMA R0, R53.reuse, R3, R0 ;  /* 0x0000000335007223 */ /* 0x040fe20000000000 */
[----:B------:R-:W-:Y:S01]  /*7f90*/  ISETP.NE.AND P1, PT, R98, R22, PT ;  /* 0x000000166200720c */ /* 0x000fe20003f25270 */
[C---:B------:R-:W-:Y:S01]  /*7fa0*/  FFMA R2, R53.reuse, R20, R2 ;  /* 0x0000001435027223 */ /* 0x040fe20000000002 */
[----:B------:R-:W-:Y:S01]  /*7fb0*/  MOV R20, UR57 ;  /* 0x0000003900147c02 */ /* 0x000fe20008000f00 */
[----:B------:R-:W-:Y:S01]  /*7fc0*/  FMUL R3, R52, R26 ;  /* 0x0000001a34037220 */ /* 0x000fe20000400000 */
[----:B------:R-:W-:Y:S02]  /*7fd0*/  SHF.L.U32 R22, R62, 0x10, RZ ;  /* 0x000000103e167819 */ /* 0x000fe400000006ff */
[----:B------:R-:W-:Y:S01]  /*7fe0*/  @P2 LEA R20, R20, UR50, 0x3 ;  /* 0x0000003214142c11 */ /* 0x000fe2000f8e18ff */
[----:B------:R-:W-:Y:S01]  /*7ff0*/  FFMA R3, R53, R21, R3 ;  /* 0x0000001535037223 */ /* 0x000fe20000000003 */
[----:B------:R-:W-:Y:S01]  /*8000*/  F2FP.BF16.F32.PACK_AB R108, R2, R0 ;  /* 0x00000000026c723e */ /* 0x000fe200000010ff */
[C---:B------:R-:W-:Y:S01]  /*8010*/  FMUL R0, R52.reuse, R27 ;  /* 0x0000001b34007220 */ /* 0x040fe20000400000 */
[----:B------:R-:W-:Y:S01]  /*8020*/  LOP3.LUT R21, R61, 0xffff0000, RZ, 0xc0, !PT ;  /* 0xffff00003d157812 */ /* 0x000fe200078ec0ff */
[----:B------:R-:W-:Y:S01]  /*8030*/  FMUL R2, R52, R28 ;  /* 0x0000001c34027220 */ /* 0x000fe20000400000 */
[----:B------:R-:W-:Y:S01]  /*8040*/  @P2 IADD3 R40, PT, PT, R20, 0x70, RZ ;  /* 0x0000007014282810 */ /* 0x000fe20007ffe0ff */
[----:B------:R-:W-:Y:S01]  /*8050*/  FMUL R20, R52, R29 ;  /* 0x0000001d34147220 */ /* 0x000fe20000400000 */
[----:B------:R-:W-:Y:S01]  /*8060*/  LOP3.LUT R23, R62, 0xffff0000, RZ, 0xc0, !PT ;  /* 0xffff00003e177812 */ /* 0x000fe200078ec0ff */
[C---:B------:R-:W-:Y:S01]  /*8070*/  FFMA R0, R53.reuse, R21, R0 ;  /* 0x0000001535007223 */ /* 0x040fe20000000000 */
[----:B------:R-:W-:Y:S01]  /*8080*/  MOV R106, UR37 ;  /* 0x00000025006a7c02 */ /* 0x000fe20008000f00 */
[C---:B------:R-:W-:Y:S01]  /*8090*/  FFMA R2, R53.reuse, R22, R2 ;  /* 0x0000001635027223 */ /* 0x040fe20000000002 */
[----:B------:R-:W-:Y:S01]  /*80a0*/  LOP3.LUT R41, R66, 0xffff0000, RZ, 0xc0, !PT ;  /* 0xffff000042297812 */ /* 0x000fe200078ec0ff */
[----:B------:R-:W-:Y:S01]  /*80b0*/  FFMA R20, R53, R23, R20 ;  /* 0x0000001735147223 */ /* 0x000fe20000000014 */
[----:B------:R-:W-:Y:S01]  /*80c0*/  @P2 PRMT R106, R106, 0x654, R40 ;  /* 0x000006546a6a2816 */ /* 0x000fe20000000028 */
[C---:B------:R-:W-:Y:S01]  /*80d0*/  FMUL R21, R52.reuse, R30 ;  /* 0x0000001e34157220 */ /* 0x040fe20000400000 */
[C---:B------:R-:W-:Y:S01]  /*80e0*/  SHF.L.U32 R23, R63.reuse, 0x10, RZ ;  /* 0x000000103f177819 */ /* 0x040fe200000006ff */
[----:B------:R-:W-:Y:S01]  /*80f0*/  FMUL R22, R52, R31 ;  /* 0x0000001f34167220 */ /* 0x000fe20000400000 */
[----:B------:R-:W-:Y:S02]  /*8100*/  LOP3.LUT R40, R63, 0xffff0000, RZ, 0xc0, !PT ;  /* 0xffff00003f287812 */ /* 0x000fe400078ec0ff */
[----:B------:R-:W-:Y:S01]  /*8110*/  F2FP.BF16.F32.PACK_AB R110, R20, R2 ;  /* 0x00000002146e723e */ /* 0x000fe200000010ff */
[C---:B------:R-:W-:Y:S01]  /*8120*/  FFMA R21, R53.reuse, R23, R21 ;  /* 0x0000001735157223 */ /* 0x040fe20000000015 */
[----:B------:R-:W-:Y:S01]  /*8130*/  F2FP.BF16.F32.PACK_AB R109, R0, R3 ;  /* 0x00000003006d723e */ /* 0x000fe200000010ff */
[----:B------:R-:W-:Y:S01]  /*8140*/  FFMA R22, R53, R40, R22 ;  /* 0x0000002835167223 */ /* 0x000fe20000000016 */
[----:B------:R-:W-:Y:S01]  /*8150*/  SHF.L.U32 R20, R64, 0x10, RZ ;  /* 0x0000001040147819 */ /* 0x000fe200000006ff */
[----:B------:R-:W-:Y:S01]  /*8160*/  FMUL R0, R52, R32 ;  /* 0x0000002034007220 */ /* 0x000fe20000400000 */
[----:B------:R-:W-:Y:S01]  /*8170*/  LOP3.LUT R23, R64, 0xffff0000, RZ, 0xc0, !PT ;  /* 0xffff000040177812 */ /* 0x000fe200078ec0ff */
[C---:B------:R-:W-:Y:S01]  /*8180*/  FMUL R2, R52.reuse, R33 ;  /* 0x0000002134027220 */ /* 0x040fe20000400000 */
[----:B------:R-:W-:Y:S01]  /*8190*/  SHF.L.U32 R40, R65, 0x10, RZ ;  /* 0x0000001041287819 */ /* 0x000fe200000006ff */
[----:B------:R-:W-:Y:S01]  /*81a0*/  FMUL R3, R52, R34 ;  /* 0x0000002234037220 */ /* 0x000fe20000400000 */
[----:B------:R-:W-:Y:S01]  /*81b0*/  F2FP.BF16.F32.PACK_AB R111, R22, R21 ;  /* 0x00000015166f723e */ /* 0x000fe200000010ff */
[----:B------:R-:W-:Y:S01]  /*81c0*/  FFMA R0, R53, R20, R0 ;  /* 0x0000001435007223 */ /* 0x000fe20000000000 */
[----:B------:R-:W-:Y:S01]  /*81d0*/  LOP3.LUT R42, R77, 0xffff0000, RZ, 0xc0, !PT ;  /* 0xffff00004d2a7812 */ /* 0x000fe200078ec0ff */
[----:B------:R-:W-:Y:S01]  /*81e0*/  FFMA R2, R53, R23, R2 ;  /* 0x0000001735027223 */ /* 0x000fe20000000002 */
[----:B------:R-:W-:Y:S01]  /*81f0*/  LOP3.LUT R23, R65, 0xffff0000, RZ, 0xc0, !PT ;  /* 0xffff000041177812 */ /* 0x000fe200078ec0ff */
[C---:B------:R-:W-:Y:S01]  /*8200*/  FFMA R3, R53.reuse, R40, R3 ;  /* 0x0000002835037223 */ /* 0x040fe20000000003 */
[----:B------:R-:W-:Y:S01]  /*8210*/  SHF.L.U32 R40, R66, 0x10, RZ ;  /* 0x0000001042287819 */ /* 0x000fe200000006ff */
[----:B------:R-:W-:Y:S01]  /*8220*/  FMUL R20, R52, R35 ;  /* 0x0000002334147220 */ /* 0x000fe20000400000 */
[----:B------:R-:W-:Y:S01]  /*8230*/  F2FP.BF16.F32.PACK_AB R112, R2, R0 ;  /* 0x000000000270723e */ /* 0x000fe200000010ff */
[----:B------:R-:W-:Y:S01]  /*8240*/  FMUL R21, R52, R36 ;  /* 0x0000002434157220 */ /* 0x000fe20000400000 */
[----:B------:R-:W-:Y:S01]  /*8250*/  SHF.L.U32 R54, R78, 0x10, RZ ;  /* 0x000000104e367819 */ /* 0x000fe200000006ff */
[----:B------:R-:W-:Y:S01]  /*8260*/  FMUL R22, R52, R37 ;  /* 0x0000002534167220 */ /* 0x000fe20000400000 */
[----:B------:R-:W-:Y:S01]  /*8270*/  LOP3.LUT R55, R78, 0xffff0000, RZ, 0xc0, !PT ;  /* 0xffff00004e377812 */ /* 0x000fe200078ec0ff */
[----:B------:R-:W-:Y:S01]  /*8280*/  FFMA R20, R53, R23, R20 ;  /* 0x0000001735147223 */ /* 0x000fe20000000014 */
[----:B------:R-:W-:Y:S01]  /*8290*/  SHF.L.U32 R23, R67, 0x10, RZ ;  /* 0x0000001043177819 */ /* 0x000fe200000006ff */
[----:B------:R-:W-:Y:S01]  /*82a0*/  FFMA R21, R53, R40, R21 ;  /* 0x0000002835157223 */ /* 0x000fe20000000015 */
[----:B------:R-:W-:Y:S01]  /*82b0*/  LOP3.LUT R40, R67, 0xffff0000, RZ, 0xc0, !PT ;  /* 0xffff000043287812 */ /* 0x000fe200078ec0ff */
[C---:B------:R-:W-:Y:S01]  /*82c0*/  FFMA R22, R53.reuse, R41, R22 ;  /* 0x0000002935167223 */ /* 0x040fe20000000016 */
[----:B------:R-:W-:Y:S01]  /*82d0*/  F2FP.BF16.F32.PACK_AB R113, R20, R3 ;  /* 0x000000031471723e */ /* 0x000fe200000010ff */
[----:B------:R-:W-:Y:S01]  /*82e0*/  FMUL R0, R52, R38 ;  /* 0x0000002634007220 */ /* 0x000fe20000400000 */
[----:B------:R-:W-:Y:S01]  /*82f0*/  LOP3.LUT R41, R74, 0xffff0000, RZ, 0xc0, !PT ;  /* 0xffff00004a297812 */ /* 0x000fe200078ec0ff */
[----:B------:R-:W-:Y:S01]  /*8300*/  FMUL R2, R52, R39 ;  /* 0x0000002734027220 */ /* 0x000fe20000400000 */
[----:B------:R-:W-:Y:S01]  /*8310*/  F2FP.BF16.F32.PACK_AB R114, R22, R21 ;  /* 0x000000151672723e */ /* 0x000fe200000010ff */
[----:B------:R1:W-:Y:S01]  /*8320*/  @!P1 STS.128 [R104+UR50+0x1200], R108 ;  /* 0x0012006c68009988 */ /* 0x0003e20008000c32 */
[C---:B------:R-:W-:Y:S01]  /*8330*/  SHF.L.U32 R22, R72.reuse, 0x10, RZ ;  /* 0x0000001048167819 */ /* 0x040fe200000006ff */
[C---:B------:R-:W-:Y:S01]  /*8340*/  FFMA R0, R53.reuse, R23, R0 ;  /* 0x0000001735007223 */ /* 0x040fe20000000000 */
[----:B------:R-:W-:Y:S01]  /*8350*/  LOP3.LUT R23, R72, 0xffff0000, RZ, 0xc0, !PT ;  /* 0xffff000048177812 */ /* 0x000fe200078ec0ff */
[----:B------:R-:W-:Y:S01]  /*8360*/  FFMA R2, R53, R40, R2 ;  /* 0x0000002835027223 */ /* 0x000fe20000000002 */
[----:B------:R-:W-:Y:S01]  /*8370*/  SHF.L.U32 R40, R73, 0x10, RZ ;  /* 0x0000001049287819 */ /* 0x000fe200000006ff */
[C---:B------:R-:W-:Y:S01]  /*8380*/  FMUL R3, R52.reuse, R4 ;  /* 0x0000000434037220 */ /* 0x040fe20000400000 */
[C---:B------:R-:W-:Y:S01]  /*8390*/  SHF.L.U32 R56, R79.reuse, 0x10, RZ ;  /* 0x000000104f387819 */ /* 0x040fe200000006ff */
[----:B------:R-:W-:Y:S01]  /*83a0*/  FMUL R20, R52, R5 ;  /* 0x0000000534147220 */ /* 0x000fe20000400000 */
[----:B------:R-:W-:Y:S01]  /*83b0*/  F2FP.BF16.F32.PACK_AB R115, R2, R0 ;  /* 0x000000000273723e */ /* 0x000fe200000010ff */
[----:B------:R-:W-:Y:S01]  /*83c0*/  FMUL R21, R52, R6 ;  /* 0x0000000634157220 */ /* 0x000fe20000400000 */
[----:B------:R-:W-:Y:S01]  /*83d0*/  LOP3.LUT R57, R79, 0xffff0000, RZ, 0xc0, !PT ;  /* 0xffff00004f397812 */ /* 0x000fe200078ec0ff */
[C---:B------:R-:W-:Y:S01]  /*83e0*/  FFMA R3, R53.reuse, R22, R3 ;  /* 0x0000001635037223 */ /* 0x040fe20000000003 */
[----:B------:R-:W-:Y:S01]  /*83f0*/  FFMA R20, R53, R23, R20 ;  /* 0x0000001735147223 */ /* 0x000fe20000000014 */
[----:B------:R1:W-:Y:S01]  /*8400*/  @!P1 STS.128 [R103+0x1200], R112 ;  /* 0x0012007067009388 */ /* 0x0003e20000000c00 */
[----:B------:R-:W-:Y:S01]  /*8410*/  LOP3.LUT R23, R73, 0xffff0000, RZ, 0xc0, !PT ;  /* 0xffff000049177812 */ /* 0x000fe200078ec0ff */
[C---:B------:R-:W-:Y:S01]  /*8420*/  FFMA R21, R53.reuse, R40, R21 ;  /* 0x0000002835157223 */ /* 0x040fe20000000015 */
[----:B------:R-:W-:Y:S01]  /*8430*/  SHF.L.U32 R40, R74, 0x10, RZ ;  /* 0x000000104a287819 */ /* 0x000fe200000006ff */
[----:B------:R-:W-:Y:S01]  /*8440*/  FMUL R0, R52, R7 ;  /* 0x0000000734007220 */ /* 0x000fe20000400000 */
[----:B------:R-:W-:Y:S01]  /*8450*/  F2FP.BF16.F32.PACK_AB R116, R20, R3 ;  /* 0x000000031474723e */ /* 0x000fe200000010ff */
[----:B------:R-:W-:Y:S01]  /*8460*/  FMUL R2, R52, R8 ;  /* 0x0000000834027220 */ /* 0x000fe20000400000 */
[----:B------:R-:W-:Y:S01]  /*8470*/  ISETP.NE.AND P0, PT, R98, RZ, PT ;  /* 0x000000ff6200720c */ /* 0x000fe20003f05270 */
[C---:B------:R-:W-:Y:S01]  /*8480*/  FMUL R22, R52.reuse, R9 ;  /* 0x0000000934167220 */ /* 0x040fe20000400000 */
[C---:B------:R-:W-:Y:S01]  /*8490*/  FFMA R0, R53.reuse, R23, R0 ;  /* 0x0000001735007223 */ /* 0x040fe20000000000 */
[----:B------:R-:W-:Y:S01]  /*84a0*/  FFMA R2, R53, R40, R2 ;  /* 0x0000002835027223 */ /* 0x000fe20000000002 */
[C---:B------:R-:W-:Y:S01]  /*84b0*/  SHF.L.U32 R23, R75.reuse, 0x10, RZ ;  /* 0x000000104b177819 */ /* 0x040fe200000006ff */
[C---:B------:R-:W-:Y:S01]  /*84c0*/  FMUL R3, R52.reuse, R10 ;  /* 0x0000000a34037220 */ /* 0x040fe20000400000 */
[----:B------:R-:W-:Y:S01]  /*84d0*/  LOP3.LUT R40, R75, 0xffff0000, RZ, 0xc0, !PT ;  /* 0xffff00004b287812 */ /* 0x000fe200078ec0ff */
[C---:B------:R-:W-:Y:S01]  /*84e0*/  FFMA R22, R53.reuse, R41, R22 ;  /* 0x0000002935167223 */ /* 0x040fe20000000016 */
[----:B------:R-:W-:Y:S01]  /*84f0*/  FMUL R20, R52, R11 ;  /* 0x0000000b34147220 */ /* 0x000fe20000400000 */
[C---:B------:R-:W-:Y:S01]  /*8500*/  FFMA R3, R53.reuse, R23, R3 ;  /* 0x0000001735037223 */ /* 0x040fe20000000003 */
        /* <DEDUP_REMOVED lines=27> */
[----:B------:R-:W-:Y:S02]  /*86c0*/  F2FP.BF16.F32.PACK_AB R23, R42, R41 ;  /* 0x000000292a17723e */ /* 0x000fe400000010ff */
[----:B------:R-:W-:Y:S02]  /*86d0*/  LEA R0, R68, UR50, 0x3 ;  /* 0x0000003244007c11 */ /* 0x000fe4000f8e18ff */
[----:B------:R-:W-:Y:S01]  /*86e0*/  @P2 SHF.L.U32 R2, RZ, 0x1f, RZ ;  /* 0x0000001fff022819 */ /* 0x000fe200000006ff */
[----:B------:R1:W-:Y:S01]  /*86f0*/  @!P1 STS.128 [R103+0x1a00], R20 ;  /* 0x001a001467009388 */ /* 0x0003e20000000c00 */
[----:B------:R-:W-:Y:S01]  /*8700*/  @!PT LDS RZ, [RZ] ;  /* 0x00000000fffff984 */ /* 0x000fe20000000800 */
[----:B------:R-:W-:Y:S01]  /*8710*/  @!PT LDS RZ, [RZ] ;  /* 0x00000000fffff984 */ /* 0x000fe20000000800 */
[----:B------:R-:W-:Y:S01]  /*8720*/  @!PT LDS RZ, [RZ] ;  /* 0x00000000fffff984 */ /* 0x000fe20000000800 */
[----:B------:R-:W-:Y:S01]  /*8730*/  @!PT LDS RZ, [RZ] ;  /* 0x00000000fffff984 */ /* 0x000fe20000000800 */
[----:B------:R3:W-:Y:S07]  /*8740*/  MEMBAR.ALL.CTA ;  /* 0x0000000000007992 */ /* 0x0007ee0000008000 */
[----:B---3--:R-:W3:Y:S02]  /*8750*/  FENCE.VIEW.ASYNC.S ;  /* 0x00000000000073c6 */ /* 0x008ee40000000000 */
[----:B------:R-:W-:Y:S05]  /*8760*/  WARPSYNC.ALL ;  /* 0x0000000000007948 */ /* 0x000fea0003800000 */
[----:B------:R-:W-:Y:S01]  /*8770*/  BSSY.RECONVERGENT B0, `(.L_x_125) ;  /* 0x0000011000007945 */ /* 0x000fe20003800200 */
[----:B---3--:R-:W-:Y:S06]  /*8780*/  BAR.SYNC.DEFER_BLOCKING 0x1, 0x80 ;  /* 0x0042000000007b1d */ /* 0x008fec0000010000 */
[----:B------:R-:W-:Y:S05]  /*8790*/  @P0 BRA `(.L_x_126) ;  /* 0x0000000000380947 */ /* 0x000fea0003800000 */
[----:B------:R-:W-:Y:S02]  /*87a0*/  UIADD3 UR12, UP0, UPT, UR58, 0xa80, URZ ;  /* 0x00000a803a0c7890 */ /* 0x000fe4000ff1e0ff */
[----:B------:R-:W-:Y:S02]  /*87b0*/  UIADD3 UR10, UPT, UPT, UR42, 0x40, URZ ;  /* 0x000000402a0a7890 */ /* 0x000fe4000fffe0ff */
[----:B------:R-:W-:Y:S02]  /*87c0*/  UIADD3 UR8, UPT, UPT, UR50, 0x1200, URZ ;  /* 0x0000120032087890 */ /* 0x000fe4000fffe0ff */
[----:B------:R-:W-:Y:S01]  /*87d0*/  UIADD3.X UR13, UPT, UPT, URZ, UR59, URZ, UP0, !UPT ;  /* 0x0000003bff0d7290 */ /* 0x000fe200087fe4ff */
[----:B------:R-:W-:Y:S01]  /*87e0*/  UMOV UR9, UR41 ;  /* 0x0000002900097c82 */ /* 0x000fe20008000000 */
[----:B------:R-:W-:Y:S01]  /*87f0*/  UMOV UR11, UR36 ;  /* 0x00000024000b7c82 */ /* 0x000fe20008000000 */
[----:B------:R-:W-:Y:S02]  /*8800*/  UIADD3 UR5, UPT, UPT, UR41, 0x40, URZ ;  /* 0x0000004029057890 */ /* 0x000fe4000fffe0ff */
[----:B------:R-:W-:Y:S01]  /*8810*/  UIADD3 UR4, UPT, UPT, UR50, 0x1a00, URZ ;  /* 0x00001a0032047890 */ /* 0x000fe2000fffe0ff */
[----:B------:R-:W-:Y:S03]  /*8820*/  UMOV UR7, UR36 ;  /* 0x0000002400077c82 */ /* 0x000fe60008000000 */
[----:B------:R3:W-:Y:S01]  /*8830*/  UTMASTG.3D [UR8], [UR12] ;  /* 0x000000080c0073b5 */ /* 0x0007e20008010000 */
[----:B------:R-:W-:Y:S04]  /*8840*/  UMOV UR6, UR10 ;  /* 0x0000000a00067c82 */ /* 0x000fe80008000000 */
[----:B------:R3:W-:Y:S01]  /*8850*/  UTMASTG.3D [UR4], [UR12] ;  /* 0x000000040c0073b5 */ /* 0x0007e20008010000 */
[----:B------:R0:W-:Y:S01]  /*8860*/  UTMACMDFLUSH ;  /* 0x00000000000079b7 */ /* 0x0001e20000000000 */
[----:B---3--:R-:W-:Y:S04]  /*8870*/  DEPBAR.LE SB0, 0x1 ;  /* 0x000080400000791a */ /* 0x008fe80000000000 */
.L_x_126:
[----:B------:R-:W-:Y:S05]  /*8880*/  BSYNC.RECONVERGENT B0 ;  /* 0x0000000000007941 */ /* 0x000fea0003800200 */
.L_x_125:
[----:B------:R-:W-:Y:S01]  /*8890*/  BAR.SYNC.DEFER_BLOCKING 0x1, 0x80 ;  /* 0x0042000000007b1d */ /* 0x000fe20000010000 */
[----:B------:R-:W-:Y:S01]  /*88a0*/  UIADD3 UR43, UPT, UPT, UR57, 0x1, URZ ;  /* 0x00000001392b7890 */ /* 0x000fe2000fffe0ff */
[----:B-1----:R-:W-:Y:S01]  /*88b0*/  VIADD R23, R59, 0x10 ;  /* 0x000000103b177836 */ /* 0x002fe20000000000 */
[----:B------:R-:W-:Y:S02]  /*88c0*/  UIADD3 UR53, UPT, UPT, UR41, 0x10, URZ ;  /* 0x0000001029357890 */ /* 0x000fe4000fffe0ff */
[----:B------:R-:W-:Y:S02]  /*88d0*/  UISETP.NE.AND UP0, UPT, UR43, 0x4, UPT ;  /* 0x000000042b00788c */ /* 0x000fe4000bf05270 */
[----:B------:R-:W-:Y:S02]  /*88e0*/  SHF.R.U32.HI R21, RZ, 0x15, R23 ;  /* 0x00000015ff157819 */ /* 0x000fe40000011617 */
[----:B------:R-:W-:Y:S02]  /*88f0*/  USEL UR43, UR43, URZ, UP0 ;  /* 0x000000ff2b2b7287 */ /* 0x000fe40008000000 */
[----:B------:R-:W-:Y:S01]  /*8900*/  LOP3.LUT R22, R21, 0x3, RZ, 0xc0, !PT ;  /* 0x0000000315167812 */ /* 0x000fe200078ec0ff */
[----:B------:R1:W-:Y:S01]  /*8910*/  @P2 SYNCS.ARRIVE.TRANS64.RED.A1T0 RZ, [R106+URZ], RZ ;  /* 0x000000ff6aff29a7 */ /* 0x0003e200081004ff */
[----:B------:R-:W-:Y:S01]  /*8920*/  BSSY B1, `(.L_x_127) ;  /* 0x0000015000017945 */ /* 0x000fe20003800000 */
[----:B------:R-:W3:Y:S02]  /*8930*/  @P2 SYNCS.PHASECHK.TRANS64.TRYWAIT P0, [R0+URZ+0x50], R2 ;  /* 0x00005002000025a7 */ /* 0x000ee400080011ff */
[----:B---3--:R-:W-:Y:S01]  /*8940*/  @P2 SEL R70, RZ, 0x1, !P0 ;  /* 0x00000001ff462807 */ /* 0x008fe20004000000 */
[----:B-1----:R-:W-:Y:S06]  /*8950*/  @!P2 BRA `(.L_x_128) ;  /* 0x000000000044a947 */ /* 0x002fec0003800000 */
[----:B------:R-:W-:Y:S01]  /*8960*/  ISETP.NE.AND P1, PT, R71, RZ, PT ;  /* 0x000000ff4700720c */ /* 0x000fe20003f25270 */
[----:B------:R-:W-:Y:S01]  /*8970*/  BSSY B0, `(.L_x_129) ;  /* 0x0000009000007945 */ /* 0x000fe20003800000 */
[----:B------:R-:W-:Y:S11]  /*8980*/  ISETP.NE.AND P0, PT, R70, RZ, PT ;  /* 0x000000ff4600720c */ /* 0x000ff60003f05270 */
[----:B------:R-:W-:Y:S05]  /*8990*/  @P1 IMAD R3, R68, 0x1000, R104 ;  /* 0x0000100044031824 */ /* 0x000fea00078e0268 */
[----:B------:R-:W-:Y:S05]  /*89a0*/  @P1 IADD3 R2, PT, PT, R3, UR50, RZ ;  /* 0x0000003203021c10 */ /* 0x000fea000fffe0ff */
[----:B------:R-:W-:Y:S01]  /*89b0*/  @P1 IMAD.IADD R2, R69, 0x1, R2 ;  /* 0x0000000145021824 */ /* 0x000fe200078e0202 */
[----:B------:R-:W-:Y:S06]  /*89c0*/  @P0 BRA `(.L_x_130) ;  /* 0x00000000000c0947 */ /* 0x000fec0003800000 */
[----:B------:R-:W-:Y:S04]  /*89d0*/  SHF.L.U32 R20, RZ, 0x1f, RZ ;  /* 0x0000001fff147819 */ /* 0x000fe800000006ff */
[----:B------:R-:W1:Y:S02]  /*89e0*/  SYNCS.PHASECHK.TRANS64.TRYWAIT P0, [R0+URZ+0x50], R20 ;  /* 0x00005014000075a7 */ /* 0x000e6400080011ff */
[----:B-1----:R-:W-:Y:S05]  /*89f0*/  @!P0 BRA `(.L_x_131) ;  /* 0x0000006400788947 */ /* 0x002fea0003800000 */
.L_x_130:
[----:B------:R-:W-:Y:S05]  /*8a00*/  BSYNC B0 ;  /* 0x0000000000007941 */ /* 0x000fea0003800000 */
.L_x_129:
[----:B------:R-:W-:Y:S02]  /*8a10*/  ISETP.NE.AND P0, PT, R71, RZ, PT ;  /* 0x000000ff4700720c */ /* 0x000fe40003f05270 */
[----:B------:R-:W-:Y:S11]  /*8a20*/  IADD3 R68, PT, PT, R68, 0x1, RZ ;  /* 0x0000000144447810 */ /* 0x000ff60007ffe0ff */
[----:B------:R3:W4:Y:S04]  /*8a30*/  @P0 LDS.128 R60, [R3+UR50+0x200] ;  /* 0x00020032033c0984 */ /* 0x0007280008000c00 */
[----:B------:R3:W1:Y:S04]  /*8a40*/  @P0 LDS.128 R72, [R3+UR50+0xa00] ;  /* 0x000a003203480984 */ /* 0x0006680008000c00 */
[----:B------:R3:W1:Y:S04]  /*8a50*/  @P0 LDS.128 R64, [R2+0x200] ;  /* 0x0002000002400984 */ /* 0x0006680000000c00 */
[----:B------:R3:W1:Y:S02]  /*8a60*/  @P0 LDS.128 R76, [R2+0xa00] ;  /* 0x000a0000024c0984 */ /* 0x0006640000000c00 */
.L_x_128:
[----:B------:R-:W-:Y:S05]  /*8a70*/  BSYNC B1 ;  /* 0x0000000000017941 */ /* 0x000fea0003800000 */
.L_x_127:
[----:B------:R-:W-:Y:S11]  /*8a80*/  ISETP.NE.AND P0, PT, R98, R22, PT ;  /* 0x000000166200720c */ /* 0x000ff60003f05270 */
[----:B------:R-:W-:Y:S02]  /*8a90*/  @!UPT UIADD3 URZ, UPT, UPT, URZ, URZ, URZ ;  /* 0x000000fffffff290 */ /* 0x000fe4000fffe0ff */
[----:B------:R-:W-:Y:S05]  /*8aa0*/  @P0 BRA `(.L_x_132) ;  /* 0x0000000000bc0947 */ /* 0x000fea0003800000 */
[----:B------:R-:W-:Y:S11]  /*8ab0*/  LOP3.LUT P0, RZ, R21, 0x3, R99, 0x48, !PT ;  /* 0x0000000315ff7812 */ /* 0x000ff60007804863 */
[----:B------:R-:W-:Y:S02]  /*8ac0*/  @!UPT UIADD3 URZ, UPT, UPT, URZ, URZ, URZ ;  /* 0x000000fffffff290 */ /* 0x000fe4000fffe0ff */
[----:B------:R-:W-:Y:S05]  /*8ad0*/  @!P0 BRA `(.L_x_133) ;  /* 0x0000000000408947 */ /* 0x000fea0003800000 */
[----:B------:R-:W5:Y:S01]  /*8ae0*/  LDCU.64 UR8, c[0x4][0x70] ;  /* 0x01000e00ff0877ac */ /* 0x000f620008000a00 */
[----:B---3--:R-:W-:Y:S01]  /*8af0*/  MOV R3, 0x0 ;  /* 0x0000000000037802 */ /* 0x008fe20000000f00 */
[----:B------:R-:W-:Y:S02]  /*8b00*/  HFMA2 R12, -RZ, RZ, 0, 5.9604644775390625e-08 ;  /* 0x00000001ff0c7431 */ /* 0x000fe400000001ff */
[----:B------:R-:W-:Y:S02]  /*8b10*/  IMAD.MOV.U32 R8, RZ, RZ, 0x192 ;  /* 0x00000192ff087424 */ /* 0x000fe400078e00ff */
[----:B------:R-:W-:Y:S01]  /*8b20*/  IMAD.MOV.U32 R13, RZ, RZ, RZ ;  /* 0x000000ffff0d7224 */ /* 0x000fe200078e00ff */
[----:B------:R-:W3:Y:S01]  /*8b30*/  LDCU.64 UR6, c[0x4][0x78] ;  /* 0x01000f00ff0677ac */ /* 0x000ee20008000a00 */
[----:B------:R-:W1:Y:S01]  /*8b40*/  LDC.64 R2, c[0x4][R3] ;  /* 0x0100000003027b82 */ /* 0x000e620000000a00 */
[----:B------:R-:W2:Y:S01]  /*8b50*/  LDCU.64 UR4, c[0x4][0x10] ;  /* 0x01000200ff0477ac */ /* 0x000ea20008000a00 */
[----:B-----5:R-:W-:Y:S01]  /*8b60*/  MOV R5, UR9 ;  /* 0x0000000900057c02 */ /* 0x020fe20008000f00 */
[----:B------:R-:W-:Y:S01]  /*8b70*/  IMAD.U32 R4, RZ, RZ, UR8 ;  /* 0x00000008ff047e24 */ /* 0x000fe2000f8e00ff */
[----:B---3--:R-:W-:Y:S01]  /*8b80*/  MOV R7, UR7 ;  /* 0x0000000700077c02 */ /* 0x008fe20008000f00 */
[----:B------:R-:W-:Y:S01]  /*8b90*/  IMAD.U32 R6, RZ, RZ, UR6 ;  /* 0x00000006ff067e24 */ /* 0x000fe2000f8e00ff */
[----:B--2---:R-:W-:Y:S01]  /*8ba0*/  MOV R11, UR5 ;  /* 0x00000005000b7c02 */ /* 0x004fe20008000f00 */
[----:B------:R-:W-:Y:S02]  /*8bb0*/  IMAD.U32 R10, RZ, RZ, UR4 ;  /* 0x00000004ff0a7e24 */ /* 0x000fe4000f8e00ff */
[----:B-1----:R-:W-:Y:S07]  /*8bc0*/  LEPC R20, `(.L_x_133) ;  /* 0x000000001014794e */ /* 0x002fee0000000000 */
[----:B----4-:R-:W-:Y:S05]  /*8bd0*/  CALL.ABS.NOINC R2 ;  /* 0x0000000002007343 */ /* 0x010fea0003c00000 */
.L_x_133:
[----:B------:R-:W-:Y:S05]  /*8be0*/  WARPSYNC.ALL ;  /* 0x0000000000007948 */ /* 0x000fea0003800000 */
[C---:B------:R-:W-:Y:S01]  /*8bf0*/  R2UR UR4, R23.reuse ;  /* 0x00000000170472ca */ /* 0x040fe200000e0000 */
[----:B-1----:R-:W-:Y:S05]  /*8c00*/  VIADD R0, R23, 0x40 ;  /* 0x0000004017007836 */ /* 0x002fea0000000000 */
[----:B------:R-:W-:Y:S04]  /*8c10*/  SHF.R.U32.HI R0, RZ, 0x15, R0 ;  /* 0x00000015ff007819 */ /* 0x000fe80000011600 */
[----:B------:R-:W-:Y:S03]  /*8c20*/  LOP3.LUT P0, RZ, R0, 0x3, R99, 0x48, !PT ;  /* 0x0000000300ff7812 */ /* 0x000fe60007804863 */
[----:B------:R-:W1:Y:S10]  /*8c30*/  LDTM.x16 R24, tmem[UR4] ;  /* 0x00000004001879ee */ /* 0x000e740008240000 */
[----:B-1----:R-:W-:Y:S05]  /*8c40*/  @!P0 BRA `(.L_x_134) ;  /* 0x0000000000408947 */ /* 0x002fea0003800000 */
[----:B------:R-:W1:Y:S01]  /*8c50*/  LDCU.64 UR8, c[0x4][0x70] ;  /* 0x01000e00ff0877ac */ /* 0x000e620008000a00 */
[----:B---3--:R-:W-:Y:S01]  /*8c60*/  MOV R3, 0x0 ;  /* 0x0000000000037802 */ /* 0x008fe20000000f00 */
[----:B------:R-:W-:Y:S02]  /*8c70*/  HFMA2 R12, -RZ, RZ, 0, 5.9604644775390625e-08 ;  /* 0x00000001ff0c7431 */ /* 0x000fe400000001ff */
[----:B------:R-:W-:Y:S02]  /*8c80*/  IMAD.MOV.U32 R8, RZ, RZ, 0x192 ;  /* 0x00000192ff087424 */ /* 0x000fe400078e00ff */
[----:B------:R-:W-:Y:S01]  /*8c90*/  IMAD.MOV.U32 R13, RZ, RZ, RZ ;  /* 0x000000ffff0d7224 */ /* 0x000fe200078e00ff */
[----:B------:R-:W3:Y:S01]  /*8ca0*/  LDCU.64 UR6, c[0x4][0x78] ;  /* 0x01000f00ff0677ac */ /* 0x000ee20008000a00 */
[----:B------:R-:W2:Y:S01]  /*8cb0*/  LDC.64 R2, c[0x4][R3] ;  /* 0x0100000003027b82 */ /* 0x000ea20000000a00 */
        /* <DEDUP_REMOVED lines=9> */
.L_x_134:
[----:B------:R-:W-:Y:S05]  /*8d50*/  WARPSYNC.ALL ;  /* 0x0000000000007948 */ /* 0x000fea0003800000 */
[----:B------:R-:W-:Y:S11]  /*8d60*/  R2UR UR4, R23 ;  /* 0x00000000170472ca */ /* 0x000ff600000e0000 */
[----:B------:R-:W-:Y:S02]  /*8d70*/  @!UPT UIADD3 URZ, UPT, UPT, URZ, URZ, URZ ;  /* 0x000000fffffff290 */ /* 0x000fe4000fffe0ff */
[----:B------:R-:W1:Y:S02]  /*8d80*/  LDTM.x16 R4, tmem[UR4+0x40] ;  /* 0x00004004000479ee */ /* 0x000e640008240000 */
[----:B-1----:R-:W-:Y:S01]  /*8d90*/  NOP ;  /* 0x0000000000007918 */ /* 0x002fe20000000000 */
.L_x_132:
[----:B------:R-:W-:Y:S01]  /*8da0*/  ISETP.NE.AND P2, PT, R105, RZ, PT ;  /* 0x000000ff6900720c */ /* 0x000fe20003f45270 */
[----:B-1----:R-:W-:Y:S01]  /*8db0*/  FMUL R0, R52, R24 ;  /* 0x0000001834007220 */ /* 0x002fe20000400000 */
[----:B---34-:R-:W-:Y:S01]  /*8dc0*/  SHF.L.U32 R3, R60, 0x10, RZ ;  /* 0x000000103c037819 */ /* 0x018fe200000006ff */
        /* <DEDUP_REMOVED lines=146> */
.L_x_136:
[----:B------:R-:W-:Y:S05]  /*96f0*/  BSYNC.RECONVERGENT B0 ;  /* 0x0000000000007941 */ /* 0x000fea0003800200 */
.L_x_135:
[----:B------:R-:W-:Y:S01]  /*9700*/  BAR.SYNC.DEFER_BLOCKING 0x1, 0x80 ;  /* 0x0042000000007b1d */ /* 0x000fe20000010000 */
[----:B------:R-:W-:Y:S04]  /*9710*/  UIADD3 UR40, UPT, UPT, UR43, 0x1, URZ ;  /* 0x000000012b287890 */ /* 0x000fe8000fffe0ff */
[----:B------:R-:W-:Y:S04]  /*9720*/  UISETP.NE.AND UP0, UPT, UR40, 0x4, UPT ;  /* 0x000000042800788c */ /* 0x000fe8000bf05270 */
[----:B------:R-:W-:Y:S01]  /*9730*/  USEL UR40, UR40, URZ, UP0 ;  /* 0x000000ff28287287 */ /* 0x000fe20008000000 */
[----:B------:R3:W-:Y:S01]  /*9740*/  @P2 SYNCS.ARRIVE.TRANS64.RED.A1T0 RZ, [R106+URZ], RZ ;  /* 0x000000ff6aff29a7 */ /* 0x0007e200081004ff */
[----:B------:R-:W-:Y:S01]  /*9750*/  BSSY B1, `(.L_x_137) ;  /* 0x000001a000017945 */ /* 0x000fe20003800000 */
[----:B------:R-:W4:Y:S01]  /*9760*/  @P2 SYNCS.PHASECHK.TRANS64.TRYWAIT P0, [R0+URZ+0x50], R2 ;  /* 0x00005002000025a7 */ /* 0x000f2200080011ff */
[----:B---3--:R-:W-:Y:S01]  /*9770*/  HFMA2 R106, -RZ, RZ, 0, 0 ;  /* 0x00000000ff6a7431 */ /* 0x008fe200000001ff */
[----:B----4-:R-:W-:Y:S01]  /*9780*/  @P2 SEL R70, RZ, 0x1, !P0 ;  /* 0x00000001ff462807 */ /* 0x010fe20004000000 */
[----:B------:R-:W-:Y:S06]  /*9790*/  @!P2 BRA `(.L_x_138) ;  /* 0x000000000054a947 */ /* 0x000fec0003800000 */
[----:B------:R-:W-:Y:S01]  /*97a0*/  ISETP.NE.AND P1, PT, R71, RZ, PT ;  /* 0x000000ff4700720c */ /* 0x000fe20003f25270 */
[----:B------:R-:W-:Y:S01]  /*97b0*/  BSSY B0, `(.L_x_139) ;  /* 0x0000009000007945 */ /* 0x000fe20003800000 */
[----:B------:R-:W-:Y:S11]  /*97c0*/  ISETP.NE.AND P0, PT, R70, RZ, PT ;  /* 0x000000ff4600720c */ /* 0x000ff60003f05270 */
[----:B------:R-:W-:Y:S05]  /*97d0*/  @P1 IMAD R3, R68, 0x1000, R104 ;  /* 0x0000100044031824 */ /* 0x000fea00078e0268 */
[----:B------:R-:W-:Y:S05]  /*97e0*/  @P1 IADD3 R2, PT, PT, R3, UR50, RZ ;  /* 0x0000003203021c10 */ /* 0x000fea000fffe0ff */
[----:B------:R-:W-:Y:S01]  /*97f0*/  @P1 IMAD.IADD R2, R69, 0x1, R2 ;  /* 0x0000000145021824 */ /* 0x000fe200078e0202 */
[----:B------:R-:W-:Y:S06]  /*9800*/  @P0 BRA `(.L_x_140) ;  /* 0x00000000000c0947 */ /* 0x000fec0003800000 */
[----:B-1----:R-:W-:Y:S04]  /*9810*/  SHF.L.U32 R20, RZ, 0x1f, RZ ;  /* 0x0000001fff147819 */ /* 0x002fe800000006ff */
[----:B------:R-:W1:Y:S02]  /*9820*/  SYNCS.PHASECHK.TRANS64.TRYWAIT P0, [R0+URZ+0x50], R20 ;  /* 0x00005014000075a7 */ /* 0x000e6400080011ff */
[----:B-1----:R-:W-:Y:S05]  /*9830*/  @!P0 BRA `(.L_x_141) ;  /* 0x0000005400fc8947 */ /* 0x002fea0003800000 */
.L_x_140:
[----:B------:R-:W-:Y:S05]  /*9840*/  BSYNC B0 ;  /* 0x0000000000007941 */ /* 0x000fea0003800000 */
.L_x_139:
[----:B------:R-:W-:Y:S01]  /*9850*/  ISETP.NE.AND P0, PT, R71, RZ, PT ;  /* 0x000000ff4700720c */ /* 0x000fe20003f05270 */
[----:B------:R-:W-:Y:S11]  /*9860*/  VIADD R68, R68, 0x1 ;  /* 0x0000000144447836 */ /* 0x000ff60000000000 */
[----:B------:R-:W-:Y:S01]  /*9870*/  @!UPT UIADD3 URZ, UPT, UPT, URZ, URZ, URZ ;  /* 0x000000fffffff290 */ /* 0x000fe2000fffe0ff */
[----:B------:R3:W4:Y:S04]  /*9880*/  @P0 LDS.128 R60, [R3+UR50+0x200] ;  /* 0x00020032033c0984 */ /* 0x0007280008000c00 */
[----:B------:R3:W1:Y:S04]  /*9890*/  @P0 LDS.128 R72, [R3+UR50+0xa00] ;  /* 0x000a003203480984 */ /* 0x0006680008000c00 */
[----:B------:R3:W1:Y:S04]  /*98a0*/  @P0 LDS.128 R64, [R2+0x200] ;  /* 0x0002000002400984 */ /* 0x0006680000000c00 */
[----:B------:R3:W1:Y:S01]  /*98b0*/  @P0 LDS.128 R76, [R2+0xa00] ;  /* 0x000a0000024c0984 */ /* 0x0006620000000c00 */
[C---:B------:R-:W-:Y:S04]  /*98c0*/  ISETP.NE.AND P0, PT, R68.reuse, 0x4, PT ;  /* 0x000000044400780c */ /* 0x040fe80003f05270 */
[----:B------:R-:W-:Y:S02]  /*98d0*/  SEL R68, R68, RZ, P0 ;  /* 0x000000ff44447207 */ /* 0x000fe40000000000 */
[----:B------:R-:W-:Y:S02]  /*98e0*/  SEL R106, RZ, 0x1, P0 ;  /* 0x00000001ff6a7807 */ /* 0x000fe40000000000 */
.L_x_138:
[----:B------:R-:W-:Y:S05]  /*98f0*/  BSYNC B1 ;  /* 0x0000000000017941 */ /* 0x000fea0003800000 */
.L_x_137:
[----:B---3--:R-:W-:Y:S05]  /*9900*/  VIADD R3, R59, 0x400010 ;  /* 0x004000103b037836 */ /* 0x008fea0000000000 */
[----:B-1----:R-:W-:Y:S04]  /*9910*/  SHF.R.U32.HI R0, RZ, 0x15, R3 ;  /* 0x00000015ff007819 */ /* 0x002fe80000011603 */
        /* <DEDUP_REMOVED lines=23> */
.L_x_143:
        /* <DEDUP_REMOVED lines=23> */
.L_x_144:
[----:B------:R-:W-:Y:S05]  /*9c00*/  WARPSYNC.ALL ;  /* 0x0000000000007948 */ /* 0x000fea0003800000 */
[----:B------:R-:W-:Y:S11]  /*9c10*/  R2UR UR4, R2 ;  /* 0x00000000020472ca */ /* 0x000ff600000e0000 */
[----:B------:R-:W-:Y:S02]  /*9c20*/  @!UPT UIADD3 URZ, UPT, UPT, URZ, URZ, URZ ;  /* 0x000000fffffff290 */ /* 0x000fe4000fffe0ff */
[----:B------:R-:W1:Y:S02]  /*9c30*/  LDTM.x16 R4, tmem[UR4+0x40] ;  /* 0x00004004000479ee */ /* 0x000e640008240000 */
[----:B-1----:R-:W-:Y:S01]  /*9c40*/  NOP ;  /* 0x0000000000007918 */ /* 0x002fe20000000000 */
.L_x_142:
[----:B------:R-:W-:Y:S01]  /*9c50*/  ISETP.NE.AND P2, PT, R105, RZ, PT ;  /* 0x000000ff6900720c */ /* 0x000fe20003f45270 */
[----:B------:R-:W-:Y:S01]  /*9c60*/  FMUL R0, R52, R24 ;  /* 0x0000001834007220 */ /* 0x000fe20000400000 */
[----:B----4-:R-:W-:Y:S01]  /*9c70*/  SHF.L.U32 R3, R60, 0x10, RZ ;  /* 0x000000103c037819 */ /* 0x010fe200000006ff */
        /* <DEDUP_REMOVED lines=121> */
[----:B------:R-:W-:Y:S01]  /*a410*/  @P2 SHF.L.U32 R2, R106, 0x1f, RZ ;  /* 0x0000001f6a022819 */ /* 0x000fe200000006ff */
        /* <DEDUP_REMOVED lines=16> */
[----:B------:R-:W-:Y:S02]  /*a520*/  UIADD3 UR5, UPT, UPT, UR41, 0x50, URZ ;  /* 0x0000005029057890 */ /* 0x000fe4000fffe0ff */
[----:B------:R-:W-:Y:S01]  /*a530*/  UIADD3 UR4, UPT, UPT, UR50, 0x3a00, URZ ;  /* 0x00003a0032047890 */ /* 0x000fe2000fffe0ff */
[----:B------:R-:W-:Y:S01]  /*a540*/  UMOV UR7, UR36 ;  /* 0x0000002400077c82 */ /* 0x000fe20008000000 */
[----:B------:R-:W-:Y:S03]  /*a550*/  UMOV UR6, UR54 ;  /* 0x0000003600067c82 */ /* 0x000fe60008000000 */
[----:B------:R3:W-:Y:S04]  /*a560*/  UTMASTG.3D [UR52], [UR8] ;  /* 0x00000034080073b5 */ /* 0x0007e80008010000 */
[----:B------:R3:W-:Y:S01]  /*a570*/  UTMASTG.3D [UR4], [UR8] ;  /* 0x00000004080073b5 */ /* 0x0007e20008010000 */
[----:B------:R0:W-:Y:S01]  /*a580*/  UTMACMDFLUSH ;  /* 0x00000000000079b7 */ /* 0x0001e20000000000 */
[----:B---3--:R-:W-:Y:S04]  /*a590*/  DEPBAR.LE SB0, 0x1 ;  /* 0x000080400000791a */ /* 0x008fe80000000000 */
.L_x_146:
[----:B------:R-:W-:Y:S05]  /*a5a0*/  BSYNC.RECONVERGENT B0 ;  /* 0x0000000000007941 */ /* 0x000fea0003800200 */
.L_x_145:
        /* <DEDUP_REMOVED lines=20> */
[----:B------:R-:W-:Y:S04]  /*a6f0*/  SHF.L.U32 R20, R106, 0x1f, RZ ;  /* 0x0000001f6a147819 */ /* 0x000fe800000006ff */
[----:B------:R-:W1:Y:S02]  /*a700*/  SYNCS.PHASECHK.TRANS64.TRYWAIT P0, [R0+URZ+0x50], R20 ;  /* 0x00005014000075a7 */ /* 0x000e6400080011ff */
[----:B-1----:R-:W-:Y:S05]  /*a710*/  @!P0 BRA `(.L_x_151) ;  /* 0x0000004800588947 */ /* 0x002fea0003800000 */
.L_x_150:
[----:B------:R-:W-:Y:S05]  /*a720*/  BSYNC B0 ;  /* 0x0000000000007941 */ /* 0x000fea0003800000 */
.L_x_149:
[----:B------:R-:W-:Y:S01]  /*a730*/  ISETP.NE.AND P0, PT, R71, RZ, PT ;  /* 0x000000ff4700720c */ /* 0x000fe20003f05270 */
[----:B------:R-:W-:Y:S11]  /*a740*/  VIADD R68, R68, 0x1 ;  /* 0x0000000144447836 */ /* 0x000ff60000000000 */
[----:B------:R-:W-:Y:S01]  /*a750*/  @!UPT UIADD3 URZ, UPT, UPT, URZ, URZ, URZ ;  /* 0x000000fffffff290 */ /* 0x000fe2000fffe0ff */
[----:B------:R3:W4:Y:S04]  /*a760*/  @P0 LDS.128 R60, [R3+UR50+0x200] ;  /* 0x00020032033c0984 */ /* 0x0007280008000c00 */
[----:B------:R3:W2:Y:S04]  /*a770*/  @P0 LDS.128 R72, [R3+UR50+0xa00] ;  /* 0x000a003203480984 */ /* 0x0006a80008000c00 */
[----:B------:R3:W2:Y:S04]  /*a780*/  @P0 LDS.128 R64, [R2+0x200] ;  /* 0x0002000002400984 */ /* 0x0006a80000000c00 */
[----:B------:R3:W2:Y:S01]  /*a790*/  @P0 LDS.128 R76, [R2+0xa00] ;  /* 0x000a0000024c0984 */ /* 0x0006a20000000c00 */
[C---:B------:R-:W-:Y:S04]  /*a7a0*/  ISETP.NE.AND P0, PT, R68.reuse, 0x4, PT ;  /* 0x000000044400780c */ /* 0x040fe80003f05270 */
[----:B-1----:R-:W-:Y:S02]  /*a7b0*/  SEL R0, RZ, 0x1, P0 ;  /* 0x00000001ff007807 */ /* 0x002fe40000000000 */
[----:B------:R-:W-:Y:S02]  /*a7c0*/  SEL R68, R68, RZ, P0 ;  /* 0x000000ff44447207 */ /* 0x000fe40000000000 */
[----:B------:R-:W-:Y:S02]  /*a7d0*/  LOP3.LUT R106, R106, R0, RZ, 0x3c, !PT ;  /* 0x000000006a6a7212 */ /* 0x000fe400078e3cff */
.L_x_148:
[----:B------:R-:W-:Y:S05]  /*a7e0*/  BSYNC B1 ;  /* 0x0000000000017941 */ /* 0x000fea0003800000 */
.L_x_147:
[----:B------:R-:W-:Y:S11]  /*a7f0*/  ISETP.NE.AND P0, PT, R98, R22, PT ;  /* 0x000000166200720c */ /* 0x000ff60003f05270 */
[----:B------:R-:W-:Y:S02]  /*a800*/  @!UPT UIADD3 URZ, UPT, UPT, URZ, URZ, URZ ;  /* 0x000000fffffff290 */ /* 0x000fe4000fffe0ff */
[----:B------:R-:W-:Y:S05]  /*a810*/  @P0 BRA `(.L_x_152) ;  /* 0x0000000000bc0947 */ /* 0x000fea0003800000 */
[----:B------:R-:W-:Y:S11]  /*a820*/  LOP3.LUT P0, RZ, R21, 0x3, R99, 0x48, !PT ;  /* 0x0000000315ff7812 */ /* 0x000ff60007804863 */
[----:B------:R-:W-:Y:S02]  /*a830*/  @!UPT UIADD3 URZ, UPT, UPT, URZ, URZ, URZ ;  /* 0x000000fffffff290 */ /* 0x000fe4000fffe0ff */
[----:B------:R-:W-:Y:S05]  /*a840*/  @!P0 BRA `(.L_x_153) ;  /* 0x0000000000408947 */ /* 0x000fea0003800000 */
        /* <DEDUP_REMOVED lines=16> */
.L_x_153:
        /* <DEDUP_REMOVED lines=23> */
.L_x_154:
[----:B------:R-:W-:Y:S05]  /*aac0*/  WARPSYNC.ALL ;  /* 0x0000000000007948 */ /* 0x000fea0003800000 */
[----:B------:R-:W-:Y:S11]  /*aad0*/  R2UR UR4, R23 ;  /* 0x00000000170472ca */ /* 0x000ff600000e0000 */
[----:B------:R-:W-:Y:S02]  /*aae0*/  @!UPT UIADD3 URZ, UPT, UPT, URZ, URZ, URZ ;  /* 0x000000fffffff290 */ /* 0x000fe4000fffe0ff */
[----:B------:R-:W1:Y:S02]  /*aaf0*/  LDTM.x16 R4, tmem[UR4+0x40] ;  /* 0x00004004000479ee */ /* 0x000e640008240000 */
[----:B-1----:R-:W-:Y:S01]  /*ab00*/  NOP ;  /* 0x0000000000007918 */ /* 0x002fe20000000000 */
.L_x_152:
[----:B------:R-:W-:Y:S01]  /*ab10*/  ISETP.NE.AND P2, PT, R105, RZ, PT ;  /* 0x000000ff6900720c */ /* 0x000fe20003f45270 */
[----:B------:R-:W-:Y:S01]  /*ab20*/  FMUL R0, R52, R24 ;  /* 0x0000001834007220 */ /* 0x000fe20000400000 */
        /* <DEDUP_REMOVED lines=22> */
[----:B--2---:R-:W-:Y:S01]  /*ac90*/  LOP3.LUT R41, R66, 0xffff0000, RZ, 0xc0, !PT ;  /* 0xffff000042297812 */ /* 0x004fe200078ec0ff */
        /* <DEDUP_REMOVED lines=106> */
[----:B--2---:R-:W2:Y:S02]  /*b340*/  FENCE.VIEW.ASYNC.S ;  /* 0x00000000000073c6 */ /* 0x004ea40000000000 */
[----:B------:R-:W-:Y:S05]  /*b350*/  WARPSYNC.ALL ;  /* 0x0000000000007948 */ /* 0x000fea0003800000 */
[----:B------:R-:W-:Y:S01]  /*b360*/  BSSY.RECONVERGENT B0, `(.L_x_155) ;  /* 0x0000012000007945 */ /* 0x000fe20003800200 */
[----:B--2---:R-:W-:Y:S06]  /*b370*/  BAR.SYNC.DEFER_BLOCKING 0x1, 0x80 ;  /* 0x0042000000007b1d */ /* 0x004fec0000010000 */
[----:B------:R-:W-:Y:S05]  /*b380*/  @P0 BRA `(.L_x_156) ;  /* 0x00000000003c0947 */ /* 0x000fea0003800000 */
[----:B------:R-:W-:Y:S02]  /*b390*/  UIADD3 UR4, UPT, UPT, UR50, 0x200, URZ ;  /* 0x0000020032047890 */ /* 0x000fe4000fffe0ff */
[----:B------:R-:W-:Y:S01]  /*b3a0*/  UIADD3 UR8, UP0, UPT, UR58, 0xa80, URZ ;  /* 0x00000a803a087890 */ /* 0x000fe2000ff1e0ff */
[----:B------:R-:W-:Y:S01]  /*b3b0*/  UMOV UR54, UR42 ;  /* 0x0000002a00367c82 */ /* 0x000fe20008000000 */
[----:B------:R-:W-:Y:S02]  /*b3c0*/  UMOV UR55, UR36 ;  /* 0x0000002400377c82 */ /* 0x000fe40008000000 */
[----:B------:R-:W-:Y:S01]  /*b3d0*/  MOV R88, UR4 ;  /* 0x0000000400587c02 */ /* 0x000fe20008000f00 */
[----:B------:R-:W-:Y:S02]  /*b3e0*/  UIADD3.X UR9, UPT, UPT, URZ, UR59, URZ, UP0, !UPT ;  /* 0x0000003bff097290 */ /* 0x000fe400087fe4ff */
[----:B------:R-:W-:Y:S01]  /*b3f0*/  UIADD3 UR5, UPT, UPT, UR41, 0x60, URZ ;  /* 0x0000006029057890 */ /* 0x000fe2000fffe0ff */
[----:B------:R-:W-:Y:S01]  /*b400*/  R2UR UR52, R88 ;  /* 0x00000000583472ca */ /* 0x000fe200000e0000 */
[----:B------:R-:W-:Y:S01]  /*b410*/  UIADD3 UR4, UPT, UPT, UR50, 0xa00, URZ ;  /* 0x00000a0032047890 */ /* 0x000fe2000fffe0ff */
[----:B------:R-:W-:Y:S01]  /*b420*/  UMOV UR6, UR42 ;  /* 0x0000002a00067c82 */ /* 0x000fe20008000000 */
[----:B------:R-:W-:Y:S10]  /*b430*/  UMOV UR7, UR36 ;  /* 0x0000002400077c82 */ /* 0x000ff40008000000 */
[----:B------:R2:W-:Y:S01]  /*b440*/  UTMASTG.3D [UR52], [UR8] ;  /* 0x00000034080073b5 */ /* 0x0005e20008010000 */
[----:B------:R2:W-:Y:S01]  /*b450*/  UTMASTG.3D [UR4], [UR8] ;  /* 0x00000004080073b5 */ /* 0x0005e20008010000 */
[----:B------:R0:W-:Y:S01]  /*b460*/  UTMACMDFLUSH ;  /* 0x00000000000079b7 */ /* 0x0001e20000000000 */
[----:B--2---:R-:W-:Y:S04]  /*b470*/  DEPBAR.LE SB0, 0x1 ;  /* 0x000080400000791a */ /* 0x004fe80000000000 */
.L_x_156:
[----:B------:R-:W-:Y:S05]  /*b480*/  BSYNC.RECONVERGENT B0 ;  /* 0x0000000000007941 */ /* 0x000fea0003800200 */
.L_x_155:
[----:B------:R-:W-:Y:S01]  /*b490*/  BAR.SYNC.DEFER_BLOCKING 0x1, 0x80 ;  /* 0x0042000000007b1d */ /* 0x000fe20000010000 */
[----:B------:R-:W-:Y:S04]  /*b4a0*/  UIADD3 UR40, UPT, UPT, UR43, 0x1, URZ ;  /* 0x000000012b287890 */ /* 0x000fe8000fffe0ff */
[----:B------:R-:W-:Y:S04]  /*b4b0*/  UISETP.NE.AND UP0, UPT, UR40, 0x4, UPT ;  /* 0x000000042800788c */ /* 0x000fe8000bf05270 */
[----:B------:R-:W-:Y:S01]  /*b4c0*/  USEL UR40, UR40, URZ, UP0 ;  /* 0x000000ff28287287 */ /* 0x000fe20008000000 */
[----:B------:R2:W-:Y:S01]  /*b4d0*/  @P2 SYNCS.ARRIVE.TRANS64.RED.A1T0 RZ, [R107+URZ], RZ ;  /* 0x000000ff6bff29a7 */ /* 0x0005e200081004ff */
[----:B------:R-:W-:Y:S01]  /*b4e0*/  BSSY B1, `(.L_x_157) ;  /* 0x000001a000017945 */ /* 0x000fe20003800000 */
[----:B------:R-:W3:Y:S02]  /*b4f0*/  @P2 SYNCS.PHASECHK.TRANS64.TRYWAIT P0, [R0+URZ+0x50], R2 ;  /* 0x00005002000025a7 */ /* 0x000ee400080011ff */
[----:B---3--:R-:W-:Y:S01]  /*b500*/  @P2 SEL R70, RZ, 0x1, !P0 ;  /* 0x00000001ff462807 */ /* 0x008fe20004000000 */
[----:B--2---:R-:W-:Y:S06]  /*b510*/  @!P2 BRA `(.L_x_158) ;  /* 0x000000000058a947 */ /* 0x004fec0003800000 */
[----:B------:R-:W-:Y:S01]  /*b520*/  ISETP.NE.AND P1, PT, R71, RZ, PT ;  /* 0x000000ff4700720c */ /* 0x000fe20003f25270 */
[----:B------:R-:W-:Y:S01]  /*b530*/  BSSY B0, `(.L_x_159) ;  /* 0x0000009000007945 */ /* 0x000fe20003800000 */
[----:B------:R-:W-:Y:S11]  /*b540*/  ISETP.NE.AND P0, PT, R70, RZ, PT ;  /* 0x000000ff4600720c */ /* 0x000ff60003f05270 */
[----:B------:R-:W-:Y:S05]  /*b550*/  @P1 IMAD R3, R68, 0x1000, R104 ;  /* 0x0000100044031824 */ /* 0x000fea00078e0268 */
[----:B------:R-:W-:Y:S05]  /*b560*/  @P1 IADD3 R2, PT, PT, R3, UR50, RZ ;  /* 0x0000003203021c10 */ /* 0x000fea000fffe0ff */
[----:B------:R-:W-:Y:S01]  /*b570*/  @P1 IMAD.IADD R2, R69, 0x1, R2 ;  /* 0x0000000145021824 */ /* 0x000fe200078e0202 */
[----:B------:R-:W-:Y:S06]  /*b580*/  @P0 BRA `(.L_x_160) ;  /* 0x00000000000c0947 */ /* 0x000fec0003800000 */
[----:B-1----:R-:W-:Y:S04]  /*b590*/  SHF.L.U32 R20, R106, 0x1f, RZ ;  /* 0x0000001f6a147819 */ /* 0x002fe800000006ff */
[----:B------:R-:W1:Y:S02]  /*b5a0*/  SYNCS.PHASECHK.TRANS64.TRYWAIT P0, [R0+URZ+0x50], R20 ;  /* 0x00005014000075a7 */ /* 0x000e6400080011ff */
[----:B-1----:R-:W-:Y:S05]  /*b5b0*/  @!P0 BRA `(.L_x_161) ;  /* 0x0000003800c48947 */ /* 0x002fea0003800000 */
.L_x_160:
[----:B------:R-:W-:Y:S05]  /*b5c0*/  BSYNC B0 ;  /* 0x0000000000007941 */ /* 0x000fea0003800000 */
.L_x_159:
[----:B------:R-:W-:Y:S01]  /*b5d0*/  ISETP.NE.AND P0, PT, R71, RZ, PT ;  /* 0x000000ff4700720c */ /* 0x000fe20003f05270 */
[----:B------:R-:W-:Y:S11]  /*b5e0*/  VIADD R68, R68, 0x1 ;  /* 0x0000000144447836 */ /* 0x000ff60000000000 */
[----:B------:R-:W-:Y:S01]  /*b5f0*/  @!UPT UIADD3 URZ, UPT, UPT, URZ, URZ, URZ ;  /* 0x000000fffffff290 */ /* 0x000fe2000fffe0ff */
[----:B------:R2:W3:Y:S04]  /*b600*/  @P0 LDS.128 R60, [R3+UR50+0x200] ;  /* 0x00020032033c0984 */ /* 0x0004e80008000c00 */
[----:B------:R2:W4:Y:S04]  /*b610*/  @P0 LDS.128 R72, [R3+UR50+0xa00] ;  /* 0x000a003203480984 */ /* 0x0005280008000c00 */
[----:B------:R2:W2:Y:S04]  /*b620*/  @P0 LDS.128 R64, [R2+0x200] ;  /* 0x0002000002400984 */ /* 0x0004a80000000c00 */
[----:B------:R2:W2:Y:S01]  /*b630*/  @P0 LDS.128 R76, [R2+0xa00] ;  /* 0x000a0000024c0984 */ /* 0x0004a20000000c00 */
[C---:B------:R-:W-:Y:S04]  /*b640*/  ISETP.NE.AND P0, PT, R68.reuse, 0x4, PT ;  /* 0x000000044400780c */ /* 0x040fe80003f05270 */
[----:B-1----:R-:W-:Y:S02]  /*b650*/  SEL R0, RZ, 0x1, P0 ;  /* 0x00000001ff007807 */ /* 0x002fe40000000000 */
[----:B------:R-:W-:Y:S02]  /*b660*/  SEL R68, R68, RZ, P0 ;  /* 0x000000ff44447207 */ /* 0x000fe40000000000 */
[----:B------:R-:W-:Y:S02]  /*b670*/  LOP3.LUT R106, R106, R0, RZ, 0x3c, !PT ;  /* 0x000000006a6a7212 */ /* 0x000fe400078e3cff */
.L_x_158:
[----:B------:R-:W-:Y:S05]  /*b680*/  BSYNC B1 ;  /* 0x0000000000017941 */ /* 0x000fea0003800000 */
.L_x_157:
[----:B--2---:R-:W-:Y:S05]  /*b690*/  VIADD R3, R59, 0x400020 ;  /* 0x004000203b037836 */ /* 0x004fea0000000000 */
[----:B------:R-:W-:Y:S04]  /*b6a0*/  SHF.R.U32.HI R0, RZ, 0x15, R3 ;  /* 0x00000015ff007819 */ /* 0x000fe80000011603 */
[----:B-1----:R-:W-:Y:S04]  /*b6b0*/  LOP3.LUT R22, R0, 0x3, RZ, 0xc0, !PT ;  /* 0x0000000300167812 */ /* 0x002fe800078ec0ff */
        /* <DEDUP_REMOVED lines=11> */
[----:B------:R-:W2:Y:S01]  /*b770*/  LDCU.64 UR6, c[0x4][0x78] ;  /* 0x01000f00ff0677ac */ /* 0x000ea20008000a00 */
[----:B------:R-:W3:Y:S01]  /*b780*/  LDC.64 R14, c[0x4][R15] ;  /* 0x010000000f0e7b82 */ /* 0x000ee20000000a00 */
[----:B------:R-:W5:Y:S01]  /*b790*/  LDCU.64 UR4, c[0x4][0x10] ;  /* 0x01000200ff0477ac */ /* 0x000f620008000a00 */
[----:B-1----:R-:W-:Y:S01]  /*b7a0*/  MOV R5, UR9 ;  /* 0x0000000900057c02 */ /* 0x002fe20008000f00 */
[----:B------:R-:W-:Y:S01]  /*b7b0*/  IMAD.U32 R4, RZ, RZ, UR8 ;  /* 0x00000008ff047e24 */ /* 0x000fe2000f8e00ff */
[----:B--2---:R-:W-:Y:S01]  /*b7c0*/  MOV R7, UR7 ;  /* 0x0000000700077c02 */ /* 0x004fe20008000f00 */
[----:B------:R-:W-:Y:S01]  /*b7d0*/  IMAD.U32 R6, RZ, RZ, UR6 ;  /* 0x00000006ff067e24 */ /* 0x000fe2000f8e00ff */
[----:B-----5:R-:W-:Y:S01]  /*b7e0*/  MOV R11, UR5 ;  /* 0x00000005000b7c02 */ /* 0x020fe20008000f00 */
[----:B------:R-:W-:Y:S02]  /*b7f0*/  IMAD.U32 R10, RZ, RZ, UR4 ;  /* 0x00000004ff0a7e24 */ /* 0x000fe4000f8e00ff */
[----:B------:R-:W-:Y:S07]  /*b800*/  LEPC R20, `(.L_x_163) ;  /* 0x000000001014794e */ /* 0x000fee0000000000 */
[----:B---34-:R-:W-:Y:S05]  /*b810*/  CALL.ABS.NOINC R14 ;  /* 0x000000000e007343 */ /* 0x018fea0003c00000 */
.L_x_163:
        /* <DEDUP_REMOVED lines=23> */
.L_x_164:
[----:B------:R-:W-:Y:S05]  /*b990*/  WARPSYNC.ALL ;  /* 0x0000000000007948 */ /* 0x000fea0003800000 */
[----:B------:R-:W-:Y:S11]  /*b9a0*/  R2UR UR4, R2 ;  /* 0x00000000020472ca */ /* 0x000ff600000e0000 */
[----:B------:R-:W-:Y:S02]  /*b9b0*/  @!UPT UIADD3 URZ, UPT, UPT, URZ, URZ, URZ ;  /* 0x000000fffffff290 */ /* 0x000fe4000fffe0ff */
[----:B------:R-:W1:Y:S02]  /*b9c0*/  LDTM.x16 R4, tmem[UR4+0x40] ;  /* 0x00004004000479ee */ /* 0x000e640008240000 */
[----:B-1----:R-:W-:Y:S01]  /*b9d0*/  NOP ;  /* 0x0000000000007918 */ /* 0x002fe20000000000 */
.L_x_162:
[----:B------:R-:W-:Y:S01]  /*b9e0*/  ISETP.NE.AND P2, PT, R105, RZ, PT ;  /* 0x000000ff6900720c */ /* 0x000fe20003f45270 */
[----:B------:R-:W-:Y:S01]  /*b9f0*/  FMUL R0, R52, R24 ;  /* 0x0000001834007220 */ /* 0x000fe20000400000 */
[----:B---3--:R-:W-:Y:S01]  /*ba00*/  SHF.L.U32 R3, R60, 0x10, RZ ;  /* 0x000000103c037819 */ /* 0x008fe200000006ff */
        /* <DEDUP_REMOVED lines=145> */
[----:B--2---:R-:W-:Y:S04]  /*c320*/  DEPBAR.LE SB0, 0x1 ;  /* 0x000080400000791a */ /* 0x004fe80000000000 */
.L_x_166:
[----:B------:R-:W-:Y:S05]  /*c330*/  BSYNC.RECONVERGENT B0 ;  /* 0x0000000000007941 */ /* 0x000fea0003800200 */
.L_x_165:
        /* <DEDUP_REMOVED lines=10> */
[----:B------:R-:W2:Y:S02]  /*c3e0*/  @P2 SYNCS.PHASECHK.TRANS64.TRYWAIT P0, [R0+URZ+0x50], R2 ;  /* 0x00005002000025a7 */ /* 0x000ea400080011ff */
[----:B--2---:R-:W-:Y:S01]  /*c3f0*/  @P2 SEL R70, RZ, 0x1, !P0 ;  /* 0x00000001ff462807 */ /* 0x004fe20004000000 */
        /* <DEDUP_REMOVED lines=11> */
.L_x_170:
[----:B------:R-:W-:Y:S05]  /*c4b0*/  BSYNC B0 ;  /* 0x0000000000007941 */ /* 0x000fea0003800000 */
.L_x_169:
        /* <DEDUP_REMOVED lines=11> */
.L_x_168:
[----:B------:R-:W-:Y:S05]  /*c570*/  BSYNC B1 ;  /* 0x0000000000017941 */ /* 0x000fea0003800000 */
.L_x_167:
[----:B------:R-:W-:Y:S11]  /*c580*/  ISETP.NE.AND P0, PT, R98, R22, PT ;  /* 0x000000166200720c */ /* 0x000ff60003f05270 */
[----:B------:R-:W-:Y:S02]  /*c590*/  @!UPT UIADD3 URZ, UPT, UPT, URZ, URZ, URZ ;  /* 0x000000fffffff290 */ /* 0x000fe4000fffe0ff */
[----:B------:R-:W-:Y:S05]  /*c5a0*/  @P0 BRA `(.L_x_172) ;  /* 0x0000000000bc0947 */ /* 0x000fea0003800000 */
[----:B------:R-:W-:Y:S11]  /*c5b0*/  LOP3.LUT P0, RZ, R21, 0x3, R99, 0x48, !PT ;  /* 0x0000000315ff7812 */ /* 0x000ff60007804863 */
[----:B------:R-:W-:Y:S02]  /*c5c0*/  @!UPT UIADD3 URZ, UPT, UPT, URZ, URZ, URZ ;  /* 0x000000fffffff290 */ /* 0x000fe4000fffe0ff */
[----:B------:R-:W-:Y:S05]  /*c5d0*/  @!P0 BRA `(.L_x_173) ;  /* 0x0000000000408947 */ /* 0x000fea0003800000 */
[----:B------:R-:W1:Y:S01]  /*c5e0*/  LDCU.64 UR8, c[0x4][0x70] ;  /* 0x01000e00ff0877ac */ /* 0x000e620008000a00 */
[----:B--2---:R-:W-:Y:S01]  /*c5f0*/  MOV R3, 0x0 ;  /* 0x0000000000037802 */ /* 0x004fe20000000f00 */
        /* <DEDUP_REMOVED lines=14> */
.L_x_173:
        /* <DEDUP_REMOVED lines=23> */
.L_x_174:
[----:B------:R-:W-:Y:S05]  /*c850*/  WARPSYNC.ALL ;  /* 0x0000000000007948 */ /* 0x000fea0003800000 */
[----:B------:R-:W-:Y:S11]  /*c860*/  R2UR UR4, R23 ;  /* 0x00000000170472ca */ /* 0x000ff600000e0000 */
[----:B------:R-:W-:Y:S02]  /*c870*/  @!UPT UIADD3 URZ, UPT, UPT, URZ, URZ, URZ ;  /* 0x000000fffffff290 */ /* 0x000fe4000fffe0ff */
[----:B------:R-:W1:Y:S02]  /*c880*/  LDTM.x16 R4, tmem[UR4+0x40] ;  /* 0x00004004000479ee */ /* 0x000e640008240000 */
[----:B-1----:R-:W-:Y:S01]  /*c890*/  NOP ;  /* 0x0000000000007918 */ /* 0x002fe20000000000 */
.L_x_172:
[----:B------:R-:W-:Y:S01]  /*c8a0*/  ISETP.NE.AND P2, PT, R105, RZ, PT ;  /* 0x000000ff6900720c */ /* 0x000fe20003f45270 */
[----:B------:R-:W-:Y:S01]  /*c8b0*/  FMUL R0, R52, R24 ;  /* 0x0000001834007220 */ /* 0x000fe20000400000 */
[----:B--23--:R-:W-:Y:S01]  /*c8c0*/  SHF.L.U32 R3, R60, 0x10, RZ ;  /* 0x000000103c037819 */ /* 0x00cfe200000006ff */
        /* <DEDUP_REMOVED lines=145> */
[----:B--2---:R-:W-:Y:S04]  /*d1e0*/  DEPBAR.LE SB0, 0x1 ;  /* 0x000080400000791a */ /* 0x004fe80000000000 */
.L_x_176:
[----:B------:R-:W-:Y:S05]  /*d1f0*/  BSYNC.RECONVERGENT B0 ;  /* 0x0000000000007941 */ /* 0x000fea0003800200 */
.L_x_175:
        /* <DEDUP_REMOVED lines=17> */
[----:B------:R-:W2:Y:S02]  /*d310*/  SYNCS.PHASECHK.TRANS64.TRYWAIT P0, [R0+URZ+0x50], R106 ;  /* 0x0000506a000075a7 */ /* 0x000ea400080011ff */
[----:B--2---:R-:W-:Y:S05]  /*d320*/  @!P0 BRA `(.L_x_181) ;  /* 0x0000001c00908947 */ /* 0x004fea0003800000 */
.L_x_180:
[----:B------:R-:W-:Y:S05]  /*d330*/  BSYNC B0 ;  /* 0x0000000000007941 */ /* 0x000fea0003800000 */
.L_x_179:
[----:B------:R-:W-:Y:S11]  /*d340*/  ISETP.NE.AND P0, PT, R71, RZ, PT ;  /* 0x000000ff4700720c */ /* 0x000ff60003f05270 */
[----:B------:R-:W-:Y:S02]  /*d350*/  @!UPT UIADD3 URZ, UPT, UPT, URZ, URZ, URZ ;  /* 0x000000fffffff290 */ /* 0x000fe4000fffe0ff */
[----:B------:R3:W4:Y:S04]  /*d360*/  @P0 LDS.128 R60, [R68+UR50+0x200] ;  /* 0x00020032443c0984 */ /* 0x0007280008000c00 */
[----:B------:R3:W1:Y:S04]  /*d370*/  @P0 LDS.128 R72, [R68+UR50+0xa00] ;  /* 0x000a003244480984 */ /* 0x0006680008000c00 */
[----:B------:R3:W1:Y:S04]  /*d380*/  @P0 LDS.128 R64, [R2+0x200] ;  /* 0x0002000002400984 */ /* 0x0006680000000c00 */
[----:B------:R3:W1:Y:S02]  /*d390*/  @P0 LDS.128 R76, [R2+0xa00] ;  /* 0x000a0000024c0984 */ /* 0x0006640000000c00 */
.L_x_178:
[----:B------:R-:W-:Y:S05]  /*d3a0*/  BSYNC B1 ;  /* 0x0000000000017941 */ /* 0x000fea0003800000 */
.L_x_177:
[----:B------:R-:W-:Y:S05]  /*d3b0*/  VIADD R59, R59, 0x400030 ;  /* 0x004000303b3b7836 */ /* 0x000fea0000000000 */
[----:B--2---:R-:W-:Y:S04]  /*d3c0*/  SHF.R.U32.HI R0, RZ, 0x15, R59 ;  /* 0x00000015ff007819 */ /* 0x004fe8000001163b */
[----:B---3--:R-:W-:Y:S04]  /*d3d0*/  LOP3.LUT R2, R0, 0x3, RZ, 0xc0, !PT ;  /* 0x0000000300027812 */ /* 0x008fe800078ec0ff */
[----:B------:R-:W-:Y:S11]  /*d3e0*/  ISETP.NE.AND P0, PT, R98, R2, PT ;  /* 0x000000026200720c */ /* 0x000ff60003f05270 */
[----:B------:R-:W-:Y:S02]  /*d3f0*/  @!UPT UIADD3 URZ, UPT, UPT, URZ, URZ, URZ ;  /* 0x000000fffffff290 */ /* 0x000fe4000fffe0ff */
[----:B------:R-:W-:Y:S05]  /*d400*/  @P0 BRA `(.L_x_182) ;  /* 0x0000000000bc0947 */ /* 0x000fea0003800000 */
[----:B------:R-:W-:Y:S02]  /*d410*/  LOP3.LUT P0, RZ, R0, 0x3, R99, 0x48, !PT ;  /* 0x0000000300ff7812 */ /* 0x000fe40007804863 */
[----:B------:R-:W-:Y:S11]  /*d420*/  MOV R16, R59 ;  /* 0x0000003b00107202 */ /* 0x000ff60000000f00 */
[----:B------:R-:W-:Y:S05]  /*d430*/  @!P0 BRA `(.L_x_183) ;  /* 0x0000000000408947 */ /* 0x000fea0003800000 */
[----:B------:R-:W2:Y:S01]  /*d440*/  LDCU.64 UR8, c[0x4][0x70] ;  /* 0x01000e00ff0877ac */ /* 0x000ea20008000a00 */
[----:B------:R-:W-:Y:S01]  /*d450*/  MOV R15, 0x0 ;  /* 0x00000000000f7802 */ /* 0x000fe20000000f00 */
[----:B------:R-:W-:Y:S02]  /*d460*/  HFMA2 R12, -RZ, RZ, 0, 5.9604644775390625e-08 ;  /* 0x00000001ff0c7431 */ /* 0x000fe400000001ff */
[----:B------:R-:W-:Y:S02]  /*d470*/  IMAD.MOV.U32 R8, RZ, RZ, 0x192 ;  /* 0x00000192ff087424 */ /* 0x000fe400078e00ff */
[----:B------:R-:W-:Y:S01]  /*d480*/  IMAD.MOV.U32 R13, RZ, RZ, RZ ;  /* 0x000000ffff0d7224 */ /* 0x000fe200078e00ff */
[----:B------:R-:W3:Y:S01]  /*d490*/  LDCU.64 UR6, c[0x4][0x78] ;  /* 0x01000f00ff0677ac */ /* 0x000ee20008000a00 */
[----:B------:R-:W1:Y:S01]  /*d4a0*/  LDC.64 R14, c[0x4][R15] ;  /* 0x010000000f0e7b82 */ /* 0x000e620000000a00 */
[----:B------:R-:W5:Y:S01]  /*d4b0*/  LDCU.64 UR4, c[0x4][0x10] ;  /* 0x01000200ff0477ac */ /* 0x000f620008000a00 */
[----:B--2---:R-:W-:Y:S01]  /*d4c0*/  MOV R5, UR9 ;  /* 0x0000000900057c02 */ /* 0x004fe20008000f00 */
[----:B------:R-:W-:Y:S01]  /*d4d0*/  IMAD.U32 R4, RZ, RZ, UR8 ;  /* 0x00000008ff047e24 */ /* 0x000fe2000f8e00ff */
[----:B---3--:R-:W-:Y:S01]  /*d4e0*/  MOV R7, UR7 ;  /* 0x0000000700077c02 */ /* 0x008fe20008000f00 */
[----:B------:R-:W-:Y:S01]  /*d4f0*/  IMAD.U32 R6, RZ, RZ, UR6 ;  /* 0x00000006ff067e24 */ /* 0x000fe2000f8e00ff */
[----:B-----5:R-:W-:Y:S01]  /*d500*/  MOV R11, UR5 ;  /* 0x00000005000b7c02 */ /* 0x020fe20008000f00 */
[----:B------:R-:W-:Y:S02]  /*d510*/  IMAD.U32 R10, RZ, RZ, UR4 ;  /* 0x00000004ff0a7e24 */ /* 0x000fe4000f8e00ff */
[----:B-1----:R-:W-:Y:S07]  /*d520*/  LEPC R20, `(.L_x_183) ;  /* 0x000000001014794e */ /* 0x002fee0000000000 */
[----:B----4-:R-:W-:Y:S05]  /*d530*/  CALL.ABS.NOINC R14 ;  /* 0x000000000e007343 */ /* 0x010fea0003c00000 */
.L_x_183:
[----:B------:R-:W-:Y:S05]  /*d540*/  WARPSYNC.ALL ;  /* 0x0000000000007948 */ /* 0x000fea0003800000 */
[C---:B------:R-:W-:Y:S01]  /*d550*/  R2UR UR4, R16.reuse ;  /* 0x00000000100472ca */ /* 0x040fe200000e0000 */
[----:B------:R-:W-:Y:S05]  /*d560*/  VIADD R0, R16, 0x40 ;  /* 0x0000004010007836 */ /* 0x000fea0000000000 */
[----:B------:R-:W-:Y:S04]  /*d570*/  SHF.R.U32.HI R0, RZ, 0x15, R0 ;  /* 0x00000015ff007819 */ /* 0x000fe80000011600 */
[----:B------:R-:W-:Y:S03]  /*d580*/  LOP3.LUT P0, RZ, R0, 0x3, R99, 0x48, !PT ;  /* 0x0000000300ff7812 */ /* 0x000fe60007804863 */
[----:B------:R-:W2:Y:S10]  /*d590*/  LDTM.x16 R24, tmem[UR4] ;  /* 0x00000004001879ee */ /* 0x000eb40008240000 */
[----:B--2---:R-:W-:Y:S05]  /*d5a0*/  @!P0 BRA `(.L_x_184) ;  /* 0x0000000000408947 */ /* 0x004fea0003800000 */
        /* <DEDUP_REMOVED lines=16> */
.L_x_184:
[----:B------:R-:W-:Y:S05]  /*d6b0*/  WARPSYNC.ALL ;  /* 0x0000000000007948 */ /* 0x000fea0003800000 */
[----:B------:R-:W-:Y:S11]  /*d6c0*/  R2UR UR4, R16 ;  /* 0x00000000100472ca */ /* 0x000ff600000e0000 */
[----:B------:R-:W-:Y:S02]  /*d6d0*/  @!UPT UIADD3 URZ, UPT, UPT, URZ, URZ, URZ ;  /* 0x000000fffffff290 */ /* 0x000fe4000fffe0ff */
[----:B------:R-:W2:Y:S02]  /*d6e0*/  LDTM.x16 R4, tmem[UR4+0x40] ;  /* 0x00004004000479ee */ /* 0x000ea40008240000 */
[----:B--2---:R-:W-:Y:S01]  /*d6f0*/  NOP ;  /* 0x0000000000007918 */ /* 0x004fe20000000000 */
.L_x_182:
[----:B------:R-:W-:Y:S01]  /*d700*/  ISETP.NE.AND P1, PT, R98, R2, PT ;  /* 0x000000026200720c */ /* 0x000fe20003f25270 */
[----:B------:R-:W-:Y:S05]  /*d710*/  WARPSYNC.ALL ;  /* 0x0000000000007948 */ /* 0x000fea0003800000 */
[C---:B----4-:R-:W-:Y:S01]  /*d720*/  SHF.L.U32 R3, R60.reuse, 0x10, RZ ;  /* 0x000000103c037819 */ /* 0x050fe200000006ff */
[----:B------:R-:W-:Y:S01]  /*d730*/  NOP ;  /* 0x0000000000007918 */ /* 0x000fe20000000000 */
[----:B------:R-:W-:Y:S01]  /*d740*/  LOP3.LUT R40, R60, 0xffff0000, RZ, 0xc0, !PT ;  /* 0xffff00003c287812 */ /* 0x000fe200078ec0ff */
[C---:B------:R-:W-:Y:S01]  /*d750*/  FMUL R0, R52.reuse, R24 ;  /* 0x0000001834007220 */ /* 0x040fe20000400000 */
[C---:B------:R-:W-:Y:S01]  /*d760*/  SHF.L.U32 R41, R61.reuse, 0x10, RZ ;  /* 0x000000103d297819 */ /* 0x040fe200000006ff */
[----:B------:R-:W-:Y:S01]  /*d770*/  FMUL R2, R52, R25 ;  /* 0x0000001934027220 */ /* 0x000fe20000400000 */
[----:B------:R-:W-:Y:S01]  /*d780*/  LOP3.LUT R42, R61, 0xffff0000, RZ, 0xc0, !PT ;  /* 0xffff00003d2a7812 */ /* 0x000fe200078ec0ff */
[C---:B------:R-:W-:Y:S01]  /*d790*/  FFMA R0, R53.reuse, R3, R0 ;  /* 0x0000000335007223 */ /* 0x040fe20000000000 */
[----:B------:R-:W-:Y:S01]  /*d7a0*/  R2UR UR4, R58 ;  /* 0x000000003a0472ca */ /* 0x000fe200000e0000 */
[----:B------:R-:W-:Y:S01]  /*d7b0*/  FFMA R2, R53, R40, R2 ;  /* 0x0000002835027223 */ /* 0x000fe20000000002 */
[----:B------:R-:W-:Y:S01]  /*d7c0*/  SHF.L.U32 R54, R62, 0x10, RZ ;  /* 0x000000103e367819 */ /* 0x000fe200000006ff */
[----:B-1----:R-:W-:Y:S01]  /*d7d0*/  FMUL R20, R52, R4 ;  /* 0x0000000434147220 */ /* 0x002fe20000400000 */
[----:B------:R-:W-:Y:S01]  /*d7e0*/  LOP3.LUT R55, R62, 0xffff0000, RZ, 0xc0, !PT ;  /* 0xffff00003e377812 */ /* 0x000fe200078ec0ff */
[----:B------:R-:W-:Y:S01]  /*d7f0*/  FMUL R3, R52, R26 ;  /* 0x0000001a34037220 */ /* 0x000fe20000400000 */
[----:B------:R-:W-:Y:S01]  /*d800*/  F2FP.BF16.F32.PACK_AB R108, R2, R0 ;  /* 0x00000000026c723e */ /* 0x000fe200000010ff */
[----:B------:R-:W-:Y:S01]  /*d810*/  FMUL R4, R52, R27 ;  /* 0x0000001b34047220 */ /* 0x000fe20000400000 */
[----:B------:R-:W-:Y:S01]  /*d820*/  SHF.L.U32 R56, R63, 0x10, RZ ;  /* 0x000000103f387819 */ /* 0x000fe200000006ff */
[----:B------:R-:W-:Y:S01]  /*d830*/  FFMA R3, R53, R41, R3 ;  /* 0x0000002935037223 */ /* 0x000fe20000000003 */
[----:B------:R-:W-:Y:S01]  /*d840*/  LOP3.LUT R57, R63, 0xffff0000, RZ, 0xc0, !PT ;  /* 0xffff00003f397812 */ /* 0x000fe200078ec0ff */
[----:B------:R-:W-:Y:S01]  /*d850*/  FFMA R4, R53, R42, R4 ;  /* 0x0000002a35047223 */ /* 0x000fe20000000004 */
[----:B------:R-:W-:Y:S01]  /*d860*/  SHF.L.U32 R58, R64, 0x10, RZ ;  /* 0x00000010403a7819 */ /* 0x000fe200000006ff */
[----:B------:R-:W-:Y:S01]  /*d870*/  FMUL R0, R52, R28 ;  /* 0x0000001c34007220 */ /* 0x000fe20000400000 */
[----:B------:R-:W-:Y:S01]  /*d880*/  LOP3.LUT R59, R64, 0xffff0000, RZ, 0xc0, !PT ;  /* 0xffff0000403b7812 */ /* 0x000fe200078ec0ff */
[----:B------:R-:W-:Y:S01]  /*d890*/  FMUL R2, R52, R29 ;  /* 0x0000001d34027220 */ /* 0x000fe20000400000 */
[----:B------:R-:W-:Y:S01]  /*d8a0*/  F2FP.BF16.F32.PACK_AB R109, R4, R3 ;  /* 0x00000003046d723e */ /* 0x000fe200000010ff */
[C---:B------:R-:W-:Y:S01]  /*d8b0*/  FMUL R21, R52.reuse, R5 ;  /* 0x0000000534157220 */ /* 0x040fe20000400000 */
[C---:B------:R-:W-:Y:S01]  /*d8c0*/  SHF.L.U32 R60, R65.reuse, 0x10, RZ ;  /* 0x00000010413c7819 */ /* 0x040fe200000006ff */
[C---:B------:R-:W-:Y:S01]  /*d8d0*/  FMUL R5, R52.reuse, R30 ;  /* 0x0000001e34057220 */ /* 0x040fe20000400000 */
[----:B------:R-:W-:Y:S01]  /*d8e0*/  LOP3.LUT R61, R65, 0xffff0000, RZ, 0xc0, !PT ;  /* 0xffff0000413d7812 */ /* 0x000fe200078ec0ff */
[----:B------:R-:W-:Y:S01]  /*d8f0*/  FMUL R22, R52, R6 ;  /* 0x0000000634167220 */ /* 0x000fe20000400000 */
[----:B------:R-:W-:Y:S01]  /*d900*/  SHF.L.U32 R62, R66, 0x10, RZ ;  /* 0x00000010423e7819 */ /* 0x000fe200000006ff */
        /* <DEDUP_REMOVED lines=10> */
[----:B------:R-:W-:Y:S01]  /*d9b0*/  FMUL R3, R52, R33 ;  /* 0x0000002134037220 */ /* 0x000fe20000400000 */
[----:B------:R-:W-:Y:S01]  /*d9c0*/  F2FP.BF16.F32.PACK_AB R110, R2, R0 ;  /* 0x00000000026e723e */ /* 0x000fe200000010ff */
[----:B------:R-:W-:Y:S01]  /*d9d0*/  FFMA R5, R53, R56, R5 ;  /* 0x0000003835057223 */ /* 0x000fe20000000005 */
[----:B------:R-:W-:Y:S01]  /*d9e0*/  SHF.L.U32 R68, R73, 0x10, RZ ;  /* 0x0000001049447819 */ /* 0x000fe200000006ff */
[----:B------:R-:W-:Y:S01]  /*d9f0*/  FFMA R6, R53, R57, R6 ;  /* 0x0000003935067223 */ /* 0x000fe20000000006 */
[----:B------:R-:W-:Y:S01]  /*da00*/  LOP3.LUT R69, R73, 0xffff0000, RZ, 0xc0, !PT ;  /* 0xffff000049457812 */ /* 0x000fe200078ec0ff */
[C---:B------:R-:W-:Y:S01]  /*da10*/  FFMA R7, R53.reuse, R58, R7 ;  /* 0x0000003a35077223 */ /* 0x040fe20000000007 */
[----:B------:R-:W-:Y:S01]  /*da20*/  SHF.L.U32 R70, R74, 0x10, RZ ;  /* 0x000000104a467819 */ /* 0x000fe200000006ff */
[----:B------:R-:W-:Y:S01]  /*da30*/  UIADD3 UR4, UPT, UPT, UR4, 0xd0, URZ ;  /* 0x000000d004047890 */ /* 0x000fe2000fffe0ff */
[----:B------:R-:W-:Y:S01]  /*da40*/  F2FP.BF16.F32.PACK_AB R111, R6, R5 ;  /* 0x00000005066f723e */ /* 0x000fe200000010ff */
[----:B------:R-:W-:Y:S01]  /*da50*/  FFMA R3, R53, R59, R3 ;  /* 0x0000003b35037223 */ /* 0x000fe20000000003 */
[----:B------:R-:W-:Y:S01]  /*da60*/  LOP3.LUT R71, R74, 0xffff0000, RZ, 0xc0, !PT ;  /* 0xffff00004a477812 */ /* 0x000fe200078ec0ff */
[C---:B------:R-:W-:Y:S01]  /*da70*/  FMUL R0, R52.reuse, R34 ;  /* 0x0000002234007220 */ /* 0x040fe20000400000 */
[----:B------:R-:W-:Y:S01]  /*da80*/  SHF.L.U32 R72, R75, 0x10, RZ ;  /* 0x000000104b487819 */ /* 0x000fe200000006ff */
[C---:B------:R-:W-:Y:S01]  /*da90*/  FMUL R2, R52.reuse, R35 ;  /* 0x0000002334027220 */ /* 0x040fe20000400000 */
[----:B------:R-:W-:Y:S01]  /*daa0*/  UPRMT UR4, UR37, 0x654, UR4 ;  /* 0x0000065425047896 */ /* 0x000fe20008000004 */
[C---:B------:R-:W-:Y:S01]  /*dab0*/  FMUL R4, R52.reuse, R36 ;  /* 0x0000002434047220 */ /* 0x040fe20000400000 */
[C---:B------:R-:W-:Y:S01]  /*dac0*/  FMUL R5, R52.reuse, R37 ;  /* 0x0000002534057220 */ /* 0x040fe20000400000 */
[----:B------:R-:W-:Y:S01]  /*dad0*/  F2FP.BF16.F32.PACK_AB R28, R3, R7 ;  /* 0x00000007031c723e */ /* 0x000fe200000010ff */
[C---:B------:R-:W-:Y:S01]  /*dae0*/  FFMA R0, R53.reuse, R60, R0 ;  /* 0x0000003c35007223 */ /* 0x040fe20000000000 */
[C---:B------:R-:W-:Y:S01]  /*daf0*/  FMUL R6, R52.reuse, R38 ;  /* 0x0000002634067220 */ /* 0x040fe20000400000 */
[C---:B------:R-:W-:Y:S01]  /*db00*/  FFMA R2, R53.reuse, R61, R2 ;  /* 0x0000003d35027223 */ /* 0x040fe20000000002 */
[C---:B------:R-:W-:Y:S01]  /*db10*/  FMUL R3, R52.reuse, R39 ;  /* 0x0000002734037220 */ /* 0x040fe20000400000 */
[C---:B------:R-:W-:Y:S01]  /*db20*/  FFMA R4, R53.reuse, R62, R4 ;  /* 0x0000003e35047223 */ /* 0x040fe20000000004 */
[C---:B------:R-:W-:Y:S01]  /*db30*/  FFMA R5, R53.reuse, R63, R5 ;  /* 0x0000003f35057223 */ /* 0x040fe20000000005 */
[C---:B------:R-:W-:Y:S01]  /*db40*/  FFMA R6, R53.reuse, R64, R6 ;  /* 0x0000004035067223 */ /* 0x040fe20000000006 */
[C---:B------:R-:W-:Y:S01]  /*db50*/  FFMA R3, R53.reuse, R65, R3 ;  /* 0x0000004135037223 */ /* 0x040fe20000000003 */
[----:B------:R-:W-:Y:S01]  /*db60*/  FFMA R20, R53, R66, R20 ;  /* 0x0000004235147223 */ /* 0x000fe20000000014 */
[----:B------:R-:W-:Y:S01]  /*db70*/  FMUL R8, R52, R8 ;  /* 0x0000000834087220 */ /* 0x000fe20000400000 */
[----:B------:R-:W-:Y:S01]  /*db80*/  SYNCS.ARRIVE.TRANS64.RED.A1T0 RZ, [UR4], RZ ;  /* 0x000000ffffff79a7 */ /* 0x000fe20008100404 */
[----:B------:R1:W-:Y:S01]  /*db90*/  @!P1 STS.128 [R104+UR50+0x3200], R108 ;  /* 0x0032006c68009988 */ /* 0x0003e20008000c32 */
[----:B------:R-:W-:Y:S01]  /*dba0*/  LOP3.LUT R73, R75, 0xffff0000, RZ, 0xc0, !PT ;  /* 0xffff00004b497812 */ /* 0x000fe200078ec0ff */
[C---:B------:R-:W-:Y:S01]  /*dbb0*/  FFMA R21, R53.reuse, R67, R21 ;  /* 0x0000004335157223 */ /* 0x040fe20000000015 */
[----:B------:R-:W-:Y:S01]  /*dbc0*/  SHF.L.U32 R24, R76, 0x10, RZ ;  /* 0x000000104c187819 */ /* 0x000fe200000006ff */
[----:B------:R-:W-:Y:S01]  /*dbd0*/  FMUL R9, R52, R9 ;  /* 0x0000000934097220 */ /* 0x000fe20000400000 */
[----:B------:R-:W-:Y:S01]  /*dbe0*/  LOP3.LUT R25, R76, 0xffff0000, RZ, 0xc0, !PT ;  /* 0xffff00004c197812 */ /* 0x000fe200078ec0ff */
[C---:B------:R-:W-:Y:S01]  /*dbf0*/  FFMA R22, R53.reuse, R68, R22 ;  /* 0x0000004435167223 */ /* 0x040fe20000000016 */
[C---:B------:R-:W-:Y:S01]  /*dc00*/  FMUL R10, R52.reuse, R10 ;  /* 0x0000000a340a7220 */ /* 0x040fe20000400000 */
[C---:B------:R-:W-:Y:S01]  /*dc10*/  FFMA R23, R53.reuse, R69, R23 ;  /* 0x0000004535177223 */ /* 0x040fe20000000017 */
[----:B------:R-:W-:Y:S01]  /*dc20*/  FMUL R11, R52, R11 ;  /* 0x0000000b340b7220 */ /* 0x000fe20000400000 */
[----:B------:R-:W-:Y:S01]  /*dc30*/  F2FP.BF16.F32.PACK_AB R29, R2, R0 ;  /* 0x00000000021d723e */ /* 0x000fe200000010ff */
[----:B------:R-:W-:Y:S01]  /*dc40*/  FFMA R8, R53, R70, R8 ;  /* 0x0000004635087223 */ /* 0x000fe20000000008 */
[----:B------:R-:W-:Y:S01]  /*dc50*/  F2FP.BF16.F32.PACK_AB R30, R5, R4 ;  /* 0x00000004051e723e */ /* 0x000fe200000010ff */
[C---:B------:R-:W-:Y:S01]  /*dc60*/  FMUL R12, R52.reuse, R12 ;  /* 0x0000000c340c7220 */ /* 0x040fe20000400000 */
[----:B------:R-:W-:Y:S01]  /*dc70*/  F2FP.BF16.F32.PACK_AB R31, R3, R6 ;  /* 0x00000006031f723e */ /* 0x000fe200000010ff */
[----:B------:R-:W-:Y:S01]  /*dc80*/  FFMA R9, R53, R71, R9 ;  /* 0x0000004735097223 */ /* 0x000fe20000000009 */
[C---:B------:R-:W-:Y:S01]  /*dc90*/  FMUL R13, R52.reuse, R13 ;  /* 0x0000000d340d7220 */ /* 0x040fe20000400000 */
[----:B------:R-:W-:Y:S01]  /*dca0*/  SHF.L.U32 R26, R77, 0x10, RZ ;  /* 0x000000104d1a7819 */ /* 0x000fe200000006ff */
[----:B------:R-:W-:Y:S01]  /*dcb0*/  FFMA R10, R53, R72, R10 ;  /* 0x00000048350a7223 */ /* 0x000fe2000000000a */
[----:B------:R1:W-:Y:S01]  /*dcc0*/  @!P1 STS.128 [R103+0x3200], R28 ;  /* 0x0032001c67009388 */ /* 0x0003e20000000c00 */
[C---:B------:R-:W-:Y:S01]  /*dcd0*/  FMUL R14, R52.reuse, R14 ;  /* 0x0000000e340e7220 */ /* 0x040fe20000400000 */
[----:B------:R-:W-:Y:S01]  /*dce0*/  LOP3.LUT R27, R77, 0xffff0000, RZ, 0xc0, !PT ;  /* 0xffff00004d1b7812 */ /* 0x000fe200078ec0ff */
[C---:B------:R-:W-:Y:S01]  /*dcf0*/  FFMA R11, R53.reuse, R73, R11 ;  /* 0x00000049350b7223 */ /* 0x040fe2000000000b */
[----:B------:R-:W-:Y:S01]  /*dd00*/  FMUL R15, R52, R15 ;  /* 0x0000000f340f7220 */ /* 0x000fe20000400000 */
[----:B------:R-:W-:Y:S01]  /*dd10*/  SHF.L.U32 R40, R78, 0x10, RZ ;  /* 0x000000104e287819 */ /* 0x000fe200000006ff */
[C---:B------:R-:W-:Y:S01]  /*dd20*/  FFMA R12, R53.reuse, R24, R12 ;  /* 0x00000018350c7223 */ /* 0x040fe2000000000c */
[----:B------:R-:W-:Y:S01]  /*dd30*/  FMUL R16, R52, R16 ;  /* 0x0000001034107220 */ /* 0x000fe20000400000 */
[----:B------:R-:W-:Y:S01]  /*dd40*/  LOP3.LUT R74, R78, 0xffff0000, RZ, 0xc0, !PT ;  /* 0xffff00004e4a7812 */ /* 0x000fe200078ec0ff */
[----:B------:R-:W-:Y:S01]  /*dd50*/  FFMA R13, R53, R25, R13 ;  /* 0x00000019350d7223 */ /* 0x000fe2000000000d */
[C---:B------:R-:W-:Y:S01]  /*dd60*/  FMUL R17, R52.reuse, R17 ;  /* 0x0000001134117220 */ /* 0x040fe20000400000 */
[----:B------:R-:W-:Y:S01]  /*dd70*/  SHF.L.U32 R75, R79, 0x10, RZ ;  /* 0x000000104f4b7819 */ /* 0x000fe200000006ff */
[----:B------:R-:W-:Y:S01]  /*dd80*/  FFMA R14, R53, R26, R14 ;  /* 0x0000001a350e7223 */ /* 0x000fe2000000000e */
[----:B------:R-:W-:Y:S01]  /*dd90*/  F2FP.BF16.F32.PACK_AB R20, R21, R20 ;  /* 0x000000141514723e */ /* 0x000fe200000010ff */
[C---:B------:R-:W-:Y:S01]  /*dda0*/  FMUL R18, R52.reuse, R18 ;  /* 0x0000001234127220 */ /* 0x040fe20000400000 */
[----:B------:R-:W-:Y:S01]  /*ddb0*/  LOP3.LUT R76, R79, 0xffff0000, RZ, 0xc0, !PT ;  /* 0xffff00004f4c7812 */ /* 0x000fe200078ec0ff */
[----:B------:R-:W-:Y:S01]  /*ddc0*/  FFMA R15, R53, R27, R15 ;  /* 0x0000001b350f7223 */ /* 0x000fe2000000000f */
[----:B------:R-:W-:Y:S01]  /*ddd0*/  F2FP.BF16.F32.PACK_AB R21, R23, R22 ;  /* 0x000000161715723e */ /* 0x000fe200000010ff */
[----:B------:R-:W-:Y:S01]  /*dde0*/  FMUL R19, R52, R19 ;  /* 0x0000001334137220 */ /* 0x000fe20000400000 */
[----:B------:R-:W-:Y:S01]  /*ddf0*/  F2FP.BF16.F32.PACK_AB R22, R9, R8 ;  /* 0x000000080916723e */ /* 0x000fe200000010ff */
[----:B------:R-:W-:Y:S01]  /*de00*/  FFMA R16, R53, R40, R16 ;  /* 0x0000002835107223 */ /* 0x000fe20000000010 */
[----:B------:R-:W-:Y:S01]  /*de10*/  F2FP.BF16.F32.PACK_AB R23, R11, R10 ;  /* 0x0000000a0b17723e */ /* 0x000fe200000010ff */
[C---:B------:R-:W-:Y:S01]  /*de20*/  FFMA R17, R53.reuse, R74, R17 ;  /* 0x0000004a35117223 */ /* 0x040fe20000000011 */
[C---:B------:R-:W-:Y:S01]  /*de30*/  FFMA R18, R53.reuse, R75, R18 ;  /* 0x0000004b35127223 */ /* 0x040fe20000000012 */
[----:B------:R-:W-:Y:S01]  /*de40*/  FFMA R19, R53, R76, R19 ;  /* 0x0000004c35137223 */ /* 0x000fe20000000013 */
[----:B------:R-:W-:Y:S01]  /*de50*/  F2FP.BF16.F32.PACK_AB R12, R13, R12 ;  /* 0x0000000c0d0c723e */ /* 0x000fe200000010ff */
[----:B------:R1:W-:Y:S01]  /*de60*/  @!P1 STS.128 [R104+UR50+0x3a00], R20 ;  /* 0x003a001468009988 */ /* 0x0003e20008000c32 */
[----:B------:R-:W-:Y:S01]  /*de70*/  F2FP.BF16.F32.PACK_AB R13, R15, R14 ;  /* 0x0000000e0f0d723e */ /* 0x000fe200000010ff */
[----:B------:R-:W-:Y:S01]  /*de80*/  BSSY.RECONVERGENT B0, `(.L_x_185) ;  /* 0x000001a000007945 */ /* 0x000fe20003800200 */
[----:B------:R-:W-:Y:S02]  /*de90*/  F2FP.BF16.F32.PACK_AB R14, R17, R16 ;  /* 0x00000010110e723e */ /* 0x000fe400000010ff */
[----:B------:R-:W-:Y:S02]  /*dea0*/  F2FP.BF16.F32.PACK_AB R15, R19, R18 ;  /* 0x00000012130f723e */ /* 0x000fe400000010ff */
[----:B------:R-:W-:Y:S03]  /*deb0*/  ISETP.NE.AND P0, PT, R98, RZ, PT ;  /* 0x000000ff6200720c */ /* 0x000fe60003f05270 */
[----:B------:R1:W-:Y:S01]  /*dec0*/  @!P1 STS.128 [R103+0x3a00], R12 ;  /* 0x003a000c67009388 */ /* 0x0003e20000000c00 */
[----:B------:R-:W-:Y:S01]  /*ded0*/  @!PT LDS RZ, [RZ] ;  /* 0x00000000fffff984 */ /* 0x000fe20000000800 */
[----:B------:R-:W-:Y:S01]  /*dee0*/  @!PT LDS RZ, [RZ] ;  /* 0x00000000fffff984 */ /* 0x000fe20000000800 */
[----:B------:R-:W-:Y:S01]  /*def0*/  @!PT LDS RZ, [RZ] ;  /* 0x00000000fffff984 */ /* 0x000fe20000000800 */
[----:B------:R-:W-:Y:S01]  /*df00*/  @!PT LDS RZ, [RZ] ;  /* 0x00000000fffff984 */ /* 0x000fe20000000800 */
[----:B------:R2:W-:Y:S07]  /*df10*/  MEMBAR.ALL.CTA ;  /* 0x0000000000007992 */ /* 0x0005ee0000008000 */
[----:B--2---:R-:W2:Y:S02]  /*df20*/  FENCE.VIEW.ASYNC.S ;  /* 0x00000000000073c6 */ /* 0x004ea40000000000 */
        /* <DEDUP_REMOVED lines=15> */
.L_x_186:
[----:B------:R-:W-:Y:S05]  /*e020*/  BSYNC.RECONVERGENT B0 ;  /* 0x0000000000007941 */ /* 0x000fea0003800200 */
.L_x_185:
[----:B------:R-:W-:Y:S01]  /*e030*/  BAR.SYNC.DEFER_BLOCKING 0x1, 0x80 ;  /* 0x0042000000007b1d */ /* 0x000fe20000010000 */
[----:B------:R-:W-:Y:S01]  /*e040*/  UISETP.NE.AND UP0, UPT, UR51, -0x8, UPT ;  /* 0xfffffff83300788c */ /* 0x000fe2000bf05270 */
[----:B------:R-:W-:Y:S08]  /*e050*/  IADD3 R94, PT, PT, R94, 0x1, RZ ;  /* 0x000000015e5e7810 */ /* 0x000ff00007ffe0ff */
[----:B------:R-:W-:Y:S05]  /*e060*/  BRA.U !UP0, `(.L_x_187) ;  /* 0x0000000108287547 */ /* 0x000fea000b800000 */
[----:B------:R-:W-:Y:S01]  /*e070*/  ISETP.NE.AND P0, PT, R105, RZ, PT ;  /* 0x000000ff6900720c */ /* 0x000fe20003f05270 */
[----:B------:R-:W-:Y:S01]  /*e080*/  IMAD.U32 R2, RZ, RZ, UR57 ;  /* 0x00000039ff027e24 */ /* 0x000fe2000f8e00ff */
[----:B------:R-:W-:Y:S01]  /*e090*/  UIADD3 UR57, UPT, UPT, UR57, 0x1, URZ ;  /* 0x0000000139397890 */ /* 0x000fe2000fffe0ff */
[----:B------:R-:W-:Y:S03]  /*e0a0*/  IMAD.U32 R0, RZ, RZ, UR37 ;  /* 0x00000025ff007e24 */ /* 0x000fe6000f8e00ff */
[----:B------:R-:W-:Y:S04]  /*e0b0*/  UISETP.NE.AND UP0, UPT, UR57, 0x4, UPT ;  /* 0x000000043900788c */ /* 0x000fe8000bf05270 */
[----:B------:R-:W-:Y:S03]  /*e0c0*/  USEL UR57, UR57, URZ, UP0 ;  /* 0x000000ff39397287 */ /* 0x000fe60008000000 */
[----:B------:R-:W-:Y:S05]  /*e0d0*/  @P0 LEA R2, R2, UR50, 0x3 ;  /* 0x0000003202020c11 */ /* 0x000fea000f8e18ff */
[----:B------:R-:W-:Y:S05]  /*e0e0*/  @P0 VIADD R2, R2, 0x70 ;  /* 0x0000007002020836 */ /* 0x000fea0000000000 */
[----:B------:R-:W-:Y:S04]  /*e0f0*/  @P0 PRMT R0, R0, 0x654, R2 ;  /* 0x0000065400000816 */ /* 0x000fe80000000002 */
[----:B------:R2:W-:Y:S03]  /*e100*/  @P0 SYNCS.ARRIVE.TRANS64.RED.A1T0 RZ, [R0+URZ], RZ ;  /* 0x000000ff00ff09a7 */ /* 0x0005e600081004ff */
.L_x_187:
[----:B------:R-:W-:Y:S01]  /*e110*/  ISETP.NE.AND P2, PT, R100, RZ, PT ;  /* 0x000000ff6400720c */ /* 0x000fe20003f45270 */
[----:B------:R-:W-:Y:S01]  /*e120*/  VIADD R2, R50, UR38 ;  /* 0x0000002632027c36 */ /* 0x000fe20008000000 */
[----:B------:R-:W-:Y:S01]  /*e130*/  ISETP.NE.AND P0, PT, R102, 0x2, PT ;  /* 0x000000026600780c */ /* 0x000fe20003f05270 */
[----:B--2---:R-:W-:Y:S01]  /*e140*/  VIADD R0, R51, UR39 ;  /* 0x0000002733007c36 */ /* 0x004fe20008000000 */
[----:B------:R-:W-:Y:S01]  /*e150*/  ISETP.NE.AND P1, PT, R94, 0x2, PT ;  /* 0x000000025e00780c */ /* 0x000fe20003f25270 */
[----:B------:R-:W-:Y:S01]  /*e160*/  UIADD3 UR51, UPT, UPT, UR51, 0x8, URZ ;  /* 0x0000000833337890 */ /* 0x000fe2000fffe0ff */
[----:B------:R-:W-:Y:S02]  /*e170*/  R2UR UR12, R2 ;  /* 0x00000000020c72ca */ /* 0x000fe400000e0000 */
[----:B------:R-:W-:Y:S02]  /*e180*/  R2UR UR20, R0 ;  /* 0x00000000001472ca */ /* 0x000fe400000e0000 */
[----:B------:R-:W-:Y:S02]  /*e190*/  SEL R2, RZ, 0x1, P0 ;  /* 0x00000001ff027807 */ /* 0x000fe40000000000 */
[----:B------:R-:W-:Y:S02]  /*e1a0*/  SEL R0, RZ, 0x1, P1 ;  /* 0x00000001ff007807 */ /* 0x000fe40000800000 */
[----:B------:R-:W-:Y:S02]  /*e1b0*/  @P2 R2UR UR36, R91 ;  /* 0x000000005b2422ca */ /* 0x000fe400000e0000 */
[----:B------:R-:W-:Y:S02]  /*e1c0*/  LOP3.LUT R92, R92, R2, RZ, 0x3c, !PT ;  /* 0x000000025c5c7212 */ /* 0x000fe400078e3cff */
[----:B------:R-:W-:Y:S02]  /*e1d0*/  LOP3.LUT R93, R93, R0, RZ, 0x3c, !PT ;  /* 0x000000005d5d7212 */ /* 0x000fe400078e3cff */
[----:B------:R-:W-:Y:S02]  /*e1e0*/  SEL R102, R102, RZ, P0 ;  /* 0x000000ff66667207 */ /* 0x000fe40000000000 */
[----:B------:R-:W-:Y:S01]  /*e1f0*/  SEL R94, R94, RZ, P1 ;  /* 0x000000ff5e5e7207 */ /* 0x000fe20000800000 */
[----:B------:R-:W-:Y:S06]  /*e200*/  @P2 BRA `(.L_x_188) ;  /* 0xffffff7c00202947 */ /* 0x000fec000383ffff */
[----:B------:R-:W-:-:S09]  /*e210*/  UISETP.NE.AND UP0, UPT, UR56, URZ, UPT ;  /* 0x000000ff3800728c */ /* 0x000fd2000bf05270 */
[----:B------:R-:W-:Y:S05]  /*e220*/  BRA.U !UP0, `(.L_x_189) ;  /* 0x0000000108487547 */ /* 0x000fea000b800000 */
[----:B------:R-:W2:Y:S02]  /*e230*/  LDCU.64 UR4, c[0x0][0xc90] ;  /* 0x00019200ff0477ac */ /* 0x000ea40008000a00 */
[----:B--2---:R-:W-:-:S04]  /*e240*/  UISETP.NE.U32.AND UP0, UPT, UR4, URZ, UPT ;  /* 0x000000ff0400728c */ /* 0x004fc8000bf05070 */
[----:B------:R-:W-:-:S09]  /*e250*/  UISETP.NE.AND.EX UP0, UPT, UR5, URZ, UPT, UP0 ;  /* 0x000000ff0500728c */ /* 0x000fd2000bf05300 */
[----:B------:R-:W-:Y:S05]  /*e260*/  BRA.U UP0, `(.L_x_190) ;  /* 0x00000001000c7547 */ /* 0x000fea000b800000 */
[----:B------:R-:W-:-:S13]  /*e270*/  FSETP.NEU.AND P0, PT, R53, RZ, PT ;  /* 0x000000ff3500720b */ /* 0x000fda0003f0d000 */
[----:B------:R-:W-:Y:S05]  /*e280*/  @!P0 EXIT ;  /* 0x000000000000894d */ /* 0x000fea0003800000 */
[----:B------:R-:W-:Y:S05]  /*e290*/  BRA `(.L_x_189) ;  /* 0x00000000002c7947 */ /* 0x000fea0003800000 */
.L_x_190:
[----:B------:R-:W-:Y:S01]  /*e2a0*/  ISETP.NE.AND P0, PT, R101, RZ, PT ;  /* 0x000000ff6500720c */ /* 0x000fe20003f05270 */
[----:B------:R-:W-:-:S12]  /*e2b0*/  BSSY.RECONVERGENT B0, `(.L_x_189) ;  /* 0x0000009000007945 */ /* 0x000fd80003800200 */
[----:B------:R-:W-:Y:S05]  /*e2c0*/  @P0 BRA `(.L_x_191) ;  /* 0x0000000000140947 */ /* 0x000fea0003800000 */
[----:B------:R-:W2:Y:S02]  /*e2d0*/  LDCU.64 UR4, c[0x0][0xc88] ;  /* 0x00019100ff0477ac */ /* 0x000ea40008000a00 */
[----:B--2---:R-:W-:-:S04]  /*e2e0*/  ISETP.NE.U32.AND P0, PT, RZ, UR4, PT ;  /* 0x00000004ff007c0c */ /* 0x004fc8000bf05070 */
[----:B------:R-:W-:-:S13]  /*e2f0*/  ISETP.NE.AND.EX P0, PT, RZ, UR5, PT, P0 ;  /* 0x00000005ff007c0c */ /* 0x000fda000bf05300 */
[----:B------:R-:W-:Y:S05]  /*e300*/  @!P0 EXIT ;  /* 0x000000000000894d */ /* 0x000fea0003800000 */
[----:B------:R-:W-:Y:S05]  /*e310*/  BRA `(.L_x_192) ;  /* 0x0000000000087947 */ /* 0x000fea0003800000 */
.L_x_191:
[----:B------:R-:W-:-:S13]  /*e320*/  FSETP.NEU.AND P0, PT, R53, RZ, PT ;  /* 0x000000ff3500720b */ /* 0x000fda0003f0d000 */
[----:B------:R-:W-:Y:S05]  /*e330*/  @!P0 EXIT ;  /* 0x000000000000894d */ /* 0x000fea0003800000 */
.L_x_192:
[----:B------:R-:W-:Y:S05]  /*e340*/  BSYNC.RECONVERGENT B0 ;  /* 0x0000000000007941 */ /* 0x000fea0003800200 */
.L_x_189:
[----:B------:R-:W-:Y:S01]  /*e350*/  ULEA UR4, UR57, UR50, 0x3 ;  /* 0x0000003239047291 */ /* 0x000fe2000f8e18ff */
[----:B------:R-:W-:-:S04]  /*e360*/  DEPBAR.LE SB0, 0x0 ;  /* 0x000080000000791a */ /* 0x000fc80000000000 */
[----:B------:R-:W-:-:S04]  /*e370*/  UIADD3 UR4, UPT, UPT, UR4, 0x70, URZ ;  /* 0x0000007004047890 */ /* 0x000fc8000fffe0ff */
[----:B------:R-:W-:-:S09]  /*e380*/  UPRMT UR4, UR37, 0x654, UR4 ;  /* 0x0000065425047896 */ /* 0x000fd20008000004 */
[----:B------:R-:W-:Y:S01]  /*e390*/  SYNCS.ARRIVE.TRANS64.RED.A1T0 RZ, [UR4], RZ ;  /* 0x000000ffffff79a7 */ /* 0x000fe20008100404 */
[----:B------:R-:W-:Y:S05]  /*e3a0*/  EXIT ;  /* 0x000000000000794d */ /* 0x000fea0003800000 */
.L_x_24:
[----:B--2---:R2:W1:Y:S02]  /*e3b0*/  SYNCS.PHASECHK.TRANS64.TRYWAIT P0, [R2+URZ+0xf0], R3 ;  /* 0x0000f003020075a7 */ /* 0x00446400080011ff */
[----:B-1----:R-:W-:Y:S05]  /*e3c0*/  @!P0 NANOSLEEP.SYNCS 0x989680 ;  /* 0x009896800000895d */ /* 0x002fea0003900000 */
[----:B------:R-:W1:Y:S02]  /*e3d0*/  @!P0 SYNCS.PHASECHK.TRANS64 P0, [R2+URZ+0xf0], R3 ;  /* 0x0000f003020085a7 */ /* 0x000e6400080010ff */
[----:B-1----:R-:W-:Y:S05]  /*e3e0*/  @!P0 BRA `(.L_x_24) ;  /* 0xfffffffc00f08947 */ /* 0x002fea000383ffff */
[----:B------:R-:W-:Y:S05]  /*e3f0*/  BRA `(.L_x_193) ;  /* 0xffffff3400187947 */ /* 0x000fea000383ffff */
.L_x_27:
[----:B-1----:R-:W-:-:S07]  /*e400*/  MOV R2, UR33 ;  /* 0x0000002100027c02 */ /* 0x002fce0008000f00 */
.L_x_194:
[----:B-1----:R1:W2:Y:S02]  /*e410*/  SYNCS.PHASECHK.TRANS64.TRYWAIT P0, [R2+URZ+0x28], R4 ;  /* 0x00002804020075a7 */ /* 0x0022a400080011ff */
[----:B--2---:R-:W-:Y:S05]  /*e420*/  @!P0 NANOSLEEP.SYNCS 0x989680 ;  /* 0x009896800000895d */ /* 0x004fea0003900000 */
[----:B------:R-:W2:Y:S02]  /*e430*/  @!P0 SYNCS.PHASECHK.TRANS64 P0, [R2+URZ+0x28], R4 ;  /* 0x00002804020085a7 */ /* 0x000ea400080010ff */
[----:B--2---:R-:W-:Y:S05]  /*e440*/  @!P0 BRA `(.L_x_194) ;  /* 0xfffffffc00f08947 */ /* 0x004fea000383ffff */
[----:B------:R-:W-:Y:S05]  /*e450*/  BRA `(.L_x_26) ;  /* 0xffffff3400607947 */ /* 0x000fea000383ffff */
.L_x_36:
[----:B------:R-:W-:-:S07]  /*e460*/  MOV R2, UR33 ;  /* 0x0000002100027c02 */ /* 0x000fce0008000f00 */
.L_x_195:
[----:B-1----:R1:W2:Y:S02]  /*e470*/  SYNCS.PHASECHK.TRANS64.TRYWAIT P0, [R2+URZ+0x28], R4 ;  /* 0x00002804020075a7 */ /* 0x0022a400080011ff */
[----:B--2---:R-:W-:Y:S05]  /*e480*/  @!P0 NANOSLEEP.SYNCS 0x989680 ;  /* 0x009896800000895d */ /* 0x004fea0003900000 */
[----:B------:R-:W2:Y:S02]  /*e490*/  @!P0 SYNCS.PHASECHK.TRANS64 P0, [R2+URZ+0x28], R4 ;  /* 0x00002804020085a7 */ /* 0x000ea400080010ff */
[----:B--2---:R-:W-:Y:S05]  /*e4a0*/  @!P0 BRA `(.L_x_195) ;  /* 0xfffffffc00f08947 */ /* 0x004fea000383ffff */
[----:B------:R-:W-:Y:S05]  /*e4b0*/  BRA `(.L_x_35) ;  /* 0xffffff3800787947 */ /* 0x000fea000383ffff */
.L_x_43:
[----:B-1----:R1:W2:Y:S02]  /*e4c0*/  SYNCS.PHASECHK.TRANS64.TRYWAIT P0, [R2+URZ+0xa0], R3 ;  /* 0x0000a003020075a7 */ /* 0x0022a400080011ff */
[----:B--2---:R-:W-:Y:S05]  /*e4d0*/  @!P0 NANOSLEEP.SYNCS 0x989680 ;  /* 0x009896800000895d */ /* 0x004fea0003900000 */
[----:B------:R-:W2:Y:S02]  /*e4e0*/  @!P0 SYNCS.PHASECHK.TRANS64 P0, [R2+URZ+0xa0], R3 ;  /* 0x0000a003020085a7 */ /* 0x000ea400080010ff */
[----:B--2---:R-:W-:Y:S05]  /*e4f0*/  @!P0 BRA `(.L_x_43) ;  /* 0xfffffffc00f08947 */ /* 0x004fea000383ffff */
[----:B------:R-:W-:Y:S05]  /*e500*/  BRA `(.L_x_196) ;  /* 0xffffff3c00707947 */ /* 0x000fea000383ffff */
.L_x_47:
[----:B----4-:R-:W-:-:S07]  /*e510*/  MOV R0, UR4 ;  /* 0x0000000400007c02 */ /* 0x010fce0008000f00 */
.L_x_197:
[----:B-1----:R1:W2:Y:S02]  /*e520*/  SYNCS.PHASECHK.TRANS64.TRYWAIT P0, [R0+URZ], R2 ;  /* 0x00000002000075a7 */ /* 0x0022a400080011ff */
[----:B--2---:R-:W-:Y:S05]  /*e530*/  @!P0 NANOSLEEP.SYNCS 0x989680 ;  /* 0x009896800000895d */ /* 0x004fea0003900000 */
[----:B------:R-:W2:Y:S02]  /*e540*/  @!P0 SYNCS.PHASECHK.TRANS64 P0, [R0+URZ], R2 ;  /* 0x00000002000085a7 */ /* 0x000ea400080010ff */
[----:B--2---:R-:W-:Y:S05]  /*e550*/  @!P0 BRA `(.L_x_197) ;  /* 0xfffffffc00f08947 */ /* 0x004fea000383ffff */
[----:B------:R-:W-:Y:S05]  /*e560*/  BRA `(.L_x_198) ;  /* 0xffffff4000e87947 */ /* 0x000fea000383ffff */
.L_x_48:
[----:B----4-:R-:W-:-:S07]  /*e570*/  MOV R0, UR4 ;  /* 0x0000000400007c02 */ /* 0x010fce0008000f00 */
.L_x_199:
[----:B-1----:R1:W2:Y:S02]  /*e580*/  SYNCS.PHASECHK.TRANS64.TRYWAIT P0, [R0+URZ], R3 ;  /* 0x00000003000075a7 */ /* 0x0022a400080011ff */
[----:B--2---:R-:W-:Y:S05]  /*e590*/  @!P0 NANOSLEEP.SYNCS 0x989680 ;  /* 0x009896800000895d */ /* 0x004fea0003900000 */
[----:B------:R-:W2:Y:S02]  /*e5a0*/  @!P0 SYNCS.PHASECHK.TRANS64 P0, [R0+URZ], R3 ;  /* 0x00000003000085a7 */ /* 0x000ea400080010ff */
[----:B--2---:R-:W-:Y:S05]  /*e5b0*/  @!P0 BRA `(.L_x_199) ;  /* 0xfffffffc00f08947 */ /* 0x004fea000383ffff */
[----:B------:R-:W-:Y:S05]  /*e5c0*/  BRA `(.L_x_200) ;  /* 0xffffff4000f47947 */ /* 0x000fea000383ffff */
.L_x_49:
[----:B----4-:R-:W-:-:S07]  /*e5d0*/  MOV R0, UR4 ;  /* 0x0000000400007c02 */ /* 0x010fce0008000f00 */
.L_x_201:
[----:B-1----:R1:W2:Y:S02]  /*e5e0*/  SYNCS.PHASECHK.TRANS64.TRYWAIT P0, [R0+URZ], R3 ;  /* 0x00000003000075a7 */ /* 0x0022a400080011ff */
[----:B--2---:R-:W-:Y:S05]  /*e5f0*/  @!P0 NANOSLEEP.SYNCS 0x989680 ;  /* 0x009896800000895d */ /* 0x004fea0003900000 */
[----:B------:R-:W2:Y:S02]  /*e600*/  @!P0 SYNCS.PHASECHK.TRANS64 P0, [R0+URZ], R3 ;  /* 0x00000003000085a7 */ /* 0x000ea400080010ff */
[----:B--2---:R-:W-:Y:S05]  /*e610*/  @!P0 BRA `(.L_x_201) ;  /* 0xfffffffc00f08947 */ /* 0x004fea000383ffff */
[----:B------:R-:W-:Y:S05]  /*e620*/  BRA `(.L_x_202) ;  /* 0xffffff4400007947 */ /* 0x000fea000383ffff */
.L_x_50:
[----:B----4-:R-:W-:-:S07]  /*e630*/  MOV R0, UR4 ;  /* 0x0000000400007c02 */ /* 0x010fce0008000f00 */
.L_x_203:
[----:B-1----:R1:W2:Y:S02]  /*e640*/  SYNCS.PHASECHK.TRANS64.TRYWAIT P0, [R0+URZ], R3 ;  /* 0x00000003000075a7 */ /* 0x0022a400080011ff */
[----:B--2---:R-:W-:Y:S05]  /*e650*/  @!P0 NANOSLEEP.SYNCS 0x989680 ;  /* 0x009896800000895d */ /* 0x004fea0003900000 */
[----:B------:R-:W2:Y:S02]  /*e660*/  @!P0 SYNCS.PHASECHK.TRANS64 P0, [R0+URZ], R3 ;  /* 0x00000003000085a7 */ /* 0x000ea400080010ff */
[----:B--2---:R-:W-:Y:S05]  /*e670*/  @!P0 BRA `(.L_x_203) ;  /* 0xfffffffc00f08947 */ /* 0x004fea000383ffff */
[----:B------:R-:W-:Y:S05]  /*e680*/  BRA `(.L_x_204) ;  /* 0xffffff44000c7947 */ /* 0x000fea000383ffff */
.L_x_53:
[----:B--2---:R2:W3:Y:S02]  /*e690*/  SYNCS.PHASECHK.TRANS64.TRYWAIT P0, [R0+URZ+0xe0], R4 ;  /* 0x0000e004000075a7 */ /* 0x0044e400080011ff */
[----:B---3--:R-:W-:Y:S05]  /*e6a0*/  @!P0 NANOSLEEP.SYNCS 0x989680 ;  /* 0x009896800000895d */ /* 0x008fea0003900000 */
[----:B------:R-:W3:Y:S02]  /*e6b0*/  @!P0 SYNCS.PHASECHK.TRANS64 P0, [R0+URZ+0xe0], R4 ;  /* 0x0000e004000085a7 */ /* 0x000ee400080010ff */
[----:B---3--:R-:W-:Y:S05]  /*e6c0*/  @!P0 BRA `(.L_x_53) ;  /* 0xfffffffc00f08947 */ /* 0x008fea000383ffff */
[----:B------:R-:W-:Y:S05]  /*e6d0*/  BRA `(.L_x_205) ;  /* 0xffffff4400687947 */ /* 0x000fea000383ffff */
.L_x_54:
[----:B------:R-:W-:-:S07]  /*e6e0*/  MOV R0, UR5 ;  /* 0x0000000500007c02 */ /* 0x000fce0008000f00 */
.L_x_206:
[----:B--2---:R2:W3:Y:S02]  /*e6f0*/  SYNCS.PHASECHK.TRANS64.TRYWAIT P0, [R0+URZ+0xb0], R5 ;  /* 0x0000b005000075a7 */ /* 0x0044e400080011ff */
[----:B---3--:R-:W-:Y:S05]  /*e700*/  @!P0 NANOSLEEP.SYNCS 0x989680 ;  /* 0x009896800000895d */ /* 0x008fea0003900000 */
[----:B------:R-:W3:Y:S02]  /*e710*/  @!P0 SYNCS.PHASECHK.TRANS64 P0, [R0+URZ+0xb0], R5 ;  /* 0x0000b005000085a7 */ /* 0x000ee400080010ff */
[----:B---3--:R-:W-:Y:S05]  /*e720*/  @!P0 BRA `(.L_x_206) ;  /* 0xfffffffc00f08947 */ /* 0x008fea000383ffff */
[----:B------:R-:W-:Y:S05]  /*e730*/  BRA `(.L_x_207) ;  /* 0xffffff4400787947 */ /* 0x000fea000383ffff */
.L_x_55:
[----:B--2---:R2:W3:Y:S02]  /*e740*/  SYNCS.PHASECHK.TRANS64.TRYWAIT P1, [R0+URZ+0xa0], R4 ;  /* 0x0000a004000075a7 */ /* 0x0044e400080211ff */
[----:B---3--:R-:W-:Y:S05]  /*e750*/  @!P1 NANOSLEEP.SYNCS 0x989680 ;  /* 0x009896800000995d */ /* 0x008fea0003900000 */
[----:B------:R-:W3:Y:S02]  /*e760*/  @!P1 SYNCS.PHASECHK.TRANS64 P1, [R0+URZ+0xa0], R4 ;  /* 0x0000a004000095a7 */ /* 0x000ee400080210ff */
[----:B---3--:R-:W-:Y:S05]  /*e770*/  @!P1 BRA `(.L_x_55) ;  /* 0xfffffffc00f09947 */ /* 0x008fea000383ffff */
[----:B------:R-:W-:Y:S05]  /*e780*/  BRA `(.L_x_208) ;  /* 0xffffff4400a87947 */ /* 0x000fea000383ffff */
.L_x_58:
[----:B------:R-:W-:-:S07]  /*e790*/  MOV R0, UR5 ;  /* 0x0000000500007c02 */ /* 0x000fce0008000f00 */
.L_x_209:
[----:B--2---:R2:W3:Y:S02]  /*e7a0*/  SYNCS.PHASECHK.TRANS64.TRYWAIT P0, [R0+URZ+0xb0], R2 ;  /* 0x0000b002000075a7 */ /* 0x0044e400080011ff */
[----:B---3--:R-:W-:Y:S05]  /*e7b0*/  @!P0 NANOSLEEP.SYNCS 0x989680 ;  /* 0x009896800000895d */ /* 0x008fea0003900000 */
[----:B------:R-:W3:Y:S02]  /*e7c0*/  @!P0 SYNCS.PHASECHK.TRANS64 P0, [R0+URZ+0xb0], R2 ;  /* 0x0000b002000085a7 */ /* 0x000ee400080010ff */
[----:B---3--:R-:W-:Y:S05]  /*e7d0*/  @!P0 BRA `(.L_x_209) ;  /* 0xfffffffc00f08947 */ /* 0x008fea000383ffff */
[----:B------:R-:W-:Y:S05]  /*e7e0*/  BRA `(.L_x_57) ;  /* 0xffffff4400fc7947 */ /* 0x000fea000383ffff */
.L_x_65:
[----:B--2---:R2:W3:Y:S02]  /*e7f0*/  SYNCS.PHASECHK.TRANS64.TRYWAIT P1, [R0+URZ+0xa0], R2 ;  /* 0x0000a002000075a7 */ /* 0x0044e400080211ff */
[----:B---3--:R-:W-:Y:S05]  /*e800*/  @!P1 NANOSLEEP.SYNCS 0x989680 ;  /* 0x009896800000995d */ /* 0x008fea0003900000 */
[----:B------:R-:W3:Y:S02]  /*e810*/  @!P1 SYNCS.PHASECHK.TRANS64 P1, [R0+URZ+0xa0], R2 ;  /* 0x0000a002000095a7 */ /* 0x000ee400080210ff */
[----:B---3--:R-:W-:Y:S05]  /*e820*/  @!P1 BRA `(.L_x_65) ;  /* 0xfffffffc00f09947 */ /* 0x008fea000383ffff */
[----:B------:R-:W-:Y:S05]  /*e830*/  BRA `(.L_x_210) ;  /* 0xffffff5000107947 */ /* 0x000fea000383ffff */
.L_x_66:
[----:B------:R-:W-:-:S07]  /*e840*/  MOV R2, UR14 ;  /* 0x0000000e00027c02 */ /* 0x000fce0008000f00 */
.L_x_211:
[----:B--2---:R2:W3:Y:S02]  /*e850*/  SYNCS.PHASECHK.TRANS64.TRYWAIT P0, [R2+URZ+0xd0], R0 ;  /* 0x0000d000020075a7 */ /* 0x0044e400080011ff */
[----:B---3--:R-:W-:Y:S05]  /*e860*/  @!P0 NANOSLEEP.SYNCS 0x989680 ;  /* 0x009896800000895d */ /* 0x008fea0003900000 */
[----:B------:R-:W3:Y:S02]  /*e870*/  @!P0 SYNCS.PHASECHK.TRANS64 P0, [R2+URZ+0xd0], R0 ;  /* 0x0000d000020085a7 */ /* 0x000ee400080010ff */
[----:B---3--:R-:W-:Y:S05]  /*e880*/  @!P0 BRA `(.L_x_211) ;  /* 0xfffffffc00f08947 */ /* 0x008fea000383ffff */
[----:B------:R-:W-:Y:S05]  /*e890*/  BRA `(.L_x_212) ;  /* 0xffffff5000487947 */ /* 0x000fea000383ffff */
.L_x_69:
[----:B------:R-:W-:Y:S07]  /*e8a0*/  MOV R0, UR22 ;  /* 0x0000001600007c02 */ /* 0x000fee0008000f00 */
.L_x_213:
[----:B--2---:R2:W3:Y:S02]  /*e8b0*/  SYNCS.PHASECHK.TRANS64.TRYWAIT P0, [R0+URZ], R2 ;  /* 0x00000002000075a7 */ /* 0x0044e400080011ff */
[----:B---3--:R-:W-:Y:S05]  /*e8c0*/  @!P0 NANOSLEEP.SYNCS 0x989680 ;  /* 0x009896800000895d */ /* 0x008fea0003900000 */
[----:B------:R-:W3:Y:S02]  /*e8d0*/  @!P0 SYNCS.PHASECHK.TRANS64 P0, [R0+URZ], R2 ;  /* 0x00000002000085a7 */ /* 0x000ee400080010ff */
[----:B---3--:R-:W-:Y:S05]  /*e8e0*/  @!P0 BRA `(.L_x_213) ;  /* 0xfffffffc00f08947 */ /* 0x008fea000383ffff */
[----:B------:R-:W-:Y:S05]  /*e8f0*/  BRA `(.L_x_68) ;  /* 0xffffff5000647947 */ /* 0x000fea000383ffff */
.L_x_72:
[----:B------:R-:W-:-:S07]  /*e900*/  MOV R0, UR5 ;  /* 0x0000000500007c02 */ /* 0x000fce0008000f00 */
.L_x_214:
[----:B-1----:R1:W3:Y:S02]  /*e910*/  SYNCS.PHASECHK.TRANS64.TRYWAIT P0, [R0+URZ], R2 ;  /* 0x00000002000075a7 */ /* 0x0022e400080011ff */
[----:B---3--:R-:W-:Y:S05]  /*e920*/  @!P0 NANOSLEEP.SYNCS 0x989680 ;  /* 0x009896800000895d */ /* 0x008fea0003900000 */
[----:B------:R-:W3:Y:S02]  /*e930*/  @!P0 SYNCS.PHASECHK.TRANS64 P0, [R0+URZ], R2 ;  /* 0x00000002000085a7 */ /* 0x000ee400080010ff */
[----:B---3--:R-:W-:Y:S05]  /*e940*/  @!P0 BRA `(.L_x_214) ;  /* 0xfffffffc00f08947 */ /* 0x008fea000383ffff */
[----:B------:R-:W-:Y:S05]  /*e950*/  BRA `(.L_x_215) ;  /* 0xffffff5400a47947 */ /* 0x000fea000383ffff */
.L_x_73:
[----:B------:R-:W-:-:S07]  /*e960*/  MOV R0, UR6 ;  /* 0x0000000600007c02 */ /* 0x000fce0008000f00 */
.L_x_216:
[----:B-1----:R1:W3:Y:S02]  /*e970*/  SYNCS.PHASECHK.TRANS64.TRYWAIT P0, [R0+URZ], R2 ;  /* 0x00000002000075a7 */ /* 0x0022e400080011ff */
[----:B---3--:R-:W-:Y:S05]  /*e980*/  @!P0 NANOSLEEP.SYNCS 0x989680 ;  /* 0x009896800000895d */ /* 0x008fea0003900000 */
[----:B------:R-:W3:Y:S02]  /*e990*/  @!P0 SYNCS.PHASECHK.TRANS64 P0, [R0+URZ], R2 ;  /* 0x00000002000085a7 */ /* 0x000ee400080010ff */
[----:B---3--:R-:W-:Y:S05]  /*e9a0*/  @!P0 BRA `(.L_x_216) ;  /* 0xfffffffc00f08947 */ /* 0x008fea000383ffff */
[----:B------:R-:W-:Y:S05]  /*e9b0*/  BRA `(.L_x_217) ;  /* 0xffffff5400b07947 */ /* 0x000fea000383ffff */
.L_x_78:
[----:B--2---:R2:W1:Y:S02]  /*e9c0*/  SYNCS.PHASECHK.TRANS64.TRYWAIT P0, [R0+URZ+0xa0], R2 ;  /* 0x0000a002000075a7 */ /* 0x00446400080011ff */
[----:B-1----:R-:W-:Y:S05]  /*e9d0*/  @!P0 NANOSLEEP.SYNCS 0x989680 ;  /* 0x009896800000895d */ /* 0x002fea0003900000 */
[----:B------:R-:W1:Y:S02]  /*e9e0*/  @!P0 SYNCS.PHASECHK.TRANS64 P0, [R0+URZ+0xa0], R2 ;  /* 0x0000a002000085a7 */ /* 0x000e6400080010ff */
[----:B-1----:R-:W-:Y:S05]  /*e9f0*/  @!P0 BRA `(.L_x_78) ;  /* 0xfffffffc00f08947 */ /* 0x002fea000383ffff */
[----:B------:R-:W-:Y:S05]  /*ea00*/  BRA `(.L_x_218) ;  /* 0xffffff5800b47947 */ /* 0x000fea000383ffff */
.L_x_81:
[----:B------:R-:W-:Y:S07]  /*ea10*/  MOV R0, UR6 ;  /* 0x0000000600007c02 */ /* 0x000fee0008000f00 */
.L_x_219:
[----:B-1----:R1:W2:Y:S02]  /*ea20*/  SYNCS.PHASECHK.TRANS64.TRYWAIT P0, [R0+URZ+0x98], R2 ;  /* 0x00009802000075a7 */ /* 0x0022a400080011ff */
[----:B--2---:R-:W-:Y:S05]  /*ea30*/  @!P0 NANOSLEEP.SYNCS 0x989680 ;  /* 0x009896800000895d */ /* 0x004fea0003900000 */
[----:B------:R-:W2:Y:S02]  /*ea40*/  @!P0 SYNCS.PHASECHK.TRANS64 P0, [R0+URZ+0x98], R2 ;  /* 0x00009802000085a7 */ /* 0x000ea400080010ff */
[----:B--2---:R-:W-:Y:S05]  /*ea50*/  @!P0 BRA `(.L_x_219) ;  /* 0xfffffffc00f08947 */ /* 0x004fea000383ffff */
[----:B------:R-:W-:Y:S05]  /*ea60*/  BRA `(.L_x_80) ;  /* 0xffffff5c00ac7947 */ /* 0x000fea000383ffff */
.L_x_84:
[----:B------:R-:W-:Y:S07]  /*ea70*/  MOV R0, UR6 ;  /* 0x0000000600007c02 */ /* 0x000fee0008000f00 */
.L_x_220:
[----:B-1----:R1:W2:Y:S02]  /*ea80*/  SYNCS.PHASECHK.TRANS64.TRYWAIT P0, [R0+URZ+0x70], R24 ;  /* 0x00007018000075a7 */ /* 0x0022a400080011ff */
[----:B--2---:R-:W-:Y:S05]  /*ea90*/  @!P0 NANOSLEEP.SYNCS 0x989680 ;  /* 0x009896800000895d */ /* 0x004fea0003900000 */
[----:B------:R-:W2:Y:S02]  /*eaa0*/  @!P0 SYNCS.PHASECHK.TRANS64 P0, [R0+URZ+0x70], R24 ;  /* 0x00007018000085a7 */ /* 0x000ea400080010ff */
[----:B--2---:R-:W-:Y:S05]  /*eab0*/  @!P0 BRA `(.L_x_220) ;  /* 0xfffffffc00f08947 */ /* 0x004fea000383ffff */
[----:B------:R-:W-:Y:S05]  /*eac0*/  BRA `(.L_x_221) ;  /* 0xffffff6000087947 */ /* 0x000fea000383ffff */
.L_x_85:
[----:B------:R-:W-:Y:S07]  /*ead0*/  MOV R0, UR6 ;  /* 0x0000000600007c02 */ /* 0x000fee0008000f00 */
.L_x_222:
[----:B-1----:R1:W2:Y:S02]  /*eae0*/  SYNCS.PHASECHK.TRANS64.TRYWAIT P0, [R0+URZ+0x78], R24 ;  /* 0x00007818000075a7 */ /* 0x0022a400080011ff */
[----:B--2---:R-:W-:Y:S05]  /*eaf0*/  @!P0 NANOSLEEP.SYNCS 0x989680 ;  /* 0x009896800000895d */ /* 0x004fea0003900000 */
[----:B------:R-:W2:Y:S02]  /*eb00*/  @!P0 SYNCS.PHASECHK.TRANS64 P0, [R0+URZ+0x78], R24 ;  /* 0x00007818000085a7 */ /* 0x000ea400080010ff */
[----:B--2---:R-:W-:Y:S05]  /*eb10*/  @!P0 BRA `(.L_x_222) ;  /* 0xfffffffc00f08947 */ /* 0x004fea000383ffff */
[----:B------:R-:W-:Y:S05]  /*eb20*/  BRA `(.L_x_223) ;  /* 0xffffff6000607947 */ /* 0x000fea000383ffff */
.L_x_86:
[----:B------:R-:W-:Y:S07]  /*eb30*/  MOV R0, UR6 ;  /* 0x0000000600007c02 */ /* 0x000fee0008000f00 */
.L_x_224:
[----:B-1----:R1:W2:Y:S02]  /*eb40*/  SYNCS.PHASECHK.TRANS64.TRYWAIT P0, [R0+URZ+0x80], R24 ;  /* 0x00008018000075a7 */ /* 0x0022a400080011ff */
[----:B--2---:R-:W-:Y:S05]  /*eb50*/  @!P0 NANOSLEEP.SYNCS 0x989680 ;  /* 0x009896800000895d */ /* 0x004fea0003900000 */
[----:B------:R-:W2:Y:S02]  /*eb60*/  @!P0 SYNCS.PHASECHK.TRANS64 P0, [R0+URZ+0x80], R24 ;  /* 0x00008018000085a7 */ /* 0x000ea400080010ff */
[----:B--2---:R-:W-:Y:S05]  /*eb70*/  @!P0 BRA `(.L_x_224) ;  /* 0xfffffffc00f08947 */ /* 0x004fea000383ffff */
[----:B------:R-:W-:Y:S05]  /*eb80*/  BRA `(.L_x_225) ;  /* 0xffffff6000c07947 */ /* 0x000fea000383ffff */
.L_x_87:
[----:B------:R-:W-:Y:S07]  /*eb90*/  MOV R0, UR6 ;  /* 0x0000000600007c02 */ /* 0x000fee0008000f00 */
.L_x_226:
[----:B-1----:R1:W2:Y:S02]  /*eba0*/  SYNCS.PHASECHK.TRANS64.TRYWAIT P0, [R0+URZ+0x88], R24 ;  /* 0x00008818000075a7 */ /* 0x0022a400080011ff */
[----:B--2---:R-:W-:Y:S05]  /*ebb0*/  @!P0 NANOSLEEP.SYNCS 0x989680 ;  /* 0x009896800000895d */ /* 0x004fea0003900000 */
[----:B------:R-:W2:Y:S02]  /*ebc0*/  @!P0 SYNCS.PHASECHK.TRANS64 P0, [R0+URZ+0x88], R24 ;  /* 0x00008818000085a7 */ /* 0x000ea400080010ff */
[----:B--2---:R-:W-:Y:S05]  /*ebd0*/  @!P0 BRA `(.L_x_226) ;  /* 0xfffffffc00f08947 */ /* 0x004fea000383ffff */
[----:B------:R-:W-:Y:S05]  /*ebe0*/  BRA `(.L_x_227) ;  /* 0xffffff6400207947 */ /* 0x000fea000383ffff */
.L_x_88:
[----:B------:R-:W-:Y:S07]  /*ebf0*/  MOV R0, UR6 ;  /* 0x0000000600007c02 */ /* 0x000fee0008000f00 */
.L_x_228:
[----:B-1----:R1:W2:Y:S02]  /*ec00*/  SYNCS.PHASECHK.TRANS64.TRYWAIT P0, [R0+URZ+0x70], R30 ;  /* 0x0000701e000075a7 */ /* 0x0022a400080011ff */
[----:B--2---:R-:W-:Y:S05]  /*ec10*/  @!P0 NANOSLEEP.SYNCS 0x989680 ;  /* 0x009896800000895d */ /* 0x004fea0003900000 */
[----:B------:R-:W2:Y:S02]  /*ec20*/  @!P0 SYNCS.PHASECHK.TRANS64 P0, [R0+URZ+0x70], R30 ;  /* 0x0000701e000085a7 */ /* 0x000ea400080010ff */
[----:B--2---:R-:W-:Y:S05]  /*ec30*/  @!P0 BRA `(.L_x_228) ;  /* 0xfffffffc00f08947 */ /* 0x004fea000383ffff */
[----:B------:R-:W-:Y:S05]  /*ec40*/  BRA `(.L_x_229) ;  /* 0xffffff6400847947 */ /* 0x000fea000383ffff */
.L_x_89:
[----:B------:R-:W-:Y:S07]  /*ec50*/  MOV R0, UR6 ;  /* 0x0000000600007c02 */ /* 0x000fee0008000f00 */
.L_x_230:
[----:B-1----:R1:W2:Y:S02]  /*ec60*/  SYNCS.PHASECHK.TRANS64.TRYWAIT P0, [R0+URZ+0x78], R30 ;  /* 0x0000781e000075a7 */ /* 0x0022a400080011ff */
[----:B--2---:R-:W-:Y:S05]  /*ec70*/  @!P0 NANOSLEEP.SYNCS 0x989680 ;  /* 0x009896800000895d */ /* 0x004fea0003900000 */
[----:B------:R-:W2:Y:S02]  /*ec80*/  @!P0 SYNCS.PHASECHK.TRANS64 P0, [R0+URZ+0x78], R30 ;  /* 0x0000781e000085a7 */ /* 0x000ea400080010ff */
[----:B--2---:R-:W-:Y:S05]  /*ec90*/  @!P0 BRA `(.L_x_230) ;  /* 0xfffffffc00f08947 */ /* 0x004fea000383ffff */
[----:B------:R-:W-:Y:S05]  /*eca0*/  BRA `(.L_x_231) ;  /* 0xffffff6400e47947 */ /* 0x000fea000383ffff */
.L_x_90:
[----:B------:R-:W-:Y:S07]  /*ecb0*/  MOV R0, UR6 ;  /* 0x0000000600007c02 */ /* 0x000fee0008000f00 */
.L_x_232:
[----:B-1----:R1:W2:Y:S02]  /*ecc0*/  SYNCS.PHASECHK.TRANS64.TRYWAIT P0, [R0+URZ+0x80], R30 ;  /* 0x0000801e000075a7 */ /* 0x0022a400080011ff */
[----:B--2---:R-:W-:Y:S05]  /*ecd0*/  @!P0 NANOSLEEP.SYNCS 0x989680 ;  /* 0x009896800000895d */ /* 0x004fea0003900000 */
[----:B------:R-:W2:Y:S02]  /*ece0*/  @!P0 SYNCS.PHASECHK.TRANS64 P0, [R0+URZ+0x80], R30 ;  /* 0x0000801e000085a7 */ /* 0x000ea400080010ff */
[----:B--2---:R-:W-:Y:S05]  /*ecf0*/  @!P0 BRA `(.L_x_232) ;  /* 0xfffffffc00f08947 */ /* 0x004fea000383ffff */
[----:B------:R-:W-:Y:S05]  /*ed00*/  BRA `(.L_x_233) ;  /* 0xffffff6800407947 */ /* 0x000fea000383ffff */
.L_x_91:
[----:B------:R-:W-:Y:S07]  /*ed10*/  MOV R0, UR6 ;  /* 0x0000000600007c02 */ /* 0x000fee0008000f00 */
.L_x_234:
[----:B-1----:R1:W2:Y:S02]  /*ed20*/  SYNCS.PHASECHK.TRANS64.TRYWAIT P0, [R0+URZ+0x88], R30 ;  /* 0x0000881e000075a7 */ /* 0x0022a400080011ff */
[----:B--2---:R-:W-:Y:S05]  /*ed30*/  @!P0 NANOSLEEP.SYNCS 0x989680 ;  /* 0x009896800000895d */ /* 0x004fea0003900000 */
[----:B------:R-:W2:Y:S02]  /*ed40*/  @!P0 SYNCS.PHASECHK.TRANS64 P0, [R0+URZ+0x88], R30 ;  /* 0x0000881e000085a7 */ /* 0x000ea400080010ff */
[----:B--2---:R-:W-:Y:S05]  /*ed50*/  @!P0 BRA `(.L_x_234) ;  /* 0xfffffffc00f08947 */ /* 0x004fea000383ffff */
[----:B------:R-:W-:Y:S05]  /*ed60*/  BRA `(.L_x_235) ;  /* 0xffffff6800dc7947 */ /* 0x000fea000383ffff */
.L_x_93:
[----:B------:R-:W-:-:S07]  /*ed70*/  MOV R0, UR6 ;  /* 0x0000000600007c02 */ /* 0x000fce0008000f00 */
.L_x_236:
[----:B-1----:R1:W3:Y:S02]  /*ed80*/  SYNCS.PHASECHK.TRANS64.TRYWAIT P0, [R0+URZ+0x70], R24 ;  /* 0x00007018000075a7 */ /* 0x0022e400080011ff */
[----:B---3--:R-:W-:Y:S05]  /*ed90*/  @!P0 NANOSLEEP.SYNCS 0x989680 ;  /* 0x009896800000895d */ /* 0x008fea0003900000 */
[----:B------:R-:W3:Y:S02]  /*eda0*/  @!P0 SYNCS.PHASECHK.TRANS64 P0, [R0+URZ+0x70], R24 ;  /* 0x00007018000085a7 */ /* 0x000ee400080010ff */
[----:B---3--:R-:W-:Y:S05]  /*edb0*/  @!P0 BRA `(.L_x_236) ;  /* 0xfffffffc00f08947 */ /* 0x008fea000383ffff */
[----:B------:R-:W-:Y:S05]  /*edc0*/  BRA `(.L_x_237) ;  /* 0xffffff6c005c7947 */ /* 0x000fea000383ffff */
.L_x_94:
[----:B-1----:R-:W-:-:S07]  /*edd0*/  MOV R0, UR6 ;  /* 0x0000000600007c02 */ /* 0x002fce0008000f00 */
.L_x_238:
[----:B-1----:R1:W3:Y:S02]  /*ede0*/  SYNCS.PHASECHK.TRANS64.TRYWAIT P0, [R0+URZ+0x78], R24 ;  /* 0x00007818000075a7 */ /* 0x0022e400080011ff */
[----:B---3--:R-:W-:Y:S05]  /*edf0*/  @!P0 NANOSLEEP.SYNCS 0x989680 ;  /* 0x009896800000895d */ /* 0x008fea0003900000 */
[----:B------:R-:W3:Y:S02]  /*ee00*/  @!P0 SYNCS.PHASECHK.TRANS64 P0, [R0+URZ+0x78], R24 ;  /* 0x00007818000085a7 */ /* 0x000ee400080010ff */
[----:B---3--:R-:W-:Y:S05]  /*ee10*/  @!P0 BRA `(.L_x_238) ;  /* 0xfffffffc00f08947 */ /* 0x008fea000383ffff */
[----:B------:R-:W-:Y:S05]  /*ee20*/  BRA `(.L_x_239) ;  /* 0xffffff6c004c7947 */ /* 0x000fea000383ffff */
.L_x_95:
[----:B------:R-:W-:-:S07]  /*ee30*/  MOV R2, UR6 ;  /* 0x0000000600027c02 */ /* 0x000fce0008000f00 */
.L_x_240:
[----:B-1----:R1:W3:Y:S02]  /*ee40*/  SYNCS.PHASECHK.TRANS64.TRYWAIT P0, [R2+URZ+0x80], R24 ;  /* 0x00008018020075a7 */ /* 0x0022e400080011ff */
[----:B---3--:R-:W-:Y:S05]  /*ee50*/  @!P0 NANOSLEEP.SYNCS 0x989680 ;  /* 0x009896800000895d */ /* 0x008fea0003900000 */
[----:B------:R-:W3:Y:S02]  /*ee60*/  @!P0 SYNCS.PHASECHK.TRANS64 P0, [R2+URZ+0x80], R24 ;  /* 0x00008018020085a7 */ /* 0x000ee400080010ff */
[----:B---3--:R-:W-:Y:S05]  /*ee70*/  @!P0 BRA `(.L_x_240) ;  /* 0xfffffffc00f08947 */ /* 0x008fea000383ffff */
[----:B------:R-:W-:Y:S05]  /*ee80*/  BRA `(.L_x_241) ;  /* 0xffffff6c00407947 */ /* 0x000fea000383ffff */
.L_x_97:
[----:B--2---:R2:W4:Y:S02]  /*ee90*/  SYNCS.PHASECHK.TRANS64.TRYWAIT P0, [R0+URZ+0xa0], R2 ;  /* 0x0000a002000075a7 */ /* 0x00452400080011ff */
[----:B----4-:R-:W-:Y:S05]  /*eea0*/  @!P0 NANOSLEEP.SYNCS 0x989680 ;  /* 0x009896800000895d */ /* 0x010fea0003900000 */
[----:B------:R-:W4:Y:S02]  /*eeb0*/  @!P0 SYNCS.PHASECHK.TRANS64 P0, [R0+URZ+0xa0], R2 ;  /* 0x0000a002000085a7 */ /* 0x000f2400080010ff */
[----:B----4-:R-:W-:Y:S05]  /*eec0*/  @!P0 BRA `(.L_x_97) ;  /* 0xfffffffc00f08947 */ /* 0x010fea000383ffff */
[----:B------:R-:W-:Y:S05]  /*eed0*/  BRA `(.L_x_242) ;  /* 0xffffff7000007947 */ /* 0x000fea000383ffff */
.L_x_108:
[----:B-1----:R-:W-:Y:S04]  /*eee0*/  MOV R4, UR50 ;  /* 0x0000003200047c02 */ /* 0x002fe80008000f00 */
[----:B------:R1:W2:Y:S03]  /*eef0*/  SYNCS.PHASECHK.TRANS64.TRYWAIT P1, [R4+URZ+0x50], R5 ;  /* 0x00005005040075a7 */ /* 0x0002a600080211ff */
[----:B--2---:R-:W-:Y:S05]  /*ef00*/  @!P1 NANOSLEEP.SYNCS 0x989680 ;  /* 0x009896800000995d */ /* 0x004fea0003900000 */
[----:B------:R-:W2:Y:S02]  /*ef10*/  @!P1 SYNCS.PHASECHK.TRANS64 P1, [R4+URZ+0x50], R5 ;  /* 0x00005005040095a7 */ /* 0x000ea400080210ff */
[----:B--2---:R-:W-:Y:S05]  /*ef20*/  @!P1 BRA `(.L_x_108) ;  /* 0xfffffffc00ec9947 */ /* 0x004fea000383ffff */
[----:B------:R-:W-:Y:S05]  /*ef30*/  BRA `(.L_x_107) ;  /* 0xffffff7c001c7947 */ /* 0x000fea000383ffff */
.L_x_110:
[----:B------:R1:W1:Y:S02]  /*ef40*/  SYNCS.PHASECHK.TRANS64.TRYWAIT P0, [R58+URZ+0xc0], R3 ;  /* 0x0000c0033a0075a7 */ /* 0x00026400080011ff */
[----:B-1----:R-:W-:Y:S05]  /*ef50*/  @!P0 NANOSLEEP.SYNCS 0x989680 ;  /* 0x009896800000895d */ /* 0x002fea0003900000 */
[----:B------:R-:W1:Y:S02]  /*ef60*/  @!P0 SYNCS.PHASECHK.TRANS64 P0, [R58+URZ+0xc0], R3 ;  /* 0x0000c0033a0085a7 */ /* 0x000e6400080010ff */
[----:B-1----:R-:W-:Y:S05]  /*ef70*/  @!P0 BRA `(.L_x_110) ;  /* 0xfffffffc00f08947 */ /* 0x002fea000383ffff */
[----:B------:R-:W-:Y:S05]  /*ef80*/  BRA `(.L_x_109) ;  /* 0xffffff7c00407947 */ /* 0x000fea000383ffff */
.L_x_121:
[----:B-1----:R1:W3:Y:S02]  /*ef90*/  SYNCS.PHASECHK.TRANS64.TRYWAIT P0, [R2+URZ+0x50], R0 ;  /* 0x00005000020075a7 */ /* 0x0022e400080011ff */
[----:B---3--:R-:W-:Y:S05]  /*efa0*/  @!P0 NANOSLEEP.SYNCS 0x989680 ;  /* 0x009896800000895d */ /* 0x008fea0003900000 */
[----:B------:R-:W3:Y:S02]  /*efb0*/  @!P0 SYNCS.PHASECHK.TRANS64 P0, [R2+URZ+0x50], R0 ;  /* 0x00005000020085a7 */ /* 0x000ee400080010ff */
[----:B---3--:R-:W-:Y:S05]  /*efc0*/  @!P0 BRA `(.L_x_121) ;  /* 0xfffffffc00f08947 */ /* 0x008fea000383ffff */
[----:B------:R-:W-:Y:S05]  /*efd0*/  BRA `(.L_x_120) ;  /* 0xffffff8800dc7947 */ /* 0x000fea000383ffff */
.L_x_131:
[----:B-1----:R1:W3:Y:S02]  /*efe0*/  SYNCS.PHASECHK.TRANS64.TRYWAIT P0, [R0+URZ+0x50], R20 ;  /* 0x00005014000075a7 */ /* 0x0022e400080011ff */
[----:B---3--:R-:W-:Y:S05]  /*eff0*/  @!P0 NANOSLEEP.SYNCS 0x989680 ;  /* 0x009896800000895d */ /* 0x008fea0003900000 */
[----:B------:R-:W3:Y:S02]  /*f000*/  @!P0 SYNCS.PHASECHK.TRANS64 P0, [R0+URZ+0x50], R20 ;  /* 0x00005014000085a7 */ /* 0x000ee400080010ff */
[----:B---3--:R-:W-:Y:S05]  /*f010*/  @!P0 BRA `(.L_x_131) ;  /* 0xfffffffc00f08947 */ /* 0x008fea000383ffff */
[----:B------:R-:W-:Y:S05]  /*f020*/  BRA `(.L_x_130) ;  /* 0xffffff9800747947 */ /* 0x000fea000383ffff */
.L_x_141:
[----:B-1----:R1:W3:Y:S02]  /*f030*/  SYNCS.PHASECHK.TRANS64.TRYWAIT P0, [R0+URZ+0x50], R20 ;  /* 0x00005014000075a7 */ /* 0x0022e400080011ff */
[----:B---3--:R-:W-:Y:S05]  /*f040*/  @!P0 NANOSLEEP.SYNCS 0x989680 ;  /* 0x009896800000895d */ /* 0x008fea0003900000 */
[----:B------:R-:W3:Y:S02]  /*f050*/  @!P0 SYNCS.PHASECHK.TRANS64 P0, [R0+URZ+0x50], R20 ;  /* 0x00005014000085a7 */ /* 0x000ee400080010ff */
[----:B---3--:R-:W-:Y:S05]  /*f060*/  @!P0 BRA `(.L_x_141) ;  /* 0xfffffffc00f08947 */ /* 0x008fea000383ffff */
[----:B------:R-:W-:Y:S05]  /*f070*/  BRA `(.L_x_140) ;  /* 0xffffffa400f07947 */ /* 0x000fea000383ffff */
.L_x_151:
[----:B-1----:R1:W3:Y:S02]  /*f080*/  SYNCS.PHASECHK.TRANS64.TRYWAIT P0, [R0+URZ+0x50], R20 ;  /* 0x00005014000075a7 */ /* 0x0022e400080011ff */
[----:B---3--:R-:W-:Y:S05]  /*f090*/  @!P0 NANOSLEEP.SYNCS 0x989680 ;  /* 0x009896800000895d */ /* 0x008fea0003900000 */
[----:B------:R-:W3:Y:S02]  /*f0a0*/  @!P0 SYNCS.PHASECHK.TRANS64 P0, [R0+URZ+0x50], R20 ;  /* 0x00005014000085a7 */ /* 0x000ee400080010ff */
[----:B---3--:R-:W-:Y:S05]  /*f0b0*/  @!P0 BRA `(.L_x_151) ;  /* 0xfffffffc00f08947 */ /* 0x008fea000383ffff */
[----:B------:R-:W-:Y:S05]  /*f0c0*/  BRA `(.L_x_150) ;  /* 0xffffffb400947947 */ /* 0x000fea000383ffff */
.L_x_161:
[----:B-1----:R1:W2:Y:S02]  /*f0d0*/  SYNCS.PHASECHK.TRANS64.TRYWAIT P0, [R0+URZ+0x50], R20 ;  /* 0x00005014000075a7 */ /* 0x0022a400080011ff */
[----:B--2---:R-:W-:Y:S05]  /*f0e0*/  @!P0 NANOSLEEP.SYNCS 0x989680 ;  /* 0x009896800000895d */ /* 0x004fea0003900000 */
[----:B------:R-:W2:Y:S02]  /*f0f0*/  @!P0 SYNCS.PHASECHK.TRANS64 P0, [R0+URZ+0x50], R20 ;  /* 0x00005014000085a7 */ /* 0x000ea400080010ff */
[----:B--2---:R-:W-:Y:S05]  /*f100*/  @!P0 BRA `(.L_x_161) ;  /* 0xfffffffc00f08947 */ /* 0x004fea000383ffff */
[----:B------:R-:W-:Y:S05]  /*f110*/  BRA `(.L_x_160) ;  /* 0xffffffc400287947 */ /* 0x000fea000383ffff */
.L_x_171:
[----:B-1----:R1:W2:Y:S02]  /*f120*/  SYNCS.PHASECHK.TRANS64.TRYWAIT P0, [R0+URZ+0x50], R20 ;  /* 0x00005014000075a7 */ /* 0x0022a400080011ff */
[----:B--2---:R-:W-:Y:S05]  /*f130*/  @!P0 NANOSLEEP.SYNCS 0x989680 ;  /* 0x009896800000895d */ /* 0x004fea0003900000 */
[----:B------:R-:W2:Y:S02]  /*f140*/  @!P0 SYNCS.PHASECHK.TRANS64 P0, [R0+URZ+0x50], R20 ;  /* 0x00005014000085a7 */ /* 0x000ea400080010ff */
[----:B--2---:R-:W-:Y:S05]  /*f150*/  @!P0 BRA `(.L_x_171) ;  /* 0xfffffffc00f08947 */ /* 0x004fea000383ffff */
[----:B------:R-:W-:Y:S05]  /*f160*/  BRA `(.L_x_170) ;  /* 0xffffffd000d07947 */ /* 0x000fea000383ffff */
.L_x_181:
[----:B--2---:R2:W3:Y:S02]  /*f170*/  SYNCS.PHASECHK.TRANS64.TRYWAIT P0, [R0+URZ+0x50], R106 ;  /* 0x0000506a000075a7 */ /* 0x0044e400080011ff */
[----:B---3--:R-:W-:Y:S05]  /*f180*/  @!P0 NANOSLEEP.SYNCS 0x989680 ;  /* 0x009896800000895d */ /* 0x008fea0003900000 */
[----:B------:R-:W3:Y:S02]  /*f190*/  @!P0 SYNCS.PHASECHK.TRANS64 P0, [R0+URZ+0x50], R106 ;  /* 0x0000506a000085a7 */ /* 0x000ee400080010ff */
[----:B---3--:R-:W-:Y:S05]  /*f1a0*/  @!P0 BRA `(.L_x_181) ;  /* 0xfffffffc00f08947 */ /* 0x008fea000383ffff */
[----:B------:R-:W-:Y:S05]  /*f1b0*/  BRA `(.L_x_180) ;  /* 0xffffffe0005c7947 */ /* 0x000fea000383ffff */
        .weak           $__internal_0_$__cuda_sm10x_tcgen05_guardrail_trap_col_being_dealloced_not_returned_by_alloc
        .type           $__internal_0_$__cuda_sm10x_tcgen05_guardrail_trap_col_being_dealloced_not_returned_by_alloc,@function
        .size           $__internal_0_$__cuda_sm10x_tcgen05_guardrail_trap_col_being_dealloced_not_returned_by_alloc,($__internal_1_$__cuda_sm10x_tcgen05_guardrail_trap_phase_invalid_during_alloc - $__internal_0_$__cuda_sm10x_tcgen05_guardrail_trap_col_being_dealloced_not_returned_by_alloc)
$__internal_0_$__cuda_sm10x_tcgen05_guardrail_trap_col_being_dealloced_not_returned_by_alloc:
[----:B------:R-:W-:Y:S05]  /*f1c0*/  BPT.TRAP 0x1 ;  /* 0x000000040000795c */ /* 0x000fea0000300000 */
[----:B------:R-:W-:-:S04]  /*f1d0*/  HFMA2 R3, -RZ, RZ, 0, 0 ;  /* 0x00000000ff037431 */ /* 0x000fc800000001ff */
[----:B------:R-:W-:Y:S05]  /*f1e0*/  RET.REL.NODEC R2 `(_ZN7cutlass13device_kernelINS_4gemm6kernel13GemmUniversalIN4cute5tupleIJiiiiEEENS1_10collective13CollectiveMmaINS1_46MainloopSm100TmaUmmaWarpSpecializedBlockScaledILi5ELi2ELi2ENS5_IJNS4_1CILi2EEENSA_ILi1EEESC_EEEEENS5_IJNSA_ILi128EEESF_NSA_ILi256EEEEEENS5_IJNS_12float_e2m1_tENS_13float_ue4m3_tEEEENS5_IJNS5_IJlSC_lEEENS4_6LayoutINS5_IJNS5_IJNS5_IJNSA_ILi32EEENSA_ILi4EEEEEEiEEENS5_IJNS5_IJNSA_ILi16EEESO_EEEiEEENS5_IJSC_iEEEEEENS5_IJST_NS5_IJNS5_IJNSA_ILi0EEESC_EEENSA_ILi512EEEEEENS5_IJSW_iEEEEEEEEEEESK_S13_NS4_8TiledMMAINS4_8MMA_AtomIJNS4_17SM100_MMA_MXF4_SSISI_SI_fSJ_Li128ELi128ELi16ELNS4_4UMMA5MajorE0ELS18_0ELNS17_7ScaleInE0ELS19_0EEEEEENSM_INS5_IJSC_SC_SC_EEENS5_IJSW_SW_SW_EEEEENS5_IJNS4_10UnderscoreES1F_S1F_EEEEENS5_IJNS4_13SM90_TMA_LOADES1I_EEENS5_IJNS4_14ComposedLayoutINS4_7SwizzleILi3ELi4ELi3EEENS4_18smem_ptr_flag_bitsILi4EEENSM_INS5_IJNSA_ILi8EEESG_EEENS5_IJSG_SC_EEEEEEENSM_INS5_IJNS5_IJNS5_IJSP_SC_EEESS_EEESC_NS5_IJSC_SO_EEEEEENS5_IJNS5_IJNS5_IJSS_SY_EEESX_EEESW_NS5_IJSO_SY_EEEEEEEEEEEvNS4_8identityENS5_IJNS4_23SM90_TMA_LOAD_MULTICASTES25_EEES23_vS24_EENS_8epilogue10collective18CollectiveEpilogueINS28_23Sm100TmaWarpSpecializedILi4ELi2ELi16ELb1ELb0EEEJNS5_IJNSA_ILi64EEESF_SG_EEENS5_IJNSM_IS2D_SC_EENSM_INS5_IJSR_SB_EEENS5_IJSC_S2D_EEEEEEEENS_10bfloat16_tESL_S2K_SL_NS28_6fusion15FusionCallbacksIS2C_NS2L_17LinearCombinationIS2K_fS2K_fLNS_15FloatRoundStyleE2EEES2E_S2J_JEEENS4_5SM1004TMEM4LOAD26SM100_TMEM_LOAD_32dp32b16xES1I_NS1K_INS1L_ILi1ELi4ELi3EEENS1N_ILi16EEENSM_INS5_IJS1P_SR_EEENS5_IJSR_SC_EEEEEEENS4_39AutoVectorizingCopyWithAssumedAlignmentILi128EEENS4_14SM90_TMA_STOREES30_S32_S32_EEEvvEEEEvNT_6ParamsE) ;  /* 0xffffff0c02847950 */ /* 0x000fea0003c3ffff */
        .weak           $__internal_1_$__cuda_sm10x_tcgen05_guardrail_trap_phase_invalid_during_alloc
        .type           $__internal_1_$__cuda_sm10x_tcgen05_guardrail_trap_phase_invalid_during_alloc,@function
        .size           $__internal_1_$__cuda_sm10x_tcgen05_guardrail_trap_phase_invalid_during_alloc,($__internal_2_$__cuda_sm10x_tcgen05_guardrail_trap_unallocated_columns_being_dealloced - $__internal_1_$__cuda_sm10x_tcgen05_guardrail_trap_phase_invalid_during_alloc)
$__internal_1_$__cuda_sm10x_tcgen05_guardrail_trap_phase_invalid_during_alloc:
[----:B------:R-:W-:Y:S05]  /*f1f0*/  BPT.TRAP 0x1 ;  /* 0x000000040000795c */ /* 0x000fea0000300000 */
[----:B------:R-:W-:-:S04]  /*f200*/  MOV R3, 0x0 ;  /* 0x0000000000037802 */ /* 0x000fc80000000f00 */
[----:B------:R-:W-:Y:S05]  /*f210*/  RET.REL.NODEC R2 `(_ZN7cutlass13device_kernelINS_4gemm6kernel13GemmUniversalIN4cute5tupleIJiiiiEEENS1_10collective13CollectiveMmaINS1_46MainloopSm100TmaUmmaWarpSpecializedBlockScaledILi5ELi2ELi2ENS5_IJNS4_1CILi2EEENSA_ILi1EEESC_EEEEENS5_IJNSA_ILi128EEESF_NSA_ILi256EEEEEENS5_IJNS_12float_e2m1_tENS_13float_ue4m3_tEEEENS5_IJNS5_IJlSC_lEEENS4_6LayoutINS5_IJNS5_IJNS5_IJNSA_ILi32EEENSA_ILi4EEEEEEiEEENS5_IJNS5_IJNSA_ILi16EEESO_EEEiEEENS5_IJSC_iEEEEEENS5_IJST_NS5_IJNS5_IJNSA_ILi0EEESC_EEENSA_ILi512EEEEEENS5_IJSW_iEEEEEEEEEEESK_S13_NS4_8TiledMMAINS4_8MMA_AtomIJNS4_17SM100_MMA_MXF4_SSISI_SI_fSJ_Li128ELi128ELi16ELNS4_4UMMA5MajorE0ELS18_0ELNS17_7ScaleInE0ELS19_0EEEEEENSM_INS5_IJSC_SC_SC_EEENS5_IJSW_SW_SW_EEEEENS5_IJNS4_10UnderscoreES1F_S1F_EEEEENS5_IJNS4_13SM90_TMA_LOADES1I_EEENS5_IJNS4_14ComposedLayoutINS4_7SwizzleILi3ELi4ELi3EEENS4_18smem_ptr_flag_bitsILi4EEENSM_INS5_IJNSA_ILi8EEESG_EEENS5_IJSG_SC_EEEEEEENSM_INS5_IJNS5_IJNS5_IJSP_SC_EEESS_EEESC_NS5_IJSC_SO_EEEEEENS5_IJNS5_IJNS5_IJSS_SY_EEESX_EEESW_NS5_IJSO_SY_EEEEEEEEEEEvNS4_8identityENS5_IJNS4_23SM90_TMA_LOAD_MULTICASTES25_EEES23_vS24_EENS_8epilogue10collective18CollectiveEpilogueINS28_23Sm100TmaWarpSpecializedILi4ELi2ELi16ELb1ELb0EEEJNS5_IJNSA_ILi64EEESF_SG_EEENS5_IJNSM_IS2D_SC_EENSM_INS5_IJSR_SB_EEENS5_IJSC_S2D_EEEEEEEENS_10bfloat16_tESL_S2K_SL_NS28_6fusion15FusionCallbacksIS2C_NS2L_17LinearCombinationIS2K_fS2K_fLNS_15FloatRoundStyleE2EEES2E_S2J_JEEENS4_5SM1004TMEM4LOAD26SM100_TMEM_LOAD_32dp32b16xES1I_NS1K_INS1L_ILi1ELi4ELi3EEENS1N_ILi16EEENSM_INS5_IJS1P_SR_EEENS5_IJSR_SC_EEEEEEENS4_39AutoVectorizingCopyWithAssumedAlignmentILi128EEENS4_14SM90_TMA_STOREES30_S32_S32_EEEvvEEEEvNT_6ParamsE) ;  /* 0xffffff0c02787950 */ /* 0x000fea0003c3ffff */
        .weak           $__internal_2_$__cuda_sm10x_tcgen05_guardrail_trap_unallocated_columns_being_dealloced
        .type           $__internal_2_$__cuda_sm10x_tcgen05_guardrail_trap_unallocated_columns_being_dealloced,@function
        .size           $__internal_2_$__cuda_sm10x_tcgen05_guardrail_trap_unallocated_columns_being_dealloced,(.L_x_244 - $__internal_2_$__cuda_sm10x_tcgen05_guardrail_trap_unallocated_columns_being_dealloced)
$__internal_2_$__cuda_sm10x_tcgen05_guardrail_trap_unallocated_columns_being_dealloced:
[----:B------:R-:W-:Y:S05]  /*f220*/  BPT.TRAP 0x1 ;  /* 0x000000040000795c */ /* 0x000fea0000300000 */
[----:B------:R-:W-:-:S04]  /*f230*/  HFMA2 R3, -RZ, RZ, 0, 0 ;  /* 0x00000000ff037431 */ /* 0x000fc800000001ff */
[----:B------:R-:W-:Y:S05]  /*f240*/  RET.REL.NODEC R2 `(_ZN7cutlass13device_kernelINS_4gemm6kernel13GemmUniversalIN4cute5tupleIJiiiiEEENS1_10collective13CollectiveMmaINS1_46MainloopSm100TmaUmmaWarpSpecializedBlockScaledILi5ELi2ELi2ENS5_IJNS4_1CILi2EEENSA_ILi1EEESC_EEEEENS5_IJNSA_ILi128EEESF_NSA_ILi256EEEEEENS5_IJNS_12float_e2m1_tENS_13float_ue4m3_tEEEENS5_IJNS5_IJlSC_lEEENS4_6LayoutINS5_IJNS5_IJNS5_IJNSA_ILi32EEENSA_ILi4EEEEEEiEEENS5_IJNS5_IJNSA_ILi16EEESO_EEEiEEENS5_IJSC_iEEEEEENS5_IJST_NS5_IJNS5_IJNSA_ILi0EEESC_EEENSA_ILi512EEEEEENS5_IJSW_iEEEEEEEEEEESK_S13_NS4_8TiledMMAINS4_8MMA_AtomIJNS4_17SM100_MMA_MXF4_SSISI_SI_fSJ_Li128ELi128ELi16ELNS4_4UMMA5MajorE0ELS18_0ELNS17_7ScaleInE0ELS19_0EEEEEENSM_INS5_IJSC_SC_SC_EEENS5_IJSW_SW_SW_EEEEENS5_IJNS4_10UnderscoreES1F_S1F_EEEEENS5_IJNS4_13SM90_TMA_LOADES1I_EEENS5_IJNS4_14ComposedLayoutINS4_7SwizzleILi3ELi4ELi3EEENS4_18smem_ptr_flag_bitsILi4EEENSM_INS5_IJNSA_ILi8EEESG_EEENS5_IJSG_SC_EEEEEEENSM_INS5_IJNS5_IJNS5_IJSP_SC_EEESS_EEESC_NS5_IJSC_SO_EEEEEENS5_IJNS5_IJNS5_IJSS_SY_EEESX_EEESW_NS5_IJSO_SY_EEEEEEEEEEEvNS4_8identityENS5_IJNS4_23SM90_TMA_LOAD_MULTICASTES25_EEES23_vS24_EENS_8epilogue10collective18CollectiveEpilogueINS28_23Sm100TmaWarpSpecializedILi4ELi2ELi16ELb1ELb0EEEJNS5_IJNSA_ILi64EEESF_SG_EEENS5_IJNSM_IS2D_SC_EENSM_INS5_IJSR_SB_EEENS5_IJSC_S2D_EEEEEEEENS_10bfloat16_tESL_S2K_SL_NS28_6fusion15FusionCallbacksIS2C_NS2L_17LinearCombinationIS2K_fS2K_fLNS_15FloatRoundStyleE2EEES2E_S2J_JEEENS4_5SM1004TMEM4LOAD26SM100_TMEM_LOAD_32dp32b16xES1I_NS1K_INS1L_ILi1ELi4ELi3EEENS1N_ILi16EEENSM_INS5_IJS1P_SR_EEENS5_IJSR_SC_EEEEEEENS4_39AutoVectorizingCopyWithAssumedAlignmentILi128EEENS4_14SM90_TMA_STOREES30_S32_S32_EEEvvEEEEvNT_6ParamsE) ;  /* 0xffffff0c026c7950 */ /* 0x000fea0003c3ffff */
.L_x_243:
[----:B------:R-:W-:-:S00]  /*f250*/  BRA `(.L_x_243) ;  /* 0xfffffffc00fc7947 */ /* 0x000fc0000383ffff */
[----:B------:R-:W-:-:S00]  /*f260*/  NOP ;  /* 0x0000000000007918 */ /* 0x000fc00000000000 */
        /* <DEDUP_REMOVED lines=9> */
.L_x_244:


//--------------------- .nv.global.init           --------------------------
	.section	.nv.global.init,"aw",@progbits
.nv.global.init:
	.type		$str$29,@object
	.size		$str$29,($str$30 - $str$29)
$str$29:
        /*0000*/ 	.byte	0x28, 0x61, 0x64, 0x64, 0x72, 0x65, 0x73, 0x73, 0x20, 0x26, 0x20, 0x6d, 0x61, 0x73, 0x6b, 0x29
        /*0010*/ 	.byte	0x20, 0x3d, 0x3d, 0x20, 0x30, 0x00
	.type		$str$30,@object
	.size		$str$30,($str$26 - $str$30)
$str$30:
        /*0016*/ 	.byte	0x2f, 0x74, 0x6d, 0x70, 0x2f, 0x63, 0x75, 0x74, 0x6c, 0x61, 0x73, 0x73, 0x5f, 0x73, 0x77, 0x65
        /*0026*/ 	.byte	0x65, 0x70, 0x5f, 0x73, 0x72, 0x63, 0x2f, 0x69, 0x6e, 0x63, 0x6c, 0x75, 0x64, 0x65, 0x2f, 0x63
        /*0036*/ 	.byte	0x75, 0x74, 0x65, 0x2f, 0x70, 0x6f, 0x69, 0x6e, 0x74, 0x65, 0x72, 0x5f, 0x66, 0x6c, 0x61, 0x67
        /*0046*/ 	.byte	0x67, 0x65, 0x64, 0x2e, 0x68, 0x70, 0x70, 0x00
	.type		$str$26,@object
	.size		$str$26,($str$25 - $str$26)
$str$26:
        /*004e*/ 	.byte	0x2f, 0x74, 0x6d, 0x70, 0x2f, 0x63, 0x75, 0x74, 0x6c, 0x61, 0x73, 0x73, 0x5f, 0x73, 0x77, 0x65
        /*005e*/ 	.byte	0x65, 0x70, 0x5f, 0x73, 0x72, 0x63, 0x2f, 0x69, 0x6e, 0x63, 0x6c, 0x75, 0x64, 0x65, 0x2f, 0x63
        /*006e*/ 	.byte	0x75, 0x74, 0x65, 0x2f, 0x61, 0x74, 0x6f, 0x6d, 0x2f, 0x63, 0x6f, 0x70, 0x79, 0x5f, 0x74, 0x72
        /*007e*/ 	.byte	0x61, 0x69, 0x74, 0x73, 0x5f, 0x73, 0x6d, 0x31, 0x30, 0x30, 0x2e, 0x68, 0x70, 0x70, 0x00
	.type		$str$25,@object
	.size		$str$25,(__unnamed_1 - $str$25)
$str$25:
        /*008d*/ 	.byte	0x28, 0x28, 0x75, 0x69, 0x6e, 0x74, 0x33, 0x32, 0x5f, 0x74, 0x28, 0x74, 0x68, 0x72, 0x65, 0x61
        /*009d*/ 	.byte	0x64, 0x49, 0x64, 0x78, 0x2e, 0x78, 0x29, 0x20, 0x2f, 0x20, 0x33, 0x32, 0x29, 0x20, 0x25, 0x20
        /*00ad*/ 	.byte	0x34, 0x29, 0x20, 0x3d, 0x3d, 0x20, 0x28, 0x28, 0x28, 0x74, 0x6d, 0x65, 0x6d, 0x5f, 0x61, 0x64
        /*00bd*/ 	.byte	0x64, 0x72, 0x20, 0x3e, 0x3e, 0x20, 0x31, 0x36, 0x29, 0x20, 0x2f, 0x20, 0x33, 0x32, 0x29, 0x20
        /*00cd*/ 	.byte	0x25, 0x20, 0x34, 0x29, 0x00
	.type		__unnamed_1,@object
	.size		__unnamed_1,(__unnamed_2 - __unnamed_1)
__unnamed_1:
        /*00d2*/ 	.byte	0x61, 0x75, 0x74, 0x6f, 0x20, 0x63, 0x75, 0x74, 0x65, 0x3a, 0x3a, 0x61, 0x73, 0x5f, 0x70, 0x6f
        /* <DEDUP_REMOVED lines=24> */
        /*0262*/ 	.byte	0x43, 0x3c, 0x32, 0x30, 0x34, 0x38, 0x3e, 0x3e, 0x3e, 0x3e, 0x5d, 0x00
	.type		__unnamed_2,@object
	.size		__unnamed_2,(.L_2 - __unnamed_2)
__unnamed_2:
        /* <DEDUP_REMOVED lines=40> */
        /*04ee*/ 	.byte	0x3a, 0x3a, 0x43, 0x3c, 0x30, 0x3e, 0x3e, 0x3e, 0x3e, 0x5d, 0x00
.L_2:


//--------------------- .nv.shared._ZN7cutlass13device_kernelINS_4gemm6kernel13GemmUniversalIN4cute5tupleIJiiiiEEENS1_10collective13CollectiveMmaINS1_46MainloopSm100TmaUmmaWarpSpecializedBlockScaledILi5ELi2ELi2ENS5_IJNS4_1CILi2EEENSA_ILi1EEESC_EEEEENS5_IJNSA_ILi128EEESF_NSA_ILi256EEEEEENS5_IJNS_12float_e2m1_tENS_13float_ue4m3_tEEEENS5_IJNS5_IJlSC_lEEENS4_6LayoutINS5_IJNS5_IJNS5_IJNSA_ILi32EEENSA_ILi4EEEEEEiEEENS5_IJNS5_IJNSA_ILi16EEESO_EEEiEEENS5_IJSC_iEEEEEENS5_IJST_NS5_IJNS5_IJNSA_ILi0EEESC_EEENSA_ILi512EEEEEENS5_IJSW_iEEEEEEEEEEESK_S13_NS4_8TiledMMAINS4_8MMA_AtomIJNS4_17SM100_MMA_MXF4_SSISI_SI_fSJ_Li128ELi128ELi16ELNS4_4UMMA5MajorE0ELS18_0ELNS17_7ScaleInE0ELS19_0EEEEEENSM_INS5_IJSC_SC_SC_EEENS5_IJSW_SW_SW_EEEEENS5_IJNS4_10UnderscoreES1F_S1F_EEEEENS5_IJNS4_13SM90_TMA_LOADES1I_EEENS5_IJNS4_14ComposedLayoutINS4_7SwizzleILi3ELi4ELi3EEENS4_18smem_ptr_flag_bitsILi4EEENSM_INS5_IJNSA_ILi8EEESG_EEENS5_IJSG_SC_EEEEEEENSM_INS5_IJNS5_IJNS5_IJSP_SC_EEESS_EEESC_NS5_IJSC_SO_EEEEEENS5_IJNS5_IJNS5_IJSS_SY_EEESX_EEESW_NS5_IJSO_SY_EEEEEEEEEEEvNS4_8identityENS5_IJNS4_23SM90_TMA_LOAD_MULTICASTES25_EEES23_vS24_EENS_8epilogue10collective18CollectiveEpilogueINS28_23Sm100TmaWarpSpecializedILi4ELi2ELi16ELb1ELb0EEEJNS5_IJNSA_ILi64EEESF_SG_EEENS5_IJNSM_IS2D_SC_EENSM_INS5_IJSR_SB_EEENS5_IJSC_S2D_EEEEEEEENS_10bfloat16_tESL_S2K_SL_NS28_6fusion15FusionCallbacksIS2C_NS2L_17LinearCombinationIS2K_fS2K_fLNS_15FloatRoundStyleE2EEES2E_S2J_JEEENS4_5SM1004TMEM4LOAD26SM100_TMEM_LOAD_32dp32b16xES1I_NS1K_INS1L_ILi1ELi4ELi3EEENS1N_ILi16EEENSM_INS5_IJS1P_SR_EEENS5_IJSR_SC_EEEEEEENS4_39AutoVectorizingCopyWithAssumedAlignmentILi128EEENS4_14SM90_TMA_STOREES30_S32_S32_EEEvvEEEEvNT_6ParamsE --------------------------
	.section	.nv.shared._ZN7cutlass13device_kernelINS_4gemm6kernel13GemmUniversalIN4cute5tupleIJiiiiEEENS1_10collective13CollectiveMmaINS1_46MainloopSm100TmaUmmaWarpSpecializedBlockScaledILi5ELi2ELi2ENS5_IJNS4_1CILi2EEENSA_ILi1EEESC_EEEEENS5_IJNSA_ILi128EEESF_NSA_ILi256EEEEEENS5_IJNS_12float_e2m1_tENS_13float_ue4m3_tEEEENS5_IJNS5_IJlSC_lEEENS4_6LayoutINS5_IJNS5_IJNS5_IJNSA_ILi32EEENSA_ILi4EEEEEEiEEENS5_IJNS5_IJNSA_ILi16EEESO_EEEiEEENS5_IJSC_iEEEEEENS5_IJST_NS5_IJNS5_IJNSA_ILi0EEESC_EEENSA_ILi512EEEEEENS5_IJSW_iEEEEEEEEEEESK_S13_NS4_8TiledMMAINS4_8MMA_AtomIJNS4_17SM100_MMA_MXF4_SSISI_SI_fSJ_Li128ELi128ELi16ELNS4_4UMMA5MajorE0ELS18_0ELNS17_7ScaleInE0ELS19_0EEEEEENSM_INS5_IJSC_SC_SC_EEENS5_IJSW_SW_SW_EEEEENS5_IJNS4_10UnderscoreES1F_S1F_EEEEENS5_IJNS4_13SM90_TMA_LOADES1I_EEENS5_IJNS4_14ComposedLayoutINS4_7SwizzleILi3ELi4ELi3EEENS4_18smem_ptr_flag_bitsILi4EEENSM_INS5_IJNSA_ILi8EEESG_EEENS5_IJSG_SC_EEEEEEENSM_INS5_IJNS5_IJNS5_IJSP_SC_EEESS_EEESC_NS5_IJSC_SO_EEEEEENS5_IJNS5_IJNS5_IJSS_SY_EEESX_EEESW_NS5_IJSO_SY_EEEEEEEEEEEvNS4_8identityENS5_IJNS4_23SM90_TMA_LOAD_MULTICASTES25_EEES23_vS24_EENS_8epilogue10collective18CollectiveEpilogueINS28_23Sm100TmaWarpSpecializedILi4ELi2ELi16ELb1ELb0EEEJNS5_IJNSA_ILi64EEESF_SG_EEENS5_IJNSM_IS2D_SC_EENSM_INS5_IJSR_SB_EEENS5_IJSC_S2D_EEEEEEEENS_10bfloat16_tESL_S2K_SL_NS28_6fusion15FusionCallbacksIS2C_NS2L_17LinearCombinationIS2K_fS2K_fLNS_15FloatRoundStyleE2EEES2E_S2J_JEEENS4_5SM1004TMEM4LOAD26SM100_TMEM_LOAD_32dp32b16xES1I_NS1K_INS1L_ILi1ELi4ELi3EEENS1N_ILi16EEENSM_INS5_IJS1P_SR_EEENS5_IJSR_SC_EEEEEEENS4_39AutoVectorizingCopyWithAssumedAlignmentILi128EEENS4_14SM90_TMA_STOREES30_S32_S32_EEEvvEEEEvNT_6ParamsE,"aw",@nobits
	.sectionflags	@""
	.align	16
	.zero		1024


//--------------------- .nv.shared.reserved.0     --------------------------
	.section	.nv.shared.reserved.0,"aw",@nobits
	.weak		__nv_reservedSMEM_offset_0_alias
	.size		__nv_reservedSMEM_offset_0_alias, 0, 64
	.other		__nv_reservedSMEM_offset_0_alias,@"STO_CUDA_RESERVED_SHARED STV_DEFAULT"
__nv_reservedSMEM_offset_0_alias:
	.zero		0
.nv.shared.reserved.0:
	.zero		64
	.weak		__nv_reservedSMEM_tcgen05_partition
	.type		__nv_reservedSMEM_tcgen05_partition,@object
	.size		__nv_reservedSMEM_tcgen05_partition,(.L_0 - __nv_reservedSMEM_tcgen05_partition)
__nv_reservedSMEM_tcgen05_partition:
	.zero		32
.L_0:


//--------------------- .nv.global                --------------------------
	.section	.nv.global,"aw",@nobits
.nv.global:
	.type		_ZN40_INTERNAL_a6a59f0f_4_k_cu_fd79f505_191794cute1_E,@object
	.size		_ZN40_INTERNAL_a6a59f0f_4_k_cu_fd79f505_191794cute1_E,(_ZN40_INTERNAL_a6a59f0f_4_k_cu_fd79f505_191794cuda3std3__45__cpo6cbeginE - _ZN40_INTERNAL_a6a59f0f_4_k_cu_fd79f505_191794cute1_E)
_ZN40_INTERNAL_a6a59f0f_4_k_cu_fd79f505_191794cute1_E:
	.zero		1
	.type		_ZN40_INTERNAL_a6a59f0f_4_k_cu_fd79f505_191794cuda3std3__45__cpo6cbeginE,@object
	.size		_ZN40_INTERNAL_a6a59f0f_4_k_cu_fd79f505_191794cuda3std3__45__cpo6cbeginE,(_ZN40_INTERNAL_a6a59f0f_4_k_cu_fd79f505_191794cuda3std3__48in_placeE - _ZN40_INTERNAL_a6a59f0f_4_k_cu_fd79f505_191794cuda3std3__45__cpo6cbeginE)
_ZN40_INTERNAL_a6a59f0f_4_k_cu_fd79f505_191794cuda3std3__45__cpo6cbeginE:
	.zero		1
	.type		_ZN40_INTERNAL_a6a59f0f_4_k_cu_fd79f505_191794cuda3std3__48in_placeE,@object
	.size		_ZN40_INTERNAL_a6a59f0f_4_k_cu_fd79f505_191794cuda3std3__48in_placeE,(_ZN40_INTERNAL_a6a59f0f_4_k_cu_fd79f505_191794cuda3std6ranges3__45__cpo9iter_moveE - _ZN40_INTERNAL_a6a59f0f_4_k_cu_fd79f505_191794cuda3std3__48in_placeE)
_ZN40_INTERNAL_a6a59f0f_4_k_cu_fd79f505_191794cuda3std3__48in_placeE:
	.zero		1
	.type		_ZN40_INTERNAL_a6a59f0f_4_k_cu_fd79f505_191794cuda3std6ranges3__45__cpo9iter_moveE,@object
	.size		_ZN40_INTERNAL_a6a59f0f_4_k_cu_fd79f505_191794cuda3std6ranges3__45__cpo9iter_moveE,(_ZN40_INTERNAL_a6a59f0f_4_k_cu_fd79f505_191794cuda3std3__45__cpo5beginE - _ZN40_INTERNAL_a6a59f0f_4_k_cu_fd79f505_191794cuda3std6ranges3__45__cpo9iter_moveE)
_ZN40_INTERNAL_a6a59f0f_4_k_cu_fd79f505_191794cuda3std6ranges3__45__cpo9iter_moveE:
	.zero		1
	.type		_ZN40_INTERNAL_a6a59f0f_4_k_cu_fd79f505_191794cuda3std3__45__cpo5beginE,@object
	.size		_ZN40_INTERNAL_a6a59f0f_4_k_cu_fd79f505_191794cuda3std3__45__cpo5beginE,(_ZN40_INTERNAL_a6a59f0f_4_k_cu_fd79f505_191794cuda3std3__442_GLOBAL__N__a6a59f0f_4_k_cu_fd79f505_191796ignoreE - _ZN40_INTERNAL_a6a59f0f_4_k_cu_fd79f505_191794cuda3std3__45__cpo5beginE)
_ZN40_INTERNAL_a6a59f0f_4_k_cu_fd79f505_191794cuda3std3__45__cpo5beginE:
	.zero		1
	.type		_ZN40_INTERNAL_a6a59f0f_4_k_cu_fd79f505_191794cuda3std3__442_GLOBAL__N__a6a59f0f_4_k_cu_fd79f505_191796ignoreE,@object
	.size		_ZN40_INTERNAL_a6a59f0f_4_k_cu_fd79f505_191794cuda3std3__442_GLOBAL__N__a6a59f0f_4_k_cu_fd79f505_191796ignoreE,(_ZN40_INTERNAL_a6a59f0f_4_k_cu_fd79f505_191794cute7productE - _ZN40_INTERNAL_a6a59f0f_4_k_cu_fd79f505_191794cuda3std3__442_GLOBAL__N__a6a59f0f_4_k_cu_fd79f505_191796ignoreE)
_ZN40_INTERNAL_a6a59f0f_4_k_cu_fd79f505_191794cuda3std3__442_GLOBAL__N__a6a59f0f_4_k_cu_fd79f505_191796ignoreE:
	.zero		1
	.type		_ZN40_INTERNAL_a6a59f0f_4_k_cu_fd79f505_191794cute7productE,@object
	.size		_ZN40_INTERNAL_a6a59f0f_4_k_cu_fd79f505_191794cute7productE,(_ZN40_INTERNAL_a6a59f0f_4_k_cu_fd79f505_191794cuda3std3__45__cpo3endE - _ZN40_INTERNAL_a6a59f0f_4_k_cu_fd79f505_191794cute7productE)
_ZN40_INTERNAL_a6a59f0f_4_k_cu_fd79f505_191794cute7productE:
	.zero		1
	.type		_ZN40_INTERNAL_a6a59f0f_4_k_cu_fd79f505_191794cuda3std3__45__cpo3endE,@object
	.size		_ZN40_INTERNAL_a6a59f0f_4_k_cu_fd79f505_191794cuda3std3__45__cpo3endE,(_ZN40_INTERNAL_a6a59f0f_4_k_cu_fd79f505_191794cuda3std3__419piecewise_constructE - _ZN40_INTERNAL_a6a59f0f_4_k_cu_fd79f505_191794cuda3std3__45__cpo3endE)
_ZN40_INTERNAL_a6a59f0f_4_k_cu_fd79f505_191794cuda3std3__45__cpo3endE:
	.zero		1
	.type		_ZN40_INTERNAL_a6a59f0f_4_k_cu_fd79f505_191794cuda3std3__419piecewise_constructE,@object
	.size		_ZN40_INTERNAL_a6a59f0f_4_k_cu_fd79f505_191794cuda3std3__419piecewise_constructE,(_ZN40_INTERNAL_a6a59f0f_4_k_cu_fd79f505_191794cuda3std3__45__cpo4cendE - _ZN40_INTERNAL_a6a59f0f_4_k_cu_fd79f505_191794cuda3std3__419piecewise_constructE)
_ZN40_INTERNAL_a6a59f0f_4_k_cu_fd79f505_191794cuda3std3__419piecewise_constructE:
	.zero		1
	.type		_ZN40_INTERNAL_a6a59f0f_4_k_cu_fd79f505_191794cuda3std3__45__cpo4cendE,@object
	.size		_ZN40_INTERNAL_a6a59f0f_4_k_cu_fd79f505_191794cuda3std3__45__cpo4cendE,(_ZN40_INTERNAL_a6a59f0f_4_k_cu_fd79f505_191794cuda3std6ranges3__45__cpo4swapE - _ZN40_INTERNAL_a6a59f0f_4_k_cu_fd79f505_191794cuda3std3__45__cpo4cendE)
_ZN40_INTERNAL_a6a59f0f_4_k_cu_fd79f505_191794cuda3std3__45__cpo4cendE:
	.zero		1
	.type		_ZN40_INTERNAL_a6a59f0f_4_k_cu_fd79f505_191794cuda3std6ranges3__45__cpo4swapE,@object
	.size		_ZN40_INTERNAL_a6a59f0f_4_k_cu_fd79f505_191794cuda3std6ranges3__45__cpo4swapE,(.L_10 - _ZN40_INTERNAL_a6a59f0f_4_k_cu_fd79f505_191794cuda3std6ranges3__45__cpo4swapE)
_ZN40_INTERNAL_a6a59f0f_4_k_cu_fd79f505_191794cuda3std6ranges3__45__cpo4swapE:
	.zero		1
.L_10:


//--------------------- .nv.constant0._ZN7cutlass13device_kernelINS_4gemm6kernel13GemmUniversalIN4cute5tupleIJiiiiEEENS1_10collective13CollectiveMmaINS1_46MainloopSm100TmaUmmaWarpSpecializedBlockScaledILi5ELi2ELi2ENS5_IJNS4_1CILi2EEENSA_ILi1EEESC_EEEEENS5_IJNSA_ILi128EEESF_NSA_ILi256EEEEEENS5_IJNS_12float_e2m1_tENS_13float_ue4m3_tEEEENS5_IJNS5_IJlSC_lEEENS4_6LayoutINS5_IJNS5_IJNS5_IJNSA_ILi32EEENSA_ILi4EEEEEEiEEENS5_IJNS5_IJNSA_ILi16EEESO_EEEiEEENS5_IJSC_iEEEEEENS5_IJST_NS5_IJNS5_IJNSA_ILi0EEESC_EEENSA_ILi512EEEEEENS5_IJSW_iEEEEEEEEEEESK_S13_NS4_8TiledMMAINS4_8MMA_AtomIJNS4_17SM100_MMA_MXF4_SSISI_SI_fSJ_Li128ELi128ELi16ELNS4_4UMMA5MajorE0ELS18_0ELNS17_7ScaleInE0ELS19_0EEEEEENSM_INS5_IJSC_SC_SC_EEENS5_IJSW_SW_SW_EEEEENS5_IJNS4_10UnderscoreES1F_S1F_EEEEENS5_IJNS4_13SM90_TMA_LOADES1I_EEENS5_IJNS4_14ComposedLayoutINS4_7SwizzleILi3ELi4ELi3EEENS4_18smem_ptr_flag_bitsILi4EEENSM_INS5_IJNSA_ILi8EEESG_EEENS5_IJSG_SC_EEEEEEENSM_INS5_IJNS5_IJNS5_IJSP_SC_EEESS_EEESC_NS5_IJSC_SO_EEEEEENS5_IJNS5_IJNS5_IJSS_SY_EEESX_EEESW_NS5_IJSO_SY_EEEEEEEEEEEvNS4_8identityENS5_IJNS4_23SM90_TMA_LOAD_MULTICASTES25_EEES23_vS24_EENS_8epilogue10collective18CollectiveEpilogueINS28_23Sm100TmaWarpSpecializedILi4ELi2ELi16ELb1ELb0EEEJNS5_IJNSA_ILi64EEESF_SG_EEENS5_IJNSM_IS2D_SC_EENSM_INS5_IJSR_SB_EEENS5_IJSC_S2D_EEEEEEEENS_10bfloat16_tESL_S2K_SL_NS28_6fusion15FusionCallbacksIS2C_NS2L_17LinearCombinationIS2K_fS2K_fLNS_15FloatRoundStyleE2EEES2E_S2J_JEEENS4_5SM1004TMEM4LOAD26SM100_TMEM_LOAD_32dp32b16xES1I_NS1K_INS1L_ILi1ELi4ELi3EEENS1N_ILi16EEENSM_INS5_IJS1P_SR_EEENS5_IJSR_SC_EEEEEEENS4_39AutoVectorizingCopyWithAssumedAlignmentILi128EEENS4_14SM90_TMA_STOREES30_S32_S32_EEEvvEEEEvNT_6ParamsE --------------------------
	.section	.nv.constant0._ZN7cutlass13device_kernelINS_4gemm6kernel13GemmUniversalIN4cute5tupleIJiiiiEEENS1_10collective13CollectiveMmaINS1_46MainloopSm100TmaUmmaWarpSpecializedBlockScaledILi5ELi2ELi2ENS5_IJNS4_1CILi2EEENSA_ILi1EEESC_EEEEENS5_IJNSA_ILi128EEESF_NSA_ILi256EEEEEENS5_IJNS_12float_e2m1_tENS_13float_ue4m3_tEEEENS5_IJNS5_IJlSC_lEEENS4_6LayoutINS5_IJNS5_IJNS5_IJNSA_ILi32EEENSA_ILi4EEEEEEiEEENS5_IJNS5_IJNSA_ILi16EEESO_EEEiEEENS5_IJSC_iEEEEEENS5_IJST_NS5_IJNS5_IJNSA_ILi0EEESC_EEENSA_ILi512EEEEEENS5_IJSW_iEEEEEEEEEEESK_S13_NS4_8TiledMMAINS4_8MMA_AtomIJNS4_17SM100_MMA_MXF4_SSISI_SI_fSJ_Li128ELi128ELi16ELNS4_4UMMA5MajorE0ELS18_0ELNS17_7ScaleInE0ELS19_0EEEEEENSM_INS5_IJSC_SC_SC_EEENS5_IJSW_SW_SW_EEEEENS5_IJNS4_10UnderscoreES1F_S1F_EEEEENS5_IJNS4_13SM90_TMA_LOADES1I_EEENS5_IJNS4_14ComposedLayoutINS4_7SwizzleILi3ELi4ELi3EEENS4_18smem_ptr_flag_bitsILi4EEENSM_INS5_IJNSA_ILi8EEESG_EEENS5_IJSG_SC_EEEEEEENSM_INS5_IJNS5_IJNS5_IJSP_SC_EEESS_EEESC_NS5_IJSC_SO_EEEEEENS5_IJNS5_IJNS5_IJSS_SY_EEESX_EEESW_NS5_IJSO_SY_EEEEEEEEEEEvNS4_8identityENS5_IJNS4_23SM90_TMA_LOAD_MULTICASTES25_EEES23_vS24_EENS_8epilogue10collective18CollectiveEpilogueINS28_23Sm100TmaWarpSpecializedILi4ELi2ELi16ELb1ELb0EEEJNS5_IJNSA_ILi64EEESF_SG_EEENS5_IJNSM_IS2D_SC_EENSM_INS5_IJSR_SB_EEENS5_IJSC_S2D_EEEEEEEENS_10bfloat16_tESL_S2K_SL_NS28_6fusion15FusionCallbacksIS2C_NS2L_17LinearCombinationIS2K_fS2K_fLNS_15FloatRoundStyleE2EEES2E_S2J_JEEENS4_5SM1004TMEM4LOAD26SM100_TMEM_LOAD_32dp32b16xES1I_NS1K_INS1L_ILi1ELi4ELi3EEENS1N_ILi16EEENSM_INS5_IJS1P_SR_EEENS5_IJSR_SC_EEEEEEENS4_39AutoVectorizingCopyWithAssumedAlignmentILi128EEENS4_14SM90_TMA_STOREES30_S32_S32_EEEvvEEEEvNT_6ParamsE,"a",@progbits
	.sectionflags	@""
	.align	4
.nv.constant0._ZN7cutlass13device_kernelINS_4gemm6kernel13GemmUniversalIN4cute5tupleIJiiiiEEENS1_10collective13CollectiveMmaINS1_46MainloopSm100TmaUmmaWarpSpecializedBlockScaledILi5ELi2ELi2ENS5_IJNS4_1CILi2EEENSA_ILi1EEESC_EEEEENS5_IJNSA_ILi128EEESF_NSA_ILi256EEEEEENS5_IJNS_12float_e2m1_tENS_13float_ue4m3_tEEEENS5_IJNS5_IJlSC_lEEENS4_6LayoutINS5_IJNS5_IJNS5_IJNSA_ILi32EEENSA_ILi4EEEEEEiEEENS5_IJNS5_IJNSA_ILi16EEESO_EEEiEEENS5_IJSC_iEEEEEENS5_IJST_NS5_IJNS5_IJNSA_ILi0EEESC_EEENSA_ILi512EEEEEENS5_IJSW_iEEEEEEEEEEESK_S13_NS4_8TiledMMAINS4_8MMA_AtomIJNS4_17SM100_MMA_MXF4_SSISI_SI_fSJ_Li128ELi128ELi16ELNS4_4UMMA5MajorE0ELS18_0ELNS17_7ScaleInE0ELS19_0EEEEEENSM_INS5_IJSC_SC_SC_EEENS5_IJSW_SW_SW_EEEEENS5_IJNS4_10UnderscoreES1F_S1F_EEEEENS5_IJNS4_13SM90_TMA_LOADES1I_EEENS5_IJNS4_14ComposedLayoutINS4_7SwizzleILi3ELi4ELi3EEENS4_18smem_ptr_flag_bitsILi4EEENSM_INS5_IJNSA_ILi8EEESG_EEENS5_IJSG_SC_EEEEEEENSM_INS5_IJNS5_IJNS5_IJSP_SC_EEESS_EEESC_NS5_IJSC_SO_EEEEEENS5_IJNS5_IJNS5_IJSS_SY_EEESX_EEESW_NS5_IJSO_SY_EEEEEEEEEEEvNS4_8identityENS5_IJNS4_23SM90_TMA_LOAD_MULTICASTES25_EEES23_vS24_EENS_8epilogue10collective18CollectiveEpilogueINS28_23Sm100TmaWarpSpecializedILi4ELi2ELi16ELb1ELb0EEEJNS5_IJNSA_ILi64EEESF_SG_EEENS5_IJNSM_IS2D_SC_EENSM_INS5_IJSR_SB_EEENS5_IJSC_S2D_EEEEEEEENS_10bfloat16_tESL_S2K_SL_NS28_6fusion15FusionCallbacksIS2C_NS2L_17LinearCombinationIS2K_fS2K_fLNS_15FloatRoundStyleE2EEES2E_S2J_JEEENS4_5SM1004TMEM4LOAD26SM100_TMEM_LOAD_32dp32b16xES1I_NS1K_INS1L_ILi1ELi4ELi3EEENS1N_ILi16EEENSM_INS5_IJS1P_SR_EEENS5_IJSR_SC_EEEEEEENS4_39AutoVectorizingCopyWithAssumedAlignmentILi128EEENS4_14SM90_TMA_STOREES30_S32_S32_EEEvvEEEEvNT_6ParamsE:
	.zero		3968


//--------------------- SYMBOLS --------------------------

	.type		.nv.reservedSmem.offset0,@object
	.size		.nv.reservedSmem.offset0,0x4
	.type		.nv.reservedSmem.cap,@object
	.size		.nv.reservedSmem.cap,0x4
	.type		__assertfail,@function
